def matmul_kernel(
    a_ptr,
    b_ptr,
    c_ptr,
    M,
    N,
    K,
    stride_am,
    stride_ak,
    stride_bk,
    stride_bn,
    stride_cm,
    stride_cn,
    BLOCK_M: tl.constexpr,
    BLOCK_N: tl.constexpr,
    BLOCK_K: tl.constexpr,
    GROUP_M: tl.constexpr,
):
    pid = tl.program_id(axis=0)
    num_pid_m = tl.cdiv(M, BLOCK_M)
    num_pid_n = tl.cdiv(N, BLOCK_N)
    num_pid_in_group = GROUP_M * num_pid_n
    group_id = pid // num_pid_in_group
    first_pid_m = group_id * GROUP_M
    group_size_m = min(num_pid_m - first_pid_m, GROUP_M)
    pid_m = first_pid_m + ((pid % num_pid_in_group) % group_size_m)
    pid_n = (pid % num_pid_in_group) // group_size_m

    offs_am = (pid_m * BLOCK_M + tl.arange(0, BLOCK_M)) % M
    offs_bn = (pid_n * BLOCK_N + tl.arange(0, BLOCK_N)) % N
    offs_k = tl.arange(0, BLOCK_K)
    a_ptrs = a_ptr + offs_am[:, None] * stride_am + offs_k[None, :] * stride_ak
    b_ptrs = b_ptr + offs_k[:, None] * stride_bk + offs_bn[None, :] * stride_bn

    acc = tl.zeros((BLOCK_M, BLOCK_N), dtype=tl.float32)
    for kk in range(0, tl.cdiv(K, BLOCK_K)):
        a = tl.load(a_ptrs, mask=offs_k[None, :] < K - kk * BLOCK_K, other=0.0)
        b = tl.load(b_ptrs, mask=offs_k[:, None] < K - kk * BLOCK_K, other=0.0)
        acc = tl.dot(a, b, acc)
        a_ptrs += BLOCK_K * stride_ak
        b_ptrs += BLOCK_K * stride_bk

    c = acc.to(c_ptr.dtype.element_ty)
    offs_cm = pid_m * BLOCK_M + tl.arange(0, BLOCK_M)
    offs_cn = pid_n * BLOCK_N + tl.arange(0, BLOCK_N)
    c_ptrs = c_ptr + offs_cm[:, None] * stride_cm + offs_cn[None, :] * stride_cn
    mask = (offs_cm[:, None] < M) & (offs_cn[None, :] < N)
    tl.store(c_ptrs, c, mask=mask)

# config = {"BLOCK_K": 128, "BLOCK_M": 128, "BLOCK_N": 512, "GROUP_M": 4, "arch": "sm_100", "dtype": "fp8e4m3", "num_ctas": 1, "num_stages": 3, "num_warps": 4}
# arch = sm_100


// ===== COMPILED SASS (sm_100a) =====

	.target	sm_100a

	.elftype	@"ET_EXEC"


//--------------------- .note.nv.tkinfo           --------------------------
	.section	.note.nv.tkinfo,"",@"SHT_NOTE"
	.sectionflags	@"SHF_NOTE_NV_TKINFO"
	.tkinfo
        /*0018*/ 	.word	0x00000081
        /*0030*/ 	.string	""
        /*0030*/ 	.string	"ptxas-blackwell"
        /*0030*/ 	.string	"Cuda compilation tools, release 12.9, V12.9.86"
        /*0030*/ 	.string	"Build cuda_12.9.r12.9/compiler.36037853_0"
        /*0030*/ 	.string	"-v  -suppress-debug-info  -lineinfo  -arch sm_100a "



//--------------------- .note.nv.cuver            --------------------------
	.section	.note.nv.cuver,"",@"SHT_NOTE"
	.sectionflags	@"SHF_NOTE_NV_CUVER"
        /*0018*/ 	.short	0x0001
        /*001a*/ 	.short	0x0064
        /*001c*/ 	.short	0x0001
        /*001e*/ 	.short	0x0000
        /*0020*/ 	.short	0x0001
        /*0022*/ 	.short	0x0000


//--------------------- .nv.info                  --------------------------
	.section	.nv.info,"",@"SHT_CUDA_INFO"
	.align	4


	//----- nvinfo : EIATTR_REGCOUNT
	.align		4
        /*0000*/ 	.byte	0x04, 0x2f
        /*0002*/ 	.short	(.L_4 - .L_3)
	.align		4
.L_3:
        /*0004*/ 	.word	index@(matmul_kernel)
        /*0008*/ 	.word	0x00000060


	//----- nvinfo : EIATTR_FRAME_SIZE
	.align		4
.L_4:
        /*000c*/ 	.byte	0x04, 0x11
        /*000e*/ 	.short	(.L_6 - .L_5)
	.align		4
.L_5:
        /*0010*/ 	.word	index@($__internal_2_$__cuda_sm10x_tcgen05_guardrail_trap_unallocated_columns_being_dealloced)
        /*0014*/ 	.word	0x00002da8


	//----- nvinfo : EIATTR_FRAME_SIZE
	.align		4
.L_6:
        /*0018*/ 	.byte	0x04, 0x11
        /*001a*/ 	.short	(.L_8 - .L_7)
	.align		4
.L_7:
        /*001c*/ 	.word	index@($__internal_1_$__cuda_sm10x_tcgen05_guardrail_trap_phase_invalid_during_alloc)
        /*0020*/ 	.word	0x00002da8


	//----- nvinfo : EIATTR_FRAME_SIZE
	.align		4
.L_8:
        /*0024*/ 	.byte	0x04, 0x11
        /*0026*/ 	.short	(.L_10 - .L_9)
	.align		4
.L_9:
        /*0028*/ 	.word	index@($__internal_0_$__cuda_sm10x_tcgen05_guardrail_trap_col_being_dealloced_not_returned_by_alloc)
        /*002c*/ 	.word	0x00002da8


	//----- nvinfo : EIATTR_FRAME_SIZE
	.align		4
.L_10:
        /*0030*/ 	.byte	0x04, 0x11
        /*0032*/ 	.short	(.L_12 - .L_11)
	.align		4
.L_11:
        /*0034*/ 	.word	index@(matmul_kernel)
        /*0038*/ 	.word	0x00002da8


	//----- nvinfo : EIATTR_MIN_STACK_SIZE
	.align		4
.L_12:
        /*003c*/ 	.byte	0x04, 0x12
        /*003e*/ 	.short	(.L_14 - .L_13)
	.align		4
.L_13:
        /*0040*/ 	.word	index@(matmul_kernel)
        /*0044*/ 	.word	0x00002da8
.L_14:


//--------------------- .nv.info.matmul_kernel    --------------------------
	.section	.nv.info.matmul_kernel,"",@"SHT_CUDA_INFO"
	.sectionflags	@""
	.align	4


	//----- nvinfo : EIATTR_CUDA_API_VERSION
	.align		4
        /*0000*/ 	.byte	0x04, 0x37
        /*0002*/ 	.short	(.L_16 - .L_15)
.L_15:
        /*0004*/ 	.word	0x00000081


	//----- nvinfo : EIATTR_KPARAM_INFO
	.align		4
.L_16:
        /*0008*/ 	.byte	0x04, 0x17
        /*000a*/ 	.short	(.L_18 - .L_17)
.L_17:
        /*000c*/ 	.word	0x00000000
        /*0010*/ 	.short	0x000d
        /*0012*/ 	.short	0x0048
        /*0014*/ 	.byte	0x00, 0xf4, 0x21, 0x00


	//----- nvinfo : EIATTR_KPARAM_INFO
	.align		4
.L_18:
        /*0018*/ 	.byte	0x04, 0x17
        /*001a*/ 	.short	(.L_20 - .L_19)
.L_19:
        /*001c*/ 	.word	0x00000000
        /*0020*/ 	.short	0x000c
        /*0022*/ 	.short	0x0040
        /*0024*/ 	.byte	0x00, 0xf4, 0x21, 0x00


	//----- nvinfo : EIATTR_KPARAM_INFO
	.align		4
.L_20:
        /*0028*/ 	.byte	0x04, 0x17
        /*002a*/ 	.short	(.L_22 - .L_21)
.L_21:
        /*002c*/ 	.word	0x00000000
        /*0030*/ 	.short	0x000b
        /*0032*/ 	.short	0x0038
        /*0034*/ 	.byte	0x00, 0xf0, 0x11, 0x00


	//----- nvinfo : EIATTR_KPARAM_INFO
	.align		4
.L_22:
        /*0038*/ 	.byte	0x04, 0x17
        /*003a*/ 	.short	(.L_24 - .L_23)
.L_23:
        /*003c*/ 	.word	0x00000000
        /*0040*/ 	.short	0x000a
        /*0042*/ 	.short	0x0034
        /*0044*/ 	.byte	0x00, 0xf0, 0x11, 0x00


	//----- nvinfo : EIATTR_KPARAM_INFO
	.align		4
.L_24:
        /*0048*/ 	.byte	0x04, 0x17
        /*004a*/ 	.short	(.L_26 - .L_25)
.L_25:
        /*004c*/ 	.word	0x00000000
        /*0050*/ 	.short	0x0009
        /*0052*/ 	.short	0x0030
        /*0054*/ 	.byte	0x00, 0xf0, 0x11, 0x00


	//----- nvinfo : EIATTR_KPARAM_INFO
	.align		4
.L_26:
        /*0058*/ 	.byte	0x04, 0x17
        /*005a*/ 	.short	(.L_28 - .L_27)
.L_27:
        /*005c*/ 	.word	0x00000000
        /*0060*/ 	.short	0x0008
        /*0062*/ 	.short	0x002c
        /*0064*/ 	.byte	0x00, 0xf0, 0x11, 0x00


	//----- nvinfo : EIATTR_KPARAM_INFO
	.align		4
.L_28:
        /*0068*/ 	.byte	0x04, 0x17
        /*006a*/ 	.short	(.L_30 - .L_29)
.L_29:
        /*006c*/ 	.word	0x00000000
        /*0070*/ 	.short	0x0007
        /*0072*/ 	.short	0x0028
        /*0074*/ 	.byte	0x00, 0xf0, 0x11, 0x00


	//----- nvinfo : EIATTR_KPARAM_INFO
	.align		4
.L_30:
        /*0078*/ 	.byte	0x04, 0x17
        /*007a*/ 	.short	(.L_32 - .L_31)
.L_31:
        /*007c*/ 	.word	0x00000000
        /*0080*/ 	.short	0x0006
        /*0082*/ 	.short	0x0024
        /*0084*/ 	.byte	0x00, 0xf0, 0x11, 0x00


	//----- nvinfo : EIATTR_KPARAM_INFO
	.align		4
.L_32:
        /*0088*/ 	.byte	0x04, 0x17
        /*008a*/ 	.short	(.L_34 - .L_33)
.L_33:
        /*008c*/ 	.word	0x00000000
        /*0090*/ 	.short	0x0005
        /*0092*/ 	.short	0x0020
        /*0094*/ 	.byte	0x00, 0xf0, 0x11, 0x00


	//----- nvinfo : EIATTR_KPARAM_INFO
	.align		4
.L_34:
        /*0098*/ 	.byte	0x04, 0x17
        /*009a*/ 	.short	(.L_36 - .L_35)
.L_35:
        /*009c*/ 	.word	0x00000000
        /*00a0*/ 	.short	0x0004
        /*00a2*/ 	.short	0x001c
        /*00a4*/ 	.byte	0x00, 0xf0, 0x11, 0x00


	//----- nvinfo : EIATTR_KPARAM_INFO
	.align		4
.L_36:
        /*00a8*/ 	.byte	0x04, 0x17
        /*00aa*/ 	.short	(.L_38 - .L_37)
.L_37:
        /*00ac*/ 	.word	0x00000000
        /*00b0*/ 	.short	0x0003
        /*00b2*/ 	.short	0x0018
        /*00b4*/ 	.byte	0x00, 0xf0, 0x11, 0x00


	//----- nvinfo : EIATTR_KPARAM_INFO
	.align		4
.L_38:
        /*00b8*/ 	.byte	0x04, 0x17
        /*00ba*/ 	.short	(.L_40 - .L_39)
.L_39:
        /*00bc*/ 	.word	0x00000000
        /*00c0*/ 	.short	0x0002
        /*00c2*/ 	.short	0x0010
        /*00c4*/ 	.byte	0x00, 0xf4, 0x21, 0x00


	//----- nvinfo : EIATTR_KPARAM_INFO
	.align		4
.L_40:
        /*00c8*/ 	.byte	0x04, 0x17
        /*00ca*/ 	.short	(.L_42 - .L_41)
.L_41:
        /*00cc*/ 	.word	0x00000000
        /*00d0*/ 	.short	0x0001
        /*00d2*/ 	.short	0x0008
        /*00d4*/ 	.byte	0x00, 0xf4, 0x21, 0x00


	//----- nvinfo : EIATTR_KPARAM_INFO
	.align		4
.L_42:
        /*00d8*/ 	.byte	0x04, 0x17
        /*00da*/ 	.short	(.L_44 - .L_43)
.L_43:
        /*00dc*/ 	.word	0x00000000
        /*00e0*/ 	.short	0x0000
        /*00e2*/ 	.short	0x0000
        /*00e4*/ 	.byte	0x00, 0xf4, 0x21, 0x00


	//----- nvinfo : EIATTR_AT_ENTRY_FRAGMENTS
	.align		4
.L_44:
        /*00e8*/ 	.byte	0x04, 0x4f
        /*00ea*/ 	.short	(.L_46 - .L_45)


	//   ....[0]....
.L_45:
        /*00ec*/ 	.word	0x00000004


	//----- nvinfo : EIATTR_RESERVED_SMEM_USED
	.align		4
.L_46:
        /*00f0*/ 	.byte	0x01, 0x41
	.zero		2


	//----- nvinfo : EIATTR_SPARSE_MMA_MASK
	.align		4
        /*00f4*/ 	.byte	0x03, 0x50
        /*00f6*/ 	.short	0x0000


	//----- nvinfo : EIATTR_TCGEN05_1CTA_USED
	.align		4
        /*00f8*/ 	.byte	0x01, 0x51
	.zero		2


	//----- nvinfo : EIATTR_MAXREG_COUNT
	.align		4
        /*00fc*/ 	.byte	0x03, 0x1b
        /*00fe*/ 	.short	0x00ff


	//----- nvinfo : EIATTR_NUM_BARRIERS
	.align		4
        /*0100*/ 	.byte	0x02, 0x4c
        /*0102*/ 	.byte	0x01
	.zero		1


	//----- nvinfo : EIATTR_ANNOTATIONS
	.align		4
        /*0104*/ 	.byte	0x04, 0x55
        /*0106*/ 	.short	(.L_48 - .L_47)


	//   ....[0]....
.L_47:
        /*0108*/ 	.word	0x00000001
        /*010c*/ 	.byte	0xf0, 0x09, 0x00, 0x00, 0x01, 0x00, 0x00, 0x00, 0x40, 0x0d, 0x00, 0x00, 0x01, 0x00, 0x00, 0x00
        /* <DEDUP_REMOVED lines=1423> */
        /*5a0c*/ 	.byte	0x10, 0x7f, 0x02, 0x00, 0x01, 0x00, 0x00, 0x00, 0xb0, 0x7f, 0x02, 0x00


	//----- nvinfo : EIATTR_INT_WARP_WIDE_INSTR_OFFSETS
	.align		4
.L_48:
        /*5a18*/ 	.byte	0x04, 0x31
        /*5a1a*/ 	.short	(.L_50 - .L_49)


	//   ....[0]....
.L_49:
        /*5a1c*/ 	.word	0x0000feb0


	//   ....[1]....
        /*5a20*/ 	.word	0x0000fec0


	//   ....[2]....
        /*5a24*/ 	.word	0x0003c7d0


	//   ....[3]....
        /*5a28*/ 	.word	0x00084230


	//   ....[4]....
        /*5a2c*/ 	.word	0x00084280


	//----- nvinfo : EIATTR_COOP_GROUP_MASK_REGIDS
	.align		4
.L_50:
        /*5a30*/ 	.byte	0x04, 0x29
        /*5a32*/ 	.short	(.L_52 - .L_51)


	//   ....[0]....
.L_51:
        /*5a34*/ 	.word	0xffffffff


	//   ....[1]....
        /*5a38*/ 	.word	0xffffffff


	//   ....[2]....
        /*5a3c*/ 	.word	0xffffffff


	//   ....[3]....
        /*5a40*/ 	.word	0xffffffff


	//----- nvinfo : EIATTR_COOP_GROUP_INSTR_OFFSETS
	.align		4
.L_52:
        /*5a44*/ 	.byte	0x04, 0x28
        /*5a46*/ 	.short	(.L_54 - .L_53)


	//   ....[0]....
.L_53:
        /*5a48*/ 	.word	0x00000070


	//   ....[1]....
        /*5a4c*/ 	.word	0x00000330


	//   ....[2]....
        /*5a50*/ 	.word	0x000840c0


	//   ....[3]....
        /*5a54*/ 	.word	0x00084330


	//----- nvinfo : EIATTR_VRC_CTA_INIT_COUNT
	.align		4
.L_54:
        /*5a58*/ 	.byte	0x02, 0x4a
        /*5a5a*/ 	.byte	0x80
	.zero		1


	//----- nvinfo : EIATTR_MBARRIER_INSTR_OFFSETS
	.align		4
        /*5a5c*/ 	.byte	0x04, 0x39
        /*5a5e*/ 	.short	(.L_56 - .L_55)


	//   ....[0]....
.L_55:
        /*5a60*/ 	.word	0x00010e60
        /*5a64*/ 	.word	0x000000ff
        /*5a68*/ 	.word	0x00000000
        /*5a6c*/ 	.short	0x0100
        /*5a6e*/ 	.byte	0x0a
	.zero		1


	//   ....[1]....
        /*5a70*/ 	.word	0x0003c800
        /*5a74*/ 	.word	0x000000ff
        /*5a78*/ 	.word	0x00028008
        /*5a7c*/ 	.short	0x0100
        /*5a7e*/ 	.byte	0x08
	.zero		1


	//   ....[2]....
        /*5a80*/ 	.word	0x00045bf0
        /*5a84*/ 	.word	0x000000ff
        /*5a88*/ 	.word	0x00000000
        /*5a8c*/ 	.short	0x010a
        /*5a8e*/ 	.byte	0x0a
	.zero		1


	//   ....[3]....
        /*5a90*/ 	.word	0x0006c490
        /*5a94*/ 	.word	0x000000ff
        /*5a98*/ 	.word	0x00000000
        /*5a9c*/ 	.short	0x010a
        /*5a9e*/ 	.byte	0x0a
	.zero		1


	//   ....[4]....
        /*5aa0*/ 	.word	0x0006c610
        /*5aa4*/ 	.word	0x000000ff
        /*5aa8*/ 	.word	0x00028000
        /*5aac*/ 	.short	0x0108
        /*5aae*/ 	.byte	0x08
	.zero		1


	//   ....[5]....
        /*5ab0*/ 	.word	0x0006c720
        /*5ab4*/ 	.word	0x000000ff
        /*5ab8*/ 	.word	0x00028008
        /*5abc*/ 	.short	0x0108
        /*5abe*/ 	.byte	0x08
	.zero		1


	//   ....[6]....
        /*5ac0*/ 	.word	0x00084350
        /*5ac4*/ 	.word	0x000000ff
        /*5ac8*/ 	.word	0x00000000
        /*5acc*/ 	.short	0x010a
        /*5ace*/ 	.byte	0x0a
	.zero		1


	//   ....[7]....
        /*5ad0*/ 	.word	0x00084380
        /*5ad4*/ 	.word	0x000000ff
        /*5ad8*/ 	.word	0x00000000
        /*5adc*/ 	.short	0x010a
        /*5ade*/ 	.byte	0x0a
	.zero		1


	//----- nvinfo : EIATTR_NUM_MBARRIERS
	.align		4
.L_56:
        /*5ae0*/ 	.byte	0x03, 0x38
        /*5ae2*/ 	.short	0x0002


	//----- nvinfo : EIATTR_EXIT_INSTR_OFFSETS
	.align		4
        /*5ae4*/ 	.byte	0x04, 0x1c
        /*5ae6*/ 	.short	(.L_58 - .L_57)


	//   ....[0]....
.L_57:
        /*5ae8*/ 	.word	0x00084340


	//----- nvinfo : EIATTR_REQNTID
	.align		4
.L_58:
        /*5aec*/ 	.byte	0x04, 0x10
        /*5aee*/ 	.short	(.L_60 - .L_59)
.L_59:
        /*5af0*/ 	.word	0x00000080
        /*5af4*/ 	.word	0x00000001
        /*5af8*/ 	.word	0x00000001


	//----- nvinfo : EIATTR_CRS_STACK_SIZE
	.align		4
.L_60:
        /*5afc*/ 	.byte	0x04, 0x1e
        /*5afe*/ 	.short	(.L_62 - .L_61)
.L_61:
        /*5b00*/ 	.word	0x00000000


	//----- nvinfo : EIATTR_CBANK_PARAM_SIZE
	.align		4
.L_62:
        /*5b04*/ 	.byte	0x03, 0x19
        /*5b06*/ 	.short	0x0050


	//----- nvinfo : EIATTR_PARAM_CBANK
	.align		4
        /*5b08*/ 	.byte	0x04, 0x0a
        /*5b0a*/ 	.short	(.L_64 - .L_63)
	.align		4
.L_63:
        /*5b0c*/ 	.word	index@(.nv.constant0.matmul_kernel)
        /*5b10*/ 	.short	0x0380
        /*5b12*/ 	.short	0x0050


	//----- nvinfo : EIATTR_SW_WAR
	.align		4
.L_64:
        /*5b14*/ 	.byte	0x04, 0x36
        /*5b16*/ 	.short	(.L_66 - .L_65)
.L_65:
        /*5b18*/ 	.word	0x00000008
.L_66:


//--------------------- .nv.compat                --------------------------
	.section	.nv.compat,"",@"SHT_CUDA_COMPAT_INFO"
	.align	4
        /*0000*/ 	.byte	0x02, 0x02, 0x02, 0x00, 0x02, 0x05, 0x05, 0x00, 0x02, 0x03, 0x00, 0x00, 0x02, 0x06, 0x01, 0x00


//--------------------- .nv.callgraph             --------------------------
	.section	.nv.callgraph,"",@"SHT_CUDA_CALLGRAPH"
	.align	4
	.sectionentsize	8
	.align		4
        /*0000*/ 	.word	0x00000000
	.align		4
        /*0004*/ 	.word	0xffffffff
	.align		4
        /*0008*/ 	.word	0x00000000
	.align		4
        /*000c*/ 	.word	0xfffffffe
	.align		4
        /*0010*/ 	.word	0x00000000
	.align		4
        /*0014*/ 	.word	0xfffffffd
	.align		4
        /*0018*/ 	.word	0x00000000
	.align		4
        /*001c*/ 	.word	0xfffffffc


//--------------------- .text.matmul_kernel       --------------------------
	.section	.text.matmul_kernel,"ax",@progbits
	.align	128
        .global         matmul_kernel
        .type           matmul_kernel,@function
        .size           matmul_kernel,(.L_x_20 - matmul_kernel)
        .other          matmul_kernel,@"STO_CUDA_ENTRY STV_DEFAULT"
matmul_kernel:
.text.matmul_kernel:
[----:B------:R-:W0:Y:S01]  /*0000*/  LDC R1, c[0x0][0x37c] ;  /* 0x0000df00ff017b82 */ /* 0x000e220000000800 */
[----:B------:R-:W1:Y:S01]  /*0010*/  S2R R3, SR_TID.X ;  /* 0x0000000000037919 */ /* 0x000e620000002100 */
[----:B0-----:R-:W-:Y:S01]  /*0020*/  VIADD R1, R1, 0xffffd258 ;  /* 0xffffd25801017836 */ /* 0x001fe20000000000 */
[----:B-1----:R-:W-:-:S13]  /*0030*/  ISETP.GE.U32.AND P0, PT, R3, 0x20, PT ;  /* 0x000000200300780c */ /* 0x002fda0003f06070 */
[----:B------:R-:W-:Y:S02]  /*0040*/  VOTEU.ANY UP0, P0 ;  /* 0x0000000000ff7886 */ /* 0x000fe40000000100 */
[----:B------:R-:W-:Y:S05]  /*0050*/  BRA.U UP0, `(.L_x_0) ;  /* 0x0000000100b87547 */ /* 0x000fea000b800000 */
[----:B------:R-:W0:Y:S01]  /*0060*/  S2UR UR6, SR_CgaCtaId ;  /* 0x00000000000679c3 */ /* 0x000e220000008800 */
[----:B------:R-:W-:Y:S01]  /*0070*/  NOP ;  /* 0x0000000000007918 */ /* 0x000fe20000000000 */
[----:B------:R-:W-:Y:S02]  /*0080*/  UMOV UR4, 0x40 ;  /* 0x0000004000047882 */ /* 0x000fe40000000000 */
[----:B0-----:R-:W-:-:S09]  /*0090*/  ULEA UR4, UR6, UR4, 0x18 ;  /* 0x0000000406047291 */ /* 0x001fd2000f8ec0ff */
[----:B------:R-:W0:Y:S01]  /*00a0*/  LDS.U8 R0, [UR4] ;  /* 0x00000004ff007984 */ /* 0x000e220008000000 */
[----:B------:R-:W-:Y:S02]  /*00b0*/  UMOV UR4, 0x400 ;  /* 0x0000040000047882 */ /* 0x000fe40000000000 */
[----:B------:R-:W-:Y:S01]  /*00c0*/  ULEA UR4, UR6, UR4, 0x18 ;  /* 0x0000000406047291 */ /* 0x000fe2000f8ec0ff */
[----:B0-----:R-:W-:-:S13]  /*00d0*/  ISETP.NE.AND P0, PT, R0, RZ, PT ;  /* 0x000000ff0000720c */ /* 0x001fda0003f05270 */
[----:B------:R-:W-:Y:S05]  /*00e0*/  @P0 BRA `(.L_x_1) ;  /* 0x00000000007c0947 */ /* 0x000fea0003800000 */
[----:B------:R-:W-:-:S13]  /*00f0*/  ELECT P0, URZ, PT ;  /* 0x0000000000ff782f */ /* 0x000fda0003800000 */
[----:B------:R-:W-:Y:S05]  /*0100*/  @!P0 BRA `(.L_x_2) ;  /* 0x0000000000848947 */ /* 0x000fea0003800000 */
[----:B------:R-:W-:Y:S01]  /*0110*/  UMOV UR5, 0x10 ;  /* 0x0000001000057882 */ /* 0x000fe20000000000 */
[----:B------:R-:W-:Y:S02]  /*0120*/  IMAD.MOV.U32 R7, RZ, RZ, 0x1 ;  /* 0x00000001ff077424 */ /* 0x000fe400078e00ff */
[----:B------:R-:W-:Y:S02]  /*0130*/  IMAD.MOV.U32 R5, RZ, RZ, 0xffff ;  /* 0x0000ffffff057424 */ /* 0x000fe400078e00ff */
[----:B------:R-:W-:Y:S04]  /*0140*/  DEPBAR.LE SB0, 0x36 ;  /* 0x00008d800000791a */ /* 0x000fe80000000000 */
[----:B------:R-:W0:Y:S02]  /*0150*/  UTCATOMSWS.FIND_AND_SET.ALIGN UP1, UR5, UR5 ;  /* 0x00000005000575e3 */ /* 0x000e240008020800 */
[----:B0-----:R-:W-:-:S04]  /*0160*/  PLOP3.LUT P0, PT, PT, PT, UP1, 0x80, 0x8 ;  /* 0x000000000008781c */ /* 0x001fc80003f0f018 */
[----:B------:R-:W-:-:S04]  /*0170*/  SEL R0, RZ, 0xffffffff, !P0 ;  /* 0xffffffffff007807 */ /* 0x000fc80004000000 */
[----:B------:R-:W-:Y:S01]  /*0180*/  ISETP.NE.AND P0, PT, R0, RZ, PT ;  /* 0x000000ff0000720c */ /* 0x000fe20003f05270 */
[----:B------:R-:W-:-:S12]  /*0190*/  IMAD.U32 R0, RZ, RZ, UR5 ;  /* 0x00000005ff007e24 */ /* 0x000fd8000f8e00ff */
[----:B------:R-:W-:Y:S05]  /*01a0*/  @P0 BRA `(.L_x_3) ;  /* 0x0000000000240947 */ /* 0x000fea0003800000 */
.L_x_4:
[----:B------:R-:W-:Y:S05]  /*01b0*/  NANOSLEEP 0x64 ;  /* 0x000000640000795d */ /* 0x000fea0003800000 */
[----:B------:R-:W-:-:S05]  /*01c0*/  UMOV UR5, 0x10 ;  /* 0x0000001000057882 */ /* 0x000fca0000000000 */
[----:B------:R-:W-:Y:S04]  /*01d0*/  DEPBAR.LE SB0, 0x36 ;  /* 0x00008d800000791a */ /* 0x000fe80000000000 */
[----:B------:R-:W0:Y:S02]  /*01e0*/  UTCATOMSWS.FIND_AND_SET.ALIGN UP1, UR5, UR5 ;  /* 0x00000005000575e3 */ /* 0x000e240008020800 */
[----:B0-----:R-:W-:-:S04]  /*01f0*/  PLOP3.LUT P0, PT, PT, PT, UP1, 0x80, 0x8 ;  /* 0x000000000008781c */ /* 0x001fc80003f0f018 */
[----:B------:R-:W-:-:S04]  /*0200*/  SEL R0, RZ, 0xffffffff, !P0 ;  /* 0xffffffffff007807 */ /* 0x000fc80004000000 */
[----:B------:R-:W-:Y:S01]  /*0210*/  ISETP.NE.AND P0, PT, R0, RZ, PT ;  /* 0x000000ff0000720c */ /* 0x000fe20003f05270 */
[----:B------:R-:W-:-:S12]  /*0220*/  IMAD.U32 R0, RZ, RZ, UR5 ;  /* 0x00000005ff007e24 */ /* 0x000fd8000f8e00ff */
[----:B------:R-:W-:Y:S05]  /*0230*/  @!P0 BRA `(.L_x_4) ;  /* 0xfffffffc00dc8947 */ /* 0x000fea000383ffff */
.L_x_3:
[C---:B------:R-:W-:Y:S01]  /*0240*/  VIADD R4, R0.reuse, 0x10 ;  /* 0x0000001000047836 */ /* 0x040fe20000000000 */
[----:B------:R-:W-:Y:S01]  /*0250*/  UMOV UR5, 0x50 ;  /* 0x0000005000057882 */ /* 0x000fe20000000000 */
[----:B------:R-:W-:Y:S01]  /*0260*/  SHF.L.U32 R2, R5, R0, RZ ;  /* 0x0000000005027219 */ /* 0x000fe200000006ff */
[----:B------:R-:W-:Y:S01]  /*0270*/  ULEA UR5, UR6, UR5, 0x18 ;  /* 0x0000000506057291 */ /* 0x000fe2000f8ec0ff */
[----:B------:R-:W-:Y:S01]  /*0280*/  IMAD.SHL.U32 R0, R0, 0x20, RZ ;  /* 0x0000002000007824 */ /* 0x000fe200078e00ff */
[----:B------:R-:W-:-:S04]  /*0290*/  SHF.L.U32 R5, R7, R4, RZ ;  /* 0x0000000407057219 */ /* 0x000fc800000006ff */
[----:B------:R-:W-:-:S05]  /*02a0*/  LOP3.LUT R2, R5, R2, RZ, 0xfc, !PT ;  /* 0x0000000205027212 */ /* 0x000fca00078efcff */
[----:B------:R0:W-:Y:S04]  /*02b0*/  ATOMS.OR RZ, [UR5], R2 ;  /* 0x00000002ffff798c */ /* 0x0001e8000b000005 */
[----:B------:R0:W-:Y:S01]  /*02c0*/  STS [UR4], R0 ;  /* 0x00000000ff007988 */ /* 0x0001e20008000804 */
[----:B------:R-:W-:Y:S05]  /*02d0*/  BRA `(.L_x_2) ;  /* 0x0000000000107947 */ /* 0x000fea0003800000 */
.L_x_1:
[----:B------:R-:W-:Y:S01]  /*02e0*/  IMAD.MOV.U32 R0, RZ, RZ, -0x1 ;  /* 0xffffffffff007424 */ /* 0x000fe200078e00ff */
[----:B------:R-:W-:-:S04]  /*02f0*/  MOV R4, 0x320 ;  /* 0x0000032000047802 */ /* 0x000fc80000000f00 */
[----:B------:R0:W-:Y:S03]  /*0300*/  STS [UR4], R0 ;  /* 0x00000000ff007988 */ /* 0x0001e60008000804 */
[----:B0-----:R-:W-:Y:S05]  /*0310*/  CALL.REL.NOINC `($__internal_1_$__cuda_sm10x_tcgen05_guardrail_trap_phase_invalid_during_alloc) ;  /* 0x0000084000307944 */ /* 0x001fea0003c00000 */
.L_x_2:
[----:B------:R-:W-:Y:S05]  /*0320*/  WARPSYNC.ALL ;  /* 0x0000000000007948 */ /* 0x000fea0003800000 */
[----:B------:R-:W-:Y:S01]  /*0330*/  NOP ;  /* 0x0000000000007918 */ /* 0x000fe20000000000 */
.L_x_0:
[----:B------:R-:W1:Y:S01]  /*0340*/  LDC.64 R8, c[0x0][0x398] ;  /* 0x0000e600ff087b82 */ /* 0x000e620000000a00 */
[----:B------:R-:W2:Y:S01]  /*0350*/  S2R R7, SR_CTAID.X ;  /* 0x0000000000077919 */ /* 0x000ea20000002500 */
[----:B------:R-:W-:Y:S01]  /*0360*/  IMAD.MOV.U32 R16, RZ, RZ, RZ ;  /* 0x000000ffff107224 */ /* 0x000fe200078e00ff */
[----:B------:R-:W-:Y:S01]  /*0370*/  UMOV UR8, 0x400 ;  /* 0x0000040000087882 */ /* 0x000fe20000000000 */
[----:B------:R-:W3:Y:S04]  /*0380*/  LDCU UR11, c[0x0][0x3a0] ;  /* 0x00007400ff0b77ac */ /* 0x000ee80008000800 */
[----:B------:R-:W4:Y:S01]  /*0390*/  S2UR UR5, SR_CgaCtaId ;  /* 0x00000000000579c3 */ /* 0x000f220000008800 */
[----:B------:R-:W0:Y:S01]  /*03a0*/  LDCU UR12, c[0x0][0x3ac] ;  /* 0x00007580ff0c77ac */ /* 0x000e220008000800 */
[----:B------:R-:W0:Y:S01]  /*03b0*/  LDCU.64 UR16, c[0x0][0x388] ;  /* 0x00007100ff1077ac */ /* 0x000e220008000a00 */
[----:B------:R-:W0:Y:S01]  /*03c0*/  LDCU UR6, c[0x0][0x39c] ;  /* 0x00007380ff0677ac */ /* 0x000e220008000800 */
[----:B------:R-:W0:Y:S02]  /*03d0*/  LDCU UR13, c[0x0][0x3a0] ;  /* 0x00007400ff0d77ac */ /* 0x000e240008000800 */
[----:B01----:R-:W-:Y:S01]  /*03e0*/  VIADD R0, R9, 0x1ff ;  /* 0x000001ff09007836 */ /* 0x003fe20000000000 */
[----:B------:R-:W-:Y:S01]  /*03f0*/  IABS R15, R9 ;  /* 0x00000009000f7213 */ /* 0x000fe20000000000 */
[----:B------:R-:W-:Y:S03]  /*0400*/  BAR.SYNC.DEFER_BLOCKING 0x0 ;  /* 0x0000000000007b1d */ /* 0x000fe60000010000 */
[----:B------:R-:W-:Y:S01]  /*0410*/  SHF.R.S32.HI R5, RZ, 0x1f, R0 ;  /* 0x0000001fff057819 */ /* 0x000fe20000011400 */
[----:B----4-:R-:W-:-:S03]  /*0420*/  ULEA UR8, UR5, UR8, 0x18 ;  /* 0x0000000805087291 */ /* 0x010fc6000f8ec0ff */
[----:B------:R-:W-:Y:S01]  /*0430*/  LEA.HI R5, R5, R0, RZ, 0x9 ;  /* 0x0000000005057211 */ /* 0x000fe200078f48ff */
[----:B------:R-:W0:Y:S01]  /*0440*/  LDCU.64 UR20, c[0x0][0x358] ;  /* 0x00006b00ff1477ac */ /* 0x000e220008000a00 */
[----:B--2---:R-:W-:Y:S02]  /*0450*/  IABS R10, R7 ;  /* 0x00000007000a7213 */ /* 0x004fe40000000000 */
[----:B------:R-:W-:Y:S01]  /*0460*/  SHF.R.S32.HI R5, RZ, 0x9, R5 ;  /* 0x00000009ff057819 */ /* 0x000fe20000011405 */
[----:B------:R-:W1:Y:S04]  /*0470*/  LDCU UR15, c[0x0][0x3b0] ;  /* 0x00007600ff0f77ac */ /* 0x000e680008000800 */
[----:B------:R-:W-:Y:S01]  /*0480*/  IMAD.SHL.U32 R2, R5, 0x4, RZ ;  /* 0x0000000405027824 */ /* 0x000fe200078e00ff */
[----:B------:R-:W2:Y:S04]  /*0490*/  LDCU UR18, c[0x0][0x3b0] ;  /* 0x00007600ff1277ac */ /* 0x000ea80008000800 */
[-C--:B------:R-:W-:Y:S01]  /*04a0*/  IABS R11, R2.reuse ;  /* 0x00000002000b7213 */ /* 0x080fe20000000000 */
[----:B------:R-:W4:Y:S01]  /*04b0*/  LDCU UR19, c[0x0][0x3b0] ;  /* 0x00007600ff1377ac */ /* 0x000f220008000800 */
[----:B------:R-:W-:Y:S01]  /*04c0*/  IABS R12, R2 ;  /* 0x00000002000c7213 */ /* 0x000fe20000000000 */
[----:B------:R-:W0:Y:S01]  /*04d0*/  LDS R18, [UR8] ;  /* 0x00000008ff127984 */ /* 0x000e220008000800 */
[----:B------:R-:W1:Y:S01]  /*04e0*/  I2F.RP R0, R11 ;  /* 0x0000000b00007306 */ /* 0x000e620000209400 */
[----:B------:R-:W0:Y:S07]  /*04f0*/  LDCU UR22, c[0x0][0x3b0] ;  /* 0x00007600ff1677ac */ /* 0x000e2e0008000800 */
[----:B-1----:R-:W1:Y:S02]  /*0500*/  MUFU.RCP R0, R0 ;  /* 0x0000000000007308 */ /* 0x002e640000001000 */
[----:B-1----:R-:W-:-:S02]  /*0510*/  VIADD R4, R0, 0xffffffe ;  /* 0x0ffffffe00047836 */ /* 0x002fc40000000000 */
[----:B------:R-:W-:-:S04]  /*0520*/  IMAD.MOV R0, RZ, RZ, -R12 ;  /* 0x000000ffff007224 */ /* 0x000fc800078e0a0c */
[----:B------:R1:W2:Y:S01]  /*0530*/  F2I.FTZ.U32.TRUNC.NTZ R5, R4 ;  /* 0x0000000400057305 */ /* 0x0002a2000021f000 */
[----:B0-----:R-:W-:Y:S01]  /*0540*/  R2UR UR7, R18 ;  /* 0x00000000120772ca */ /* 0x001fe200000e0000 */
[----:B-1----:R-:W-:Y:S02]  /*0550*/  IMAD.MOV.U32 R4, RZ, RZ, RZ ;  /* 0x000000ffff047224 */ /* 0x002fe400078e00ff */
[----:B--2---:R-:W-:-:S04]  /*0560*/  IMAD.MOV R6, RZ, RZ, -R5 ;  /* 0x000000ffff067224 */ /* 0x004fc800078e0a05 */
[----:B------:R-:W-:Y:S02]  /*0570*/  IMAD R13, R6, R11, RZ ;  /* 0x0000000b060d7224 */ /* 0x000fe400078e02ff */
[----:B------:R-:W-:Y:S02]  /*0580*/  IMAD.MOV.U32 R6, RZ, RZ, R10 ;  /* 0x000000ffff067224 */ /* 0x000fe400078e000a */
[----:B------:R-:W-:-:S06]  /*0590*/  IMAD.HI.U32 R5, R5, R13, R4 ;  /* 0x0000000d05057227 */ /* 0x000fcc00078e0004 */
[----:B------:R-:W-:-:S04]  /*05a0*/  IMAD.HI.U32 R5, R5, R6, RZ ;  /* 0x0000000605057227 */ /* 0x000fc800078e00ff */
[----:B------:R-:W-:Y:S01]  /*05b0*/  IMAD R0, R5, R0, R6 ;  /* 0x0000000005007224 */ /* 0x000fe200078e0206 */
[----:B------:R-:W-:Y:S04]  /*05c0*/  BAR.SYNC.DEFER_BLOCKING 0x0 ;  /* 0x0000000000007b1d */ /* 0x000fe80000010000 */
[----:B------:R-:W-:-:S13]  /*05d0*/  ISETP.GT.U32.AND P1, PT, R11, R0, PT ;  /* 0x000000000b00720c */ /* 0x000fda0003f24070 */
[----:B------:R-:W-:Y:S02]  /*05e0*/  @!P1 IMAD.IADD R0, R0, 0x1, -R11 ;  /* 0x0000000100009824 */ /* 0x000fe400078e0a0b */
[----:B------:R-:W-:Y:S01]  /*05f0*/  @!P1 VIADD R5, R5, 0x1 ;  /* 0x0000000105059836 */ /* 0x000fe20000000000 */
[----:B------:R-:W-:Y:S02]  /*0600*/  ISETP.NE.AND P1, PT, R2, RZ, PT ;  /* 0x000000ff0200720c */ /* 0x000fe40003f25270 */
[----:B------:R-:W-:Y:S02]  /*0610*/  ISETP.GE.U32.AND P0, PT, R0, R11, PT ;  /* 0x0000000b0000720c */ /* 0x000fe40003f06070 */
[----:B------:R-:W-:-:S04]  /*0620*/  LOP3.LUT R0, R7, R2, RZ, 0x3c, !PT ;  /* 0x0000000207007212 */ /* 0x000fc800078e3cff */
[----:B------:R-:W-:Y:S01]  /*0630*/  ISETP.GE.AND P2, PT, R0, RZ, PT ;  /* 0x000000ff0000720c */ /* 0x000fe20003f46270 */
[----:B------:R-:W-:-:S06]  /*0640*/  VIADD R0, R8, 0x7f ;  /* 0x0000007f08007836 */ /* 0x000fcc0000000000 */
[----:B------:R-:W-:-:S04]  /*0650*/  @P0 VIADD R5, R5, 0x1 ;  /* 0x0000000105050836 */ /* 0x000fc80000000000 */
[----:B------:R-:W-:Y:S01]  /*0660*/  IMAD.MOV.U32 R4, RZ, RZ, R5 ;  /* 0x000000ffff047224 */ /* 0x000fe200078e0005 */
[----:B------:R-:W-:-:S03]  /*0670*/  SHF.R.S32.HI R5, RZ, 0x1f, R0 ;  /* 0x0000001fff057819 */ /* 0x000fc60000011400 */
[----:B------:R-:W-:Y:S01]  /*0680*/  @!P2 IMAD.MOV R4, RZ, RZ, -R4 ;  /* 0x000000ffff04a224 */ /* 0x000fe200078e0a04 */
[----:B------:R-:W-:Y:S02]  /*0690*/  @!P1 LOP3.LUT R4, RZ, R2, RZ, 0x33, !PT ;  /* 0x00000002ff049212 */ /* 0x000fe400078e33ff */
[----:B------:R-:W-:-:S03]  /*06a0*/  LEA.HI R5, R5, R0, RZ, 0x7 ;  /* 0x0000000005057211 */ /* 0x000fc600078f38ff */
[----:B------:R-:W-:Y:S02]  /*06b0*/  IMAD.SHL.U32 R10, R4, 0x4, RZ ;  /* 0x00000004040a7824 */ /* 0x000fe400078e00ff */
[----:B------:R-:W-:-:S03]  /*06c0*/  IMAD.MOV R4, RZ, RZ, -R4 ;  /* 0x000000ffff047224 */ /* 0x000fc600078e0a04 */
[----:B------:R-:W-:Y:S01]  /*06d0*/  LEA.HI.SX32 R5, R5, -R10, 0x19 ;  /* 0x8000000a05057211 */ /* 0x000fe200078fcaff */
[----:B------:R-:W-:Y:S02]  /*06e0*/  IMAD R12, R2, R4, R7 ;  /* 0x00000004020c7224 */ /* 0x000fe400078e0207 */
[----:B------:R-:W-:Y:S01]  /*06f0*/  IMAD.MOV.U32 R4, RZ, RZ, RZ ;  /* 0x000000ffff047224 */ /* 0x000fe200078e00ff */
[----:B------:R-:W-:Y:S02]  /*0700*/  VIMNMX R17, PT, PT, R5, 0x4, PT ;  /* 0x0000000405117848 */ /* 0x000fe40003fe0100 */
[----:B------:R-:W-:Y:S02]  /*0710*/  IABS R13, R12 ;  /* 0x0000000c000d7213 */ /* 0x000fe40000000000 */
[----:B------:R-:W-:-:S04]  /*0720*/  IABS R11, R17 ;  /* 0x00000011000b7213 */ /* 0x000fc80000000000 */
[----:B------:R-:W0:Y:S08]  /*0730*/  I2F.RP R0, R11 ;  /* 0x0000000b00007306 */ /* 0x000e300000209400 */
[----:B0-----:R-:W0:Y:S02]  /*0740*/  MUFU.RCP R0, R0 ;  /* 0x0000000000007308 */ /* 0x001e240000001000 */
[----:B0-----:R-:W-:-:S06]  /*0750*/  VIADD R5, R0, 0xffffffe ;  /* 0x0ffffffe00057836 */ /* 0x001fcc0000000000 */
[----:B------:R-:W0:Y:S02]  /*0760*/  F2I.FTZ.U32.TRUNC.NTZ R5, R5 ;  /* 0x0000000500057305 */ /* 0x000e24000021f000 */
[----:B0-----:R-:W-:-:S04]  /*0770*/  IMAD.MOV R6, RZ, RZ, -R5 ;  /* 0x000000ffff067224 */ /* 0x001fc800078e0a05 */
[----:B------:R-:W-:Y:S02]  /*0780*/  IMAD.MOV.U32 R2, RZ, RZ, R6 ;  /* 0x000000ffff027224 */ /* 0x000fe400078e0006 */
[----:B------:R-:W0:Y:S02]  /*0790*/  I2F.RP R6, R15 ;  /* 0x0000000f00067306 */ /* 0x000e240000209400 */
[----:B------:R-:W-:Y:S01]  /*07a0*/  IMAD R7, R2, R11, RZ ;  /* 0x0000000b02077224 */ /* 0x000fe200078e02ff */
[----:B------:R-:W-:-:S03]  /*07b0*/  IABS R2, R17 ;  /* 0x0000001100027213 */ /* 0x000fc60000000000 */
[----:B------:R-:W-:-:S04]  /*07c0*/  IMAD.HI.U32 R4, R5, R7, R4 ;  /* 0x0000000705047227 */ /* 0x000fc800078e0004 */
[----:B------:R-:W-:Y:S02]  /*07d0*/  IMAD.MOV R0, RZ, RZ, -R2 ;  /* 0x000000ffff007224 */ /* 0x000fe400078e0a02 */
[----:B------:R-:W-:Y:S01]  /*07e0*/  IMAD.HI.U32 R4, R4, R13, RZ ;  /* 0x0000000d04047227 */ /* 0x000fe200078e00ff */
[----:B0-----:R-:W0:Y:S03]  /*07f0*/  MUFU.RCP R6, R6 ;  /* 0x0000000600067308 */ /* 0x001e260000001000 */
[----:B------:R-:W-:Y:S01]  /*0800*/  IMAD R0, R4, R0, R13 ;  /* 0x0000000004007224 */ /* 0x000fe200078e020d */
[----:B------:R-:W-:-:S04]  /*0810*/  IABS R13, R8 ;  /* 0x00000008000d7213 */ /* 0x000fc80000000000 */
[----:B------:R-:W-:Y:S01]  /*0820*/  ISETP.GT.U32.AND P1, PT, R11, R0, PT ;  /* 0x000000000b00720c */ /* 0x000fe20003f24070 */
[----:B------:R-:W1:Y:S01]  /*0830*/  I2F.RP R2, R13 ;  /* 0x0000000d00027306 */ /* 0x000e620000209400 */
[----:B0-----:R-:W-:-:S11]  /*0840*/  VIADD R6, R6, 0xffffffe ;  /* 0x0ffffffe06067836 */ /* 0x001fd60000000000 */
[----:B------:R-:W-:Y:S02]  /*0850*/  @!P1 IMAD.IADD R0, R0, 0x1, -R11 ;  /* 0x0000000100009824 */ /* 0x000fe400078e0a0b */
[----:B------:R-:W-:Y:S01]  /*0860*/  @!P1 VIADD R4, R4, 0x1 ;  /* 0x0000000104049836 */ /* 0x000fe20000000000 */
[----:B------:R-:W-:Y:S01]  /*0870*/  ISETP.NE.AND P1, PT, R17, RZ, PT ;  /* 0x000000ff1100720c */ /* 0x000fe20003f25270 */
[----:B-1----:R-:W0:Y:S01]  /*0880*/  MUFU.RCP R2, R2 ;  /* 0x0000000200027308 */ /* 0x002e220000001000 */
[----:B------:R-:W-:Y:S02]  /*0890*/  ISETP.GE.U32.AND P0, PT, R0, R11, PT ;  /* 0x0000000b0000720c */ /* 0x000fe40003f06070 */
[----:B------:R-:W-:-:S04]  /*08a0*/  LOP3.LUT R0, R12, R17, RZ, 0x3c, !PT ;  /* 0x000000110c007212 */ /* 0x000fc800078e3cff */
[----:B------:R-:W-:-:S07]  /*08b0*/  ISETP.GE.AND P2, PT, R0, RZ, PT ;  /* 0x000000ff0000720c */ /* 0x000fce0003f46270 */
[----:B------:R-:W-:-:S04]  /*08c0*/  @P0 VIADD R4, R4, 0x1 ;  /* 0x0000000104040836 */ /* 0x000fc80000000000 */
[----:B------:R-:W-:Y:S02]  /*08d0*/  IMAD.MOV.U32 R9, RZ, RZ, R4 ;  /* 0x000000ffff097224 */ /* 0x000fe400078e0004 */
[----:B0-----:R-:W-:Y:S01]  /*08e0*/  VIADD R4, R2, 0xffffffe ;  /* 0x0ffffffe02047836 */ /* 0x001fe20000000000 */
[----:B------:R-:W-:Y:S01]  /*08f0*/  LOP3.LUT R2, R3, 0x7f, RZ, 0xc0, !PT ;  /* 0x0000007f03027812 */ /* 0x000fe200078ec0ff */
[----:B------:R-:W-:Y:S01]  /*0900*/  @!P2 IMAD.MOV R9, RZ, RZ, -R9 ;  /* 0x000000ffff09a224 */ /* 0x000fe200078e0a09 */
[----:B------:R-:W-:Y:S01]  /*0910*/  @!P1 LOP3.LUT R9, RZ, R17, RZ, 0x33, !PT ;  /* 0x00000011ff099212 */ /* 0x000fe200078e33ff */
[----:B------:R0:W1:Y:S01]  /*0920*/  F2I.FTZ.U32.TRUNC.NTZ R5, R4 ;  /* 0x0000000400057305 */ /* 0x000062000021f000 */
[----:B------:R-:W-:-:S03]  /*0930*/  ISETP.NE.AND P2, PT, R8, RZ, PT ;  /* 0x000000ff0800720c */ /* 0x000fc60003f45270 */
[----:B------:R-:W-:-:S04]  /*0940*/  IMAD.MOV R0, RZ, RZ, -R9 ;  /* 0x000000ffff007224 */ /* 0x000fc800078e0a09 */
[----:B------:R-:W-:Y:S02]  /*0950*/  IMAD R0, R17, R0, R12 ;  /* 0x0000000011007224 */ /* 0x000fe400078e020c */
[----:B0-----:R-:W-:Y:S01]  /*0960*/  IMAD.MOV.U32 R4, RZ, RZ, RZ ;  /* 0x000000ffff047224 */ /* 0x001fe200078e00ff */
[----:B------:R-:W0:Y:S01]  /*0970*/  F2I.FTZ.U32.TRUNC.NTZ R17, R6 ;  /* 0x0000000600117305 */ /* 0x000e22000021f000 */
[----:B------:R-:W-:Y:S02]  /*0980*/  IMAD.IADD R7, R10, 0x1, R0 ;  /* 0x000000010a077824 */ /* 0x000fe400078e0200 */
[----:B-1----:R-:W-:Y:S02]  /*0990*/  IMAD.MOV R11, RZ, RZ, -R5 ;  /* 0x000000ffff0b7224 */ /* 0x002fe400078e0a05 */
[----:B------:R-:W-:Y:S02]  /*09a0*/  IMAD R19, R7, 0x80, R2 ;  /* 0x0000008007137824 */ /* 0x000fe400078e0202 */
[----:B------:R-:W-:-:S03]  /*09b0*/  IMAD.MOV.U32 R0, RZ, RZ, R11 ;  /* 0x000000ffff007224 */ /* 0x000fc600078e000b */
[----:B------:R-:W-:Y:S01]  /*09c0*/  ISETP.GE.AND P6, PT, R19, RZ, PT ;  /* 0x000000ff1300720c */ /* 0x000fe20003fc6270 */
[----:B------:R-:W-:Y:S01]  /*09d0*/  IMAD R7, R0, R13, RZ ;  /* 0x0000000d00077224 */ /* 0x000fe200078e02ff */
[----:B------:R-:W-:Y:S01]  /*09e0*/  IABS R0, R19 ;  /* 0x0000001300007213 */ /* 0x000fe20000000000 */
[----:B------:R-:W-:Y:S01]  /*09f0*/  STL [R1+0x1de0], R19 ;  /* 0x001de01301007387 */ /* 0x000fe20000100800 */
[----:B0-----:R-:W-:Y:S02]  /*0a00*/  IMAD.MOV R10, RZ, RZ, -R17 ;  /* 0x000000ffff0a7224 */ /* 0x001fe400078e0a11 */
[----:B------:R-:W-:-:S04]  /*0a10*/  IMAD.HI.U32 R4, R5, R7, R4 ;  /* 0x0000000705047227 */ /* 0x000fc800078e0004 */
[----:B------:R-:W-:Y:S02]  /*0a20*/  IMAD.MOV.U32 R5, RZ, RZ, R0 ;  /* 0x000000ffff057224 */ /* 0x000fe400078e0000 */
[----:B------:R-:W-:Y:S02]  /*0a30*/  IMAD.SHL.U32 R0, R9, 0x200, RZ ;  /* 0x0000020009007824 */ /* 0x000fe400078e00ff */
[----:B------:R-:W-:-:S03]  /*0a40*/  IMAD.HI.U32 R4, R4, R5, RZ ;  /* 0x0000000504047227 */ /* 0x000fc600078e00ff */
[----:B------:R-:W-:Y:S01]  /*0a50*/  IABS R84, R0 ;  /* 0x0000000000547213 */ /* 0x000fe20000000000 */
[----:B------:R-:W-:Y:S02]  /*0a60*/  IMAD.MOV R4, RZ, RZ, -R4 ;  /* 0x000000ffff047224 */ /* 0x000fe400078e0a04 */
[----:B------:R-:W-:Y:S02]  /*0a70*/  VIADD R9, R0, 0x58 ;  /* 0x0000005800097836 */ /* 0x000fe40000000000 */
[C---:B------:R-:W-:Y:S02]  /*0a80*/  IMAD R4, R13.reuse, R4, R5 ;  /* 0x000000040d047224 */ /* 0x040fe400078e0205 */
[----:B------:R-:W-:Y:S01]  /*0a90*/  IMAD R5, R10, R15, RZ ;  /* 0x0000000f0a057224 */ /* 0x000fe200078e02ff */
[----:B------:R-:W-:Y:S01]  /*0aa0*/  IABS R6, R9 ;  /* 0x0000000900067213 */ /* 0x000fe20000000000 */
[----:B------:R-:W-:Y:S01]  /*0ab0*/  VIADD R11, R0, 0x59 ;  /* 0x00000059000b7836 */ /* 0x000fe20000000000 */
[----:B------:R-:W-:Y:S01]  /*0ac0*/  ISETP.GT.U32.AND P0, PT, R13, R4, PT ;  /* 0x000000040d00720c */ /* 0x000fe20003f04070 */
[----:B------:R-:W-:Y:S01]  /*0ad0*/  IMAD.HI.U32 R16, R17, R5, R16 ;  /* 0x0000000511107227 */ /* 0x000fe200078e0010 */
[----:B------:R-:W-:-:S02]  /*0ae0*/  SHF.R.U32.HI R5, RZ, 0x5, R3 ;  /* 0x00000005ff057819 */ /* 0x000fc40000011603 */
[----:B------:R-:W-:Y:S01]  /*0af0*/  IABS R10, R11 ;  /* 0x0000000b000a7213 */ /* 0x000fe20000000000 */
[----:B------:R-:W-:Y:S01]  /*0b00*/  VIADD R14, R0, 0x5a ;  /* 0x0000005a000e7836 */ /* 0x000fe20000000000 */
[----:B------:R-:W-:Y:S01]  /*0b10*/  R2UR UR14, R5 ;  /* 0x00000000050e72ca */ /* 0x000fe200000e0000 */
[----:B------:R-:W-:Y:S01]  /*0b20*/  IMAD.HI.U32 R3, R16, R6, RZ ;  /* 0x0000000610037227 */ /* 0x000fe200078e00ff */
[----:B------:R-:W-:Y:S02]  /*0b30*/  ISETP.GE.AND P3, PT, R9, RZ, PT ;  /* 0x000000ff0900720c */ /* 0x000fe40003f66270 */
[----:B------:R-:W-:Y:S01]  /*0b40*/  IABS R12, R14 ;  /* 0x0000000e000c7213 */ /* 0x000fe20000000000 */
[----:B------:R-:W-:Y:S01]  /*0b50*/  IMAD.MOV R7, RZ, RZ, -R3 ;  /* 0x000000ffff077224 */ /* 0x000fe200078e0a03 */
[----:B------:R-:W-:Y:S01]  /*0b60*/  ISETP.GE.AND P4, PT, R14, RZ, PT ;  /* 0x000000ff0e00720c */ /* 0x000fe20003f86270 */
[----:B------:R-:W-:Y:S01]  /*0b70*/  @!P0 IMAD.IADD R4, R4, 0x1, -R13 ;  /* 0x0000000104048824 */ /* 0x000fe200078e0a0d */
[----:B------:R-:W-:Y:S01]  /*0b80*/  ISETP.GE.AND P0, PT, R11, RZ, PT ;  /* 0x000000ff0b00720c */ /* 0x000fe20003f06270 */
[----:B------:R-:W-:-:S02]  /*0b90*/  IMAD R6, R15, R7, R6 ;  /* 0x000000070f067224 */ /* 0x000fc400078e0206 */
[C---:B------:R-:W-:Y:S01]  /*0ba0*/  IMAD.HI.U32 R3, R16.reuse, R10, RZ ;  /* 0x0000000a10037227 */ /* 0x040fe200078e00ff */
[----:B------:R-:W-:Y:S02]  /*0bb0*/  ISETP.GT.U32.AND P5, PT, R13, R4, PT ;  /* 0x000000040d00720c */ /* 0x000fe40003fa4070 */
[----:B------:R-:W-:Y:S01]  /*0bc0*/  ISETP.GT.U32.AND P1, PT, R15, R6, PT ;  /* 0x000000060f00720c */ /* 0x000fe20003f24070 */
[----:B------:R-:W-:-:S04]  /*0bd0*/  IMAD.HI.U32 R5, R16, R12, RZ ;  /* 0x0000000c10057227 */ /* 0x000fc800078e00ff */
[----:B------:R-:W-:Y:S02]  /*0be0*/  IMAD.MOV R3, RZ, RZ, -R3 ;  /* 0x000000ffff037224 */ /* 0x000fe400078e0a03 */
[----:B------:R-:W-:Y:S02]  /*0bf0*/  IMAD.MOV R5, RZ, RZ, -R5 ;  /* 0x000000ffff057224 */ /* 0x000fe400078e0a05 */
[C---:B------:R-:W-:Y:S02]  /*0c00*/  IMAD R10, R15.reuse, R3, R10 ;  /* 0x000000030f0a7224 */ /* 0x040fe400078e020a */
[C---:B------:R-:W-:Y:S02]  /*0c10*/  IMAD R12, R15.reuse, R5, R12 ;  /* 0x000000050f0c7224 */ /* 0x040fe400078e020c */
[----:B------:R-:W-:Y:S01]  /*0c20*/  @!P5 IMAD.IADD R4, R4, 0x1, -R13 ;  /* 0x000000010404d824 */ /* 0x000fe200078e0a0d */
[C---:B------:R-:W-:Y:S01]  /*0c30*/  ISETP.GT.U32.AND P5, PT, R15.reuse, R10, PT ;  /* 0x0000000a0f00720c */ /* 0x040fe20003fa4070 */
[----:B------:R-:W-:Y:S01]  /*0c40*/  @!P1 IMAD.IADD R6, R6, 0x1, -R15 ;  /* 0x0000000106069824 */ /* 0x000fe200078e0a0f */
[----:B------:R-:W-:Y:S01]  /*0c50*/  ISETP.GT.U32.AND P1, PT, R15, R12, PT ;  /* 0x0000000c0f00720c */ /* 0x000fe20003f24070 */
[----:B------:R-:W-:-:S02]  /*0c60*/  IMAD.MOV.U32 R2, RZ, RZ, R4 ;  /* 0x000000ffff027224 */ /* 0x000fc400078e0004 */
[C---:B------:R-:W-:Y:S02]  /*0c70*/  VIADD R9, R0.reuse, 0x5b ;  /* 0x0000005b00097836 */ /* 0x040fe40000000000 */
[----:B------:R-:W-:Y:S01]  /*0c80*/  @!P6 IMAD.MOV R2, RZ, RZ, -R2 ;  /* 0x000000ffff02e224 */ /* 0x000fe200078e0a02 */
[----:B------:R-:W-:Y:S01]  /*0c90*/  ISETP.GT.U32.AND P6, PT, R15, R6, PT ;  /* 0x000000060f00720c */ /* 0x000fe20003fc4070 */
[C---:B------:R-:W-:Y:S01]  /*0ca0*/  VIADD R11, R0.reuse, 0x5c ;  /* 0x0000005c000b7836 */ /* 0x040fe20000000000 */
[----:B------:R-:W-:Y:S01]  /*0cb0*/  IABS R5, R9 ;  /* 0x0000000900057213 */ /* 0x000fe20000000000 */
[----:B------:R-:W-:Y:S01]  /*0cc0*/  VIADD R13, R0, 0x5d ;  /* 0x0000005d000d7836 */ /* 0x000fe20000000000 */
[----:B------:R-:W-:Y:S01]  /*0cd0*/  @!P2 LOP3.LUT R2, RZ, R8, RZ, 0x33, !PT ;  /* 0x00000008ff02a212 */ /* 0x000fe200078e33ff */
[--C-:B------:R-:W-:Y:S01]  /*0ce0*/  @!P5 IMAD.IADD R10, R10, 0x1, -R15.reuse ;  /* 0x000000010a0ad824 */ /* 0x100fe200078e0a0f */
[----:B------:R-:W-:Y:S01]  /*0cf0*/  IABS R7, R11 ;  /* 0x0000000b00077213 */ /* 0x000fe20000000000 */
[--C-:B------:R-:W-:Y:S01]  /*0d00*/  @!P1 IMAD.IADD R12, R12, 0x1, -R15.reuse ;  /* 0x000000010c0c9824 */ /* 0x100fe200078e0a0f */
[----:B------:R-:W-:Y:S01]  /*0d10*/  ISETP.GE.AND P2, PT, R9, RZ, PT ;  /* 0x000000ff0900720c */ /* 0x000fe20003f46270 */
[----:B------:R-:W-:Y:S01]  /*0d20*/  IMAD.HI.U32 R3, R16, R5, RZ ;  /* 0x0000000510037227 */ /* 0x000fe200078e00ff */
[C---:B------:R-:W-:Y:S01]  /*0d30*/  ISETP.GT.U32.AND P5, PT, R15.reuse, R10, PT ;  /* 0x0000000a0f00720c */ /* 0x040fe20003fa4070 */
[----:B------:R0:W-:Y:S01]  /*0d40*/  STL [R1+0x6d8], R2 ;  /* 0x0006d80201007387 */ /* 0x0001e20000100800 */
[----:B------:R-:W-:Y:S01]  /*0d50*/  IABS R9, R13 ;  /* 0x0000000d00097213 */ /* 0x000fe20000000000 */
[----:B------:R-:W-:Y:S01]  /*0d60*/  @!P6 IMAD.IADD R6, R6, 0x1, -R15 ;  /* 0x000000010606e824 */ /* 0x000fe200078e0a0f */
[----:B------:R-:W-:Y:S01]  /*0d70*/  ISETP.GT.U32.AND P6, PT, R15, R12, PT ;  /* 0x0000000c0f00720c */ /* 0x000fe20003fc4070 */
[----:B------:R-:W-:Y:S01]  /*0d80*/  IMAD.HI.U32 R4, R16, R7, RZ ;  /* 0x0000000710047227 */ /* 0x000fe200078e00ff */
[----:B------:R-:W-:-:S03]  /*0d90*/  ISETP.GE.AND P1, PT, R11, RZ, PT ;  /* 0x000000ff0b00720c */ /* 0x000fc60003f26270 */
[----:B------:R-:W-:Y:S02]  /*0da0*/  IMAD.MOV R8, RZ, RZ, -R3 ;  /* 0x000000ffff087224 */ /* 0x000fe400078e0a03 */
[----:B------:R-:W-:Y:S02]  /*0db0*/  IMAD.MOV R14, RZ, RZ, -R4 ;  /* 0x000000ffff0e7224 */ /* 0x000fe400078e0a04 */
[C---:B------:R-:W-:Y:S02]  /*0dc0*/  IMAD R4, R15.reuse, R8, R5 ;  /* 0x000000080f047224 */ /* 0x040fe400078e0205 */
[C---:B------:R-:W-:Y:S02]  /*0dd0*/  IMAD R8, R15.reuse, R14, R7 ;  /* 0x0000000e0f087224 */ /* 0x040fe400078e0207 */
[--C-:B------:R-:W-:Y:S01]  /*0de0*/  @!P5 IMAD.IADD R10, R10, 0x1, -R15.reuse ;  /* 0x000000010a0ad824 */ /* 0x100fe200078e0a0f */
[C---:B------:R-:W-:Y:S01]  /*0df0*/  ISETP.GT.U32.AND P5, PT, R15.reuse, R4, PT ;  /* 0x000000040f00720c */ /* 0x040fe20003fa4070 */
[----:B------:R-:W-:Y:S01]  /*0e00*/  @!P6 IMAD.IADD R12, R12, 0x1, -R15 ;  /* 0x000000010c0ce824 */ /* 0x000fe200078e0a0f */
[----:B------:R-:W-:Y:S01]  /*0e10*/  ISETP.GT.U32.AND P6, PT, R15, R8, PT ;  /* 0x000000080f00720c */ /* 0x000fe20003fc4070 */
[----:B------:R-:W-:-:S02]  /*0e20*/  IMAD.MOV.U32 R5, RZ, RZ, R9 ;  /* 0x000000ffff057224 */ /* 0x000fc400078e0009 */
[----:B------:R-:W-:Y:S02]  /*0e30*/  VIADD R11, R0, 0x5e ;  /* 0x0000005e000b7836 */ /* 0x000fe40000000000 */
[----:B0-----:R-:W-:Y:S02]  /*0e40*/  IMAD.MOV.U32 R2, RZ, RZ, R6 ;  /* 0x000000ffff027224 */ /* 0x001fe400078e0006 */
[----:B------:R-:W-:Y:S01]  /*0e50*/  IMAD.HI.U32 R3, R16, R5, RZ ;  /* 0x0000000510037227 */ /* 0x000fe200078e00ff */
[----:B------:R-:W-:-:S03]  /*0e60*/  IABS R7, R11 ;  /* 0x0000000b00077213 */ /* 0x000fc60000000000 */
[--C-:B------:R-:W-:Y:S02]  /*0e70*/  @!P5 IMAD.IADD R4, R4, 0x1, -R15.reuse ;  /* 0x000000010404d824 */ /* 0x100fe400078e0a0f */
[----:B------:R-:W-:Y:S02]  /*0e80*/  VIADD R17, R0, 0x5f ;  /* 0x0000005f00117836 */ /* 0x000fe40000000000 */
[----:B------:R-:W-:Y:S01]  /*0e90*/  @!P6 IMAD.IADD R8, R8, 0x1, -R15 ;  /* 0x000000010808e824 */ /* 0x000fe200078e0a0f */
[----:B------:R-:W-:Y:S01]  /*0ea0*/  ISETP.GT.U32.AND P6, PT, R15, R4, PT ;  /* 0x000000040f00720c */ /* 0x000fe20003fc4070 */
[----:B------:R-:W-:Y:S01]  /*0eb0*/  @!P3 IMAD.MOV R2, RZ, RZ, -R2 ;  /* 0x000000ffff02b224 */ /* 0x000fe200078e0a02 */
[----:B------:R-:W-:Y:S01]  /*0ec0*/  IABS R18, R17 ;  /* 0x0000001100127213 */ /* 0x000fe20000000000 */
[----:B------:R-:W-:Y:S01]  /*0ed0*/  IMAD.MOV R14, RZ, RZ, -R3 ;  /* 0x000000ffff0e7224 */ /* 0x000fe200078e0a03 */
[----:B------:R-:W-:Y:S01]  /*0ee0*/  ISETP.GE.AND P3, PT, R13, RZ, PT ;  /* 0x000000ff0d00720c */ /* 0x000fe20003f66270 */
[----:B------:R-:W-:Y:S01]  /*0ef0*/  IMAD.HI.U32 R3, R16, R7, RZ ;  /* 0x0000000710037227 */ /* 0x000fe200078e00ff */
[----:B------:R0:W-:Y:S03]  /*0f00*/  STL [R1+0x59c], R2 ;  /* 0x00059c0201007387 */ /* 0x0001e60000100800 */
[----:B------:R-:W-:-:S02]  /*0f10*/  IMAD R14, R15, R14, R5 ;  /* 0x0000000e0f0e7224 */ /* 0x000fc400078e0205 */
[----:B------:R-:W-:Y:S02]  /*0f20*/  VIADD R19, R0, 0x60 ;  /* 0x0000006000137836 */ /* 0x000fe40000000000 */
[----:B------:R-:W-:Y:S01]  /*0f30*/  IMAD.HI.U32 R5, R16, R18, RZ ;  /* 0x0000001210057227 */ /* 0x000fe200078e00ff */
[----:B------:R-:W-:Y:S02]  /*0f40*/  ISETP.GT.U32.AND P5, PT, R15, R14, PT ;  /* 0x0000000e0f00720c */ /* 0x000fe40003fa4070 */
[----:B------:R-:W-:Y:S01]  /*0f50*/  IABS R9, R19 ;  /* 0x0000001300097213 */ /* 0x000fe20000000000 */
[----:B0-----:R-:W-:Y:S02]  /*0f60*/  IMAD.MOV.U32 R2, RZ, RZ, R10 ;  /* 0x000000ffff027224 */ /* 0x001fe400078e000a */
[----:B------:R-:W-:Y:S02]  /*0f70*/  IMAD.MOV R6, RZ, RZ, -R3 ;  /* 0x000000ffff067224 */ /* 0x000fe400078e0a03 */
[----:B------:R-:W-:-:S02]  /*0f80*/  VIADD R21, R0, 0x61 ;  /* 0x0000006100157836 */ /* 0x000fc40000000000 */
[----:B------:R-:W-:Y:S02]  /*0f90*/  @!P0 IMAD.MOV R2, RZ, RZ, -R2 ;  /* 0x000000ffff028224 */ /* 0x000fe400078e0a02 */
[----:B------:R-:W-:Y:S01]  /*0fa0*/  IMAD.MOV R5, RZ, RZ, -R5 ;  /* 0x000000ffff057224 */ /* 0x000fe200078e0a05 */
[----:B------:R-:W-:Y:S01]  /*0fb0*/  IABS R3, R21 ;  /* 0x0000001500037213 */ /* 0x000fe20000000000 */
[C---:B------:R-:W-:Y:S01]  /*0fc0*/  IMAD R6, R15.reuse, R6, R7 ;  /* 0x000000060f067224 */ /* 0x040fe200078e0207 */
[----:B------:R0:W-:Y:S01]  /*0fd0*/  STL [R1+0x5a0], R2 ;  /* 0x0005a00201007387 */ /* 0x0001e20000100800 */
[----:B------:R-:W-:Y:S02]  /*0fe0*/  @!P6 IMAD.IADD R4, R4, 0x1, -R15 ;  /* 0x000000010404e824 */ /* 0x000fe400078e0a0f */
[C---:B------:R-:W-:Y:S01]  /*0ff0*/  IMAD R18, R15.reuse, R5, R18 ;  /* 0x000000050f127224 */ /* 0x040fe200078e0212 */
[----:B------:R-:W-:Y:S01]  /*1000*/  ISETP.GT.U32.AND P6, PT, R15, R6, PT ;  /* 0x000000060f00720c */ /* 0x000fe20003fc4070 */
[----:B------:R-:W-:-:S02]  /*1010*/  IMAD.MOV.U32 R7, RZ, RZ, R9 ;  /* 0x000000ffff077224 */ /* 0x000fc400078e0009 */
[----:B------:R-:W-:Y:S02]  /*1020*/  IMAD.MOV.U32 R10, RZ, RZ, R3 ;  /* 0x000000ffff0a7224 */ /* 0x000fe400078e0003 */
[----:B------:R-:W-:-:S04]  /*1030*/  IMAD.HI.U32 R3, R16, R7, RZ ;  /* 0x0000000710037227 */ /* 0x000fc800078e00ff */
[----:B0-----:R-:W-:Y:S02]  /*1040*/  IMAD.MOV.U32 R2, RZ, RZ, R4 ;  /* 0x000000ffff027224 */ /* 0x001fe400078e0004 */
[----:B------:R-:W-:Y:S01]  /*1050*/  @!P5 IMAD.IADD R14, R14, 0x1, -R15 ;  /* 0x000000010e0ed824 */ /* 0x000fe200078e0a0f */
[C---:B------:R-:W-:Y:S01]  /*1060*/  ISETP.GT.U32.AND P5, PT, R15.reuse, R8, PT ;  /* 0x000000080f00720c */ /* 0x040fe20003fa4070 */
[----:B------:R-:W-:Y:S01]  /*1070*/  @!P2 IMAD.MOV R2, RZ, RZ, -R2 ;  /* 0x000000ffff02a224 */ /* 0x000fe200078e0a02 */
[C---:B------:R-:W-:Y:S01]  /*1080*/  ISETP.GT.U32.AND P2, PT, R15.reuse, R18, PT ;  /* 0x000000120f00720c */ /* 0x040fe20003f44070 */
[----:B------:R-:W-:Y:S01]  /*1090*/  IMAD.MOV R4, RZ, RZ, -R3 ;  /* 0x000000ffff047224 */ /* 0x000fe200078e0a03 */
[C---:B------:R-:W-:Y:S01]  /*10a0*/  ISETP.GT.U32.AND P0, PT, R15.reuse, R14, PT ;  /* 0x0000000e0f00720c */ /* 0x040fe20003f04070 */
[----:B------:R-:W-:Y:S02]  /*10b0*/  IMAD.MOV.U32 R9, RZ, RZ, R12 ;  /* 0x000000ffff097224 */ /* 0x000fe400078e000c */
[----:B------:R-:W-:-:S02]  /*10c0*/  IMAD R4, R15, R4, R7 ;  /* 0x000000040f047224 */ /* 0x000fc400078e0207 */
[----:B------:R-:W-:Y:S02]  /*10d0*/  @!P6 IMAD.IADD R6, R6, 0x1, -R15 ;  /* 0x000000010606e824 */ /* 0x000fe400078e0a0f */
[----:B------:R-:W-:Y:S01]  /*10e0*/  @!P4 IMAD.MOV R9, RZ, RZ, -R9 ;  /* 0x000000ffff09c224 */ /* 0x000fe200078e0a09 */
[----:B------:R-:W-:Y:S01]  /*10f0*/  ISETP.GT.U32.AND P6, PT, R15, R4, PT ;  /* 0x000000040f00720c */ /* 0x000fe20003fc4070 */
[----:B------:R-:W-:Y:S01]  /*1100*/  IMAD.HI.U32 R5, R16, R10, RZ ;  /* 0x0000000a10057227 */ /* 0x000fe200078e00ff */
[----:B------:R-:W-:Y:S02]  /*1110*/  ISETP.GE.AND P4, PT, R11, RZ, PT ;  /* 0x000000ff0b00720c */ /* 0x000fe40003f86270 */
[----:B------:R0:W-:Y:S01]  /*1120*/  STL [R1+0x5a4], R9 ;  /* 0x0005a40901007387 */ /* 0x0001e20000100800 */
[--C-:B------:R-:W-:Y:S01]  /*1130*/  @!P2 IMAD.IADD R18, R18, 0x1, -R15.reuse ;  /* 0x000000011212a824 */ /* 0x100fe200078e0a0f */
[----:B------:R-:W-:Y:S01]  /*1140*/  ISETP.GT.U32.AND P2, PT, R15, R6, PT ;  /* 0x000000060f00720c */ /* 0x000fe20003f44070 */
[----:B------:R-:W-:Y:S01]  /*1150*/  @!P5 IMAD.IADD R8, R8, 0x1, -R15 ;  /* 0x000000010808d824 */ /* 0x000fe200078e0a0f */
[----:B------:R1:W-:Y:S01]  /*1160*/  STL [R1+0x5a8], R2 ;  /* 0x0005a80201007387 */ /* 0x0003e20000100800 */
[----:B------:R-:W-:Y:S01]  /*1170*/  IMAD.MOV R5, RZ, RZ, -R5 ;  /* 0x000000ffff057224 */ /* 0x000fe200078e0a05 */
[----:B------:R-:W-:Y:S01]  /*1180*/  ISETP.GE.AND P5, PT, R17, RZ, PT ;  /* 0x000000ff1100720c */ /* 0x000fe20003fa6270 */
[----:B------:R-:W-:-:S02]  /*1190*/  VIADD R11, R0, 0x63 ;  /* 0x00000063000b7836 */ /* 0x000fc40000000000 */
[C---:B------:R-:W-:Y:S02]  /*11a0*/  IMAD R10, R15.reuse, R5, R10 ;  /* 0x000000050f0a7224 */ /* 0x040fe400078e020a */
[----:B0-----:R-:W-:Y:S01]  /*11b0*/  VIADD R9, R0, 0x62 ;  /* 0x0000006200097836 */ /* 0x001fe20000000000 */
[----:B------:R-:W-:Y:S01]  /*11c0*/  IABS R12, R11 ;  /* 0x0000000b000c7213 */ /* 0x000fe20000000000 */
[----:B------:R-:W-:Y:S02]  /*11d0*/  @!P6 IMAD.IADD R4, R4, 0x1, -R15 ;  /* 0x000000010404e824 */ /* 0x000fe400078e0a0f */
[----:B-1----:R-:W-:Y:S01]  /*11e0*/  IMAD.MOV.U32 R2, RZ, RZ, R8 ;  /* 0x000000ffff027224 */ /* 0x002fe200078e0008 */
[----:B------:R-:W-:Y:S01]  /*11f0*/  IABS R8, R9 ;  /* 0x0000000900087213 */ /* 0x000fe20000000000 */
[----:B------:R-:W-:Y:S01]  /*1200*/  VIADD R13, R0, 0x64 ;  /* 0x00000064000d7836 */ /* 0x000fe20000000000 */
[C---:B------:R-:W-:Y:S01]  /*1210*/  ISETP.GT.U32.AND P6, PT, R15.reuse, R4, PT ;  /* 0x000000040f00720c */ /* 0x040fe20003fc4070 */
[----:B------:R-:W-:Y:S01]  /*1220*/  @!P1 IMAD.MOV R2, RZ, RZ, -R2 ;  /* 0x000000ffff029224 */ /* 0x000fe200078e0a02 */
[----:B------:R-:W-:Y:S01]  /*1230*/  ISETP.GT.U32.AND P1, PT, R15, R18, PT ;  /* 0x000000120f00720c */ /* 0x000fe20003f24070 */
[----:B------:R-:W-:Y:S01]  /*1240*/  IMAD.HI.U32 R3, R16, R8, RZ ;  /* 0x0000000810037227 */ /* 0x000fe200078e00ff */
[----:B------:R-:W-:-:S02]  /*1250*/  IABS R20, R13 ;  /* 0x0000000d00147213 */ /* 0x000fc40000000000 */
[----:B------:R0:W-:Y:S01]  /*1260*/  STL [R1+0x5ac], R2 ;  /* 0x0005ac0201007387 */ /* 0x0001e20000100800 */
[----:B------:R-:W-:Y:S01]  /*1270*/  @!P2 IMAD.IADD R6, R6, 0x1, -R15 ;  /* 0x000000010606a824 */ /* 0x000fe200078e0a0f */
[----:B------:R-:W-:Y:S01]  /*1280*/  ISETP.GT.U32.AND P2, PT, R15, R10, PT ;  /* 0x0000000a0f00720c */ /* 0x000fe20003f44070 */
[----:B------:R-:W-:Y:S02]  /*1290*/  IMAD.MOV R3, RZ, RZ, -R3 ;  /* 0x000000ffff037224 */ /* 0x000fe400078e0a03 */
[----:B------:R-:W-:-:S04]  /*12a0*/  IMAD.HI.U32 R5, R16, R20, RZ ;  /* 0x0000001410057227 */ /* 0x000fc800078e00ff */
[----:B------:R-:W-:Y:S02]  /*12b0*/  IMAD R8, R15, R3, R8 ;  /* 0x000000030f087224 */ /* 0x000fe400078e0208 */
[----:B------:R-:W-:-:S04]  /*12c0*/  IMAD.HI.U32 R3, R16, R12, RZ ;  /* 0x0000000c10037227 */ /* 0x000fc800078e00ff */
[----:B------:R-:W-:Y:S02]  /*12d0*/  VIADD R17, R0, 0x65 ;  /* 0x0000006500117836 */ /* 0x000fe40000000000 */
[----:B------:R-:W-:Y:S02]  /*12e0*/  IMAD.MOV R3, RZ, RZ, -R3 ;  /* 0x000000ffff037224 */ /* 0x000fe400078e0a03 */
[--C-:B------:R-:W-:Y:S01]  /*12f0*/  @!P0 IMAD.IADD R14, R14, 0x1, -R15.reuse ;  /* 0x000000010e0e8824 */ /* 0x100fe200078e0a0f */
[----:B------:R-:W-:Y:S01]  /*1300*/  IABS R22, R17 ;  /* 0x0000001100167213 */ /* 0x000fe20000000000 */
[----:B------:R-:W-:Y:S01]  /*1310*/  @!P1 IMAD.IADD R18, R18, 0x1, -R15 ;  /* 0x0000000112129824 */ /* 0x000fe200078e0a0f */
[----:B------:R-:W-:Y:S01]  /*1320*/  ISETP.GE.AND P1, PT, R21, RZ, PT ;  /* 0x000000ff1500720c */ /* 0x000fe20003f26270 */
[----:B------:R-:W-:Y:S01]  /*1330*/  IMAD.MOV R5, RZ, RZ, -R5 ;  /* 0x000000ffff057224 */ /* 0x000fe200078e0a05 */
[----:B------:R-:W-:Y:S01]  /*1340*/  ISETP.GE.AND P0, PT, R19, RZ, PT ;  /* 0x000000ff1300720c */ /* 0x000fe20003f06270 */
[----:B------:R-:W-:Y:S01]  /*1350*/  @!P2 IMAD.IADD R10, R10, 0x1, -R15 ;  /* 0x000000010a0aa824 */ /* 0x000fe200078e0a0f */
[----:B------:R-:W-:Y:S01]  /*1360*/  ISETP.GE.AND P2, PT, R9, RZ, PT ;  /* 0x000000ff0900720c */ /* 0x000fe20003f46270 */
[----:B------:R-:W-:-:S02]  /*1370*/  IMAD R12, R15, R3, R12 ;  /* 0x000000030f0c7224 */ /* 0x000fc400078e020c */
[----:B0-----:R-:W-:Y:S02]  /*1380*/  IMAD.MOV.U32 R2, RZ, RZ, R6 ;  /* 0x000000ffff027224 */ /* 0x001fe400078e0006 */
[----:B------:R-:W-:Y:S01]  /*1390*/  @!P6 IMAD.IADD R4, R4, 0x1, -R15 ;  /* 0x000000010404e824 */ /* 0x000fe200078e0a0f */
[C---:B------:R-:W-:Y:S01]  /*13a0*/  ISETP.GT.U32.AND P6, PT, R15.reuse, R8, PT ;  /* 0x000000080f00720c */ /* 0x040fe20003fc4070 */
[C---:B------:R-:W-:Y:S02]  /*13b0*/  IMAD R20, R15.reuse, R5, R20 ;  /* 0x000000050f147224 */ /* 0x040fe400078e0214 */
[----:B------:R-:W-:Y:S01]  /*13c0*/  @!P3 IMAD.MOV R14, RZ, RZ, -R14 ;  /* 0x000000ffff0eb224 */ /* 0x000fe200078e0a0e */
[C---:B------:R-:W-:Y:S01]  /*13d0*/  ISETP.GT.U32.AND P3, PT, R15.reuse, R10, PT ;  /* 0x0000000a0f00720c */ /* 0x040fe20003f64070 */
[----:B------:R-:W-:Y:S02]  /*13e0*/  IMAD.MOV.U32 R3, RZ, RZ, R18 ;  /* 0x000000ffff037224 */ /* 0x000fe400078e0012 */
[----:B------:R-:W-:Y:S01]  /*13f0*/  @!P4 IMAD.MOV R2, RZ, RZ, -R2 ;  /* 0x000000ffff02c224 */ /* 0x000fe200078e0a02 */
[C---:B------:R-:W-:Y:S01]  /*1400*/  ISETP.GT.U32.AND P4, PT, R15.reuse, R12, PT ;  /* 0x0000000c0f00720c */ /* 0x040fe20003f84070 */
[----:B------:R-:W-:Y:S01]  /*1410*/  IMAD.HI.U32 R7, R16, R22, RZ ;  /* 0x0000001610077227 */ /* 0x000fe200078e00ff */
[----:B------:R-:W-:Y:S03]  /*1420*/  STL [R1+0x5b0], R14 ;  /* 0x0005b00e01007387 */ /* 0x000fe60000100800 */
[----:B------:R-:W-:Y:S01]  /*1430*/  @!P5 IMAD.MOV R3, RZ, RZ, -R3 ;  /* 0x000000ffff03d224 */ /* 0x000fe200078e0a03 */
[----:B------:R-:W-:Y:S01]  /*1440*/  ISETP.GT.U32.AND P5, PT, R15, R20, PT ;  /* 0x000000140f00720c */ /* 0x000fe20003fa4070 */
[----:B------:R-:W-:Y:S01]  /*1450*/  IMAD.MOV R7, RZ, RZ, -R7 ;  /* 0x000000ffff077224 */ /* 0x000fe200078e0a07 */
[----:B------:R0:W-:Y:S01]  /*1460*/  STL [R1+0x5b4], R2 ;  /* 0x0005b40201007387 */ /* 0x0001e20000100800 */
[----:B------:R-:W-:-:S02]  /*1470*/  @!P6 IMAD.IADD R8, R8, 0x1, -R15 ;  /* 0x000000010808e824 */ /* 0x000fc400078e0a0f */
[C---:B------:R-:W-:Y:S01]  /*1480*/  IMAD R22, R15.reuse, R7, R22 ;  /* 0x000000070f167224 */ /* 0x040fe200078e0216 */
[----:B------:R1:W-:Y:S01]  /*1490*/  STL [R1+0x5b8], R3 ;  /* 0x0005b80301007387 */ /* 0x0003e20000100800 */
[C---:B------:R-:W-:Y:S01]  /*14a0*/  VIADD R7, R0.reuse, 0x66 ;  /* 0x0000006600077836 */ /* 0x040fe20000000000 */
[C---:B------:R-:W-:Y:S01]  /*14b0*/  ISETP.GT.U32.AND P6, PT, R15.reuse, R8, PT ;  /* 0x000000080f00720c */ /* 0x040fe20003fc4070 */
[----:B------:R-:W-:Y:S02]  /*14c0*/  VIADD R9, R0, 0x67 ;  /* 0x0000006700097836 */ /* 0x000fe40000000000 */
[--C-:B------:R-:W-:Y:S01]  /*14d0*/  @!P3 IMAD.IADD R10, R10, 0x1, -R15.reuse ;  /* 0x000000010a0ab824 */ /* 0x100fe200078e0a0f */
[----:B------:R-:W-:Y:S01]  /*14e0*/  ISETP.GT.U32.AND P3, PT, R15, R22, PT ;  /* 0x000000160f00720c */ /* 0x000fe20003f64070 */
[----:B0-----:R-:W-:Y:S01]  /*14f0*/  IMAD.MOV.U32 R2, RZ, RZ, R4 ;  /* 0x000000ffff027224 */ /* 0x001fe200078e0004 */
[----:B------:R-:W-:Y:S01]  /*1500*/  IABS R4, R7 ;  /* 0x0000000700047213 */ /* 0x000fe20000000000 */
[--C-:B------:R-:W-:Y:S01]  /*1510*/  @!P4 IMAD.IADD R12, R12, 0x1, -R15.reuse ;  /* 0x000000010c0cc824 */ /* 0x100fe200078e0a0f */
[----:B------:R-:W-:Y:S01]  /*1520*/  IABS R6, R9 ;  /* 0x0000000900067213 */ /* 0x000fe20000000000 */
[----:B------:R-:W-:Y:S01]  /*1530*/  @!P5 IMAD.IADD R20, R20, 0x1, -R15 ;  /* 0x000000011414d824 */ /* 0x000fe200078e0a0f */
[----:B------:R-:W-:Y:S01]  /*1540*/  ISETP.GE.AND P4, PT, R17, RZ, PT ;  /* 0x000000ff1100720c */ /* 0x000fe20003f86270 */
[----:B------:R-:W-:Y:S01]  /*1550*/  IMAD.MOV.U32 R14, RZ, RZ, R10 ;  /* 0x000000ffff0e7224 */ /* 0x000fe200078e000a */
[----:B------:R-:W-:Y:S01]  /*1560*/  ISETP.GT.U32.AND P5, PT, R15, R12, PT ;  /* 0x0000000c0f00720c */ /* 0x000fe20003fa4070 */
[----:B-1----:R-:W-:-:S04]  /*1570*/  IMAD.HI.U32 R3, R16, R4, RZ ;  /* 0x0000000410037227 */ /* 0x002fc800078e00ff */
[----:B------:R-:W-:Y:S01]  /*1580*/  @!P1 IMAD.MOV R14, RZ, RZ, -R14 ;  /* 0x000000ffff0e9224 */ /* 0x000fe200078e0a0e */
[----:B------:R-:W-:Y:S01]  /*1590*/  ISETP.GT.U32.AND P1, PT, R15, R20, PT ;  /* 0x000000140f00720c */ /* 0x000fe20003f24070 */
[----:B------:R-:W-:-:S04]  /*15a0*/  IMAD.HI.U32 R5, R16, R6, RZ ;  /* 0x0000000610057227 */ /* 0x000fc800078e00ff */
[----:B------:R-:W-:Y:S02]  /*15b0*/  IMAD.MOV R3, RZ, RZ, -R3 ;  /* 0x000000ffff037224 */ /* 0x000fe400078e0a03 */
[----:B------:R-:W-:Y:S02]  /*15c0*/  IMAD.MOV R5, RZ, RZ, -R5 ;  /* 0x000000ffff057224 */ /* 0x000fe400078e0a05 */
[----:B------:R-:W-:Y:S01]  /*15d0*/  @!P0 IMAD.MOV R2, RZ, RZ, -R2 ;  /* 0x000000ffff028224 */ /* 0x000fe200078e0a02 */
[----:B------:R-:W-:Y:S01]  /*15e0*/  ISETP.GE.AND P0, PT, R11, RZ, PT ;  /* 0x000000ff0b00720c */ /* 0x000fe20003f06270 */
[C---:B------:R-:W-:Y:S02]  /*15f0*/  IMAD R4, R15.reuse, R3, R4 ;  /* 0x000000030f047224 */ /* 0x040fe400078e0204 */
[--C-:B------:R-:W-:Y:S01]  /*1600*/  @!P6 IMAD.IADD R8, R8, 0x1, -R15.reuse ;  /* 0x000000010808e824 */ /* 0x100fe200078e0a0f */
[----:B------:R0:W-:Y:S01]  /*1610*/  STL [R1+0x5bc], R2 ;  /* 0x0005bc0201007387 */ /* 0x0001e20000100800 */
[----:B------:R-:W-:Y:S01]  /*1620*/  IMAD R6, R15, R5, R6 ;  /* 0x000000050f067224 */ /* 0x000fe200078e0206 */
[----:B------:R-:W-:Y:S01]  /*1630*/  ISETP.GE.AND P6, PT, R13, RZ, PT ;  /* 0x000000ff0d00720c */ /* 0x000fe20003fc6270 */
[--C-:B------:R-:W-:Y:S01]  /*1640*/  @!P5 IMAD.IADD R12, R12, 0x1, -R15.reuse ;  /* 0x000000010c0cd824 */ /* 0x100fe200078e0a0f */
[C---:B------:R-:W-:Y:S01]  /*1650*/  ISETP.GT.U32.AND P5, PT, R15.reuse, R4, PT ;  /* 0x000000040f00720c */ /* 0x040fe20003fa4070 */
[--C-:B------:R-:W-:Y:S01]  /*1660*/  @!P1 IMAD.IADD R20, R20, 0x1, -R15.reuse ;  /* 0x0000000114149824 */ /* 0x100fe200078e0a0f */
[----:B------:R-:W-:Y:S01]  /*1670*/  ISETP.GT.U32.AND P1, PT, R15, R6, PT ;  /* 0x000000060f00720c */ /* 0x000fe20003f24070 */
[----:B------:R-:W-:Y:S01]  /*1680*/  @!P3 IMAD.IADD R22, R22, 0x1, -R15 ;  /* 0x000000011616b824 */ /* 0x000fe200078e0a0f */
[----:B------:R1:W-:Y:S01]  /*1690*/  STL [R1+0x5c0], R14 ;  /* 0x0005c00e01007387 */ /* 0x0003e20000100800 */
[----:B------:R-:W-:-:S02]  /*16a0*/  VIADD R11, R0, 0x69 ;  /* 0x00000069000b7836 */ /* 0x000fc40000000000 */
[----:B0-----:R-:W-:Y:S01]  /*16b0*/  IMAD.MOV.U32 R2, RZ, RZ, R8 ;  /* 0x000000ffff027224 */ /* 0x001fe200078e0008 */
[----:B------:R-:W-:Y:S01]  /*16c0*/  ISETP.GT.U32.AND P3, PT, R15, R22, PT ;  /* 0x000000160f00720c */ /* 0x000fe20003f64070 */
[C---:B------:R-:W-:Y:S01]  /*16d0*/  VIADD R13, R0.reuse, 0x6a ;  /* 0x0000006a000d7836 */ /* 0x040fe20000000000 */
[----:B------:R-:W-:Y:S01]  /*16e0*/  IABS R10, R11 ;  /* 0x0000000b000a7213 */ /* 0x000fe20000000000 */
[----:B------:R-:W-:Y:S01]  /*16f0*/  @!P2 IMAD.MOV R2, RZ, RZ, -R2 ;  /* 0x000000ffff02a224 */ /* 0x000fe200078e0a02 */
[----:B------:R-:W-:Y:S01]  /*1700*/  ISETP.GE.AND P2, PT, R7, RZ, PT ;  /* 0x000000ff0700720c */ /* 0x000fe20003f46270 */
[----:B------:R-:W-:Y:S01]  /*1710*/  VIADD R7, R0, 0x68 ;  /* 0x0000006800077836 */ /* 0x000fe20000000000 */
[----:B------:R-:W-:Y:S01]  /*1720*/  IABS R87, R13 ;  /* 0x0000000d00577213 */ /* 0x000fe20000000000 */
[--C-:B------:R-:W-:Y:S01]  /*1730*/  @!P5 IMAD.IADD R4, R4, 0x1, -R15.reuse ;  /* 0x000000010404d824 */ /* 0x100fe200078e0a0f */
[----:B------:R0:W-:Y:S01]  /*1740*/  STL [R1+0x5c4], R2 ;  /* 0x0005c40201007387 */ /* 0x0001e20000100800 */
[--C-:B------:R-:W-:Y:S01]  /*1750*/  @!P1 IMAD.IADD R6, R6, 0x1, -R15.reuse ;  /* 0x0000000106069824 */ /* 0x100fe200078e0a0f */
[----:B------:R-:W-:Y:S01]  /*1760*/  IABS R8, R7 ;  /* 0x0000000700087213 */ /* 0x000fe20000000000 */
[----:B-1----:R-:W-:Y:S01]  /*1770*/  VIADD R14, R0, 0x8 ;  /* 0x00000008000e7836 */ /* 0x002fe20000000000 */
[----:B------:R-:W-:Y:S01]  /*1780*/  ISETP.GE.AND P5, PT, R7, RZ, PT ;  /* 0x000000ff0700720c */ /* 0x000fe20003fa6270 */
[----:B------:R-:W-:Y:S01]  /*1790*/  @!P3 IMAD.IADD R22, R22, 0x1, -R15 ;  /* 0x000000011616b824 */ /* 0x000fe200078e0a0f */
[----:B------:R-:W-:Y:S01]  /*17a0*/  ISETP.GT.U32.AND P1, PT, R15, R6, PT ;  /* 0x000000060f00720c */ /* 0x000fe20003f24070 */
[----:B------:R-:W-:Y:S01]  /*17b0*/  IMAD.HI.U32 R3, R16, R8, RZ ;  /* 0x0000000810037227 */ /* 0x000fe200078e00ff */
[----:B------:R-:W-:-:S02]  /*17c0*/  ISETP.GE.AND P3, PT, R9, RZ, PT ;  /* 0x000000ff0900720c */ /* 0x000fc40003f66270 */
[----:B------:R-:W-:Y:S01]  /*17d0*/  IABS R71, R14 ;  /* 0x0000000e00477213 */ /* 0x000fe20000000000 */
[----:B0-----:R-:W-:Y:S02]  /*17e0*/  IMAD.MOV.U32 R2, RZ, RZ, R12 ;  /* 0x000000ffff027224 */ /* 0x001fe400078e000c */
[----:B------:R-:W-:Y:S02]  /*17f0*/  IMAD.MOV R5, RZ, RZ, -R3 ;  /* 0x000000ffff057224 */ /* 0x000fe400078e0a03 */
[----:B------:R-:W-:Y:S01]  /*1800*/  @!P0 IMAD.MOV R2, RZ, RZ, -R2 ;  /* 0x000000ffff028224 */ /* 0x000fe200078e0a02 */
[----:B------:R-:W-:Y:S01]  /*1810*/  ISETP.GT.U32.AND P0, PT, R15, R4, PT ;  /* 0x000000040f00720c */ /* 0x000fe20003f04070 */
[----:B------:R-:W-:-:S03]  /*1820*/  IMAD.HI.U32 R3, R16, R10, RZ ;  /* 0x0000000a10037227 */ /* 0x000fc600078e00ff */
[----:B------:R0:W-:Y:S01]  /*1830*/  STL [R1+0x5c8], R2 ;  /* 0x0005c80201007387 */ /* 0x0001e20000100800 */
[----:B------:R-:W-:Y:S02]  /*1840*/  IMAD.MOV.U32 R7, RZ, RZ, R20 ;  /* 0x000000ffff077224 */ /* 0x000fe400078e0014 */
[----:B------:R-:W-:Y:S02]  /*1850*/  IMAD.MOV R3, RZ, RZ, -R3 ;  /* 0x000000ffff037224 */ /* 0x000fe400078e0a03 */
[C---:B------:R-:W-:Y:S02]  /*1860*/  IMAD R8, R15.reuse, R5, R8 ;  /* 0x000000050f087224 */ /* 0x040fe400078e0208 */
[----:B------:R-:W-:Y:S02]  /*1870*/  @!P6 IMAD.MOV R7, RZ, RZ, -R7 ;  /* 0x000000ffff07e224 */ /* 0x000fe400078e0a07 */
[C---:B------:R-:W-:Y:S01]  /*1880*/  IMAD R10, R15.reuse, R3, R10 ;  /* 0x000000030f0a7224 */ /* 0x040fe200078e020a */
[----:B------:R-:W-:Y:S01]  /*1890*/  ISETP.GT.U32.AND P6, PT, R15, R8, PT ;  /* 0x000000080f00720c */ /* 0x000fe20003fc4070 */
[----:B0-----:R-:W-:Y:S01]  /*18a0*/  IMAD.MOV.U32 R2, RZ, RZ, R22 ;  /* 0x000000ffff027224 */ /* 0x001fe200078e0016 */
[----:B------:R-:W-:Y:S01]  /*18b0*/  STL [R1+0x5cc], R7 ;  /* 0x0005cc0701007387 */ /* 0x000fe20000100800 */
[--C-:B------:R-:W-:Y:S01]  /*18c0*/  @!P0 IMAD.IADD R4, R4, 0x1, -R15.reuse ;  /* 0x0000000104048824 */ /* 0x100fe200078e0a0f */
[----:B------:R-:W-:Y:S01]  /*18d0*/  ISETP.GE.AND P0, PT, R13, RZ, PT ;  /* 0x000000ff0d00720c */ /* 0x000fe20003f06270 */
[----:B------:R-:W-:Y:S01]  /*18e0*/  @!P4 IMAD.MOV R2, RZ, RZ, -R2 ;  /* 0x000000ffff02c224 */ /* 0x000fe200078e0a02 */
[----:B------:R-:W-:Y:S01]  /*18f0*/  ISETP.GE.AND P4, PT, R11, RZ, PT ;  /* 0x000000ff0b00720c */ /* 0x000fe20003f86270 */
[----:B------:R-:W-:Y:S01]  /*1900*/  @!P1 IMAD.IADD R6, R6, 0x1, -R15 ;  /* 0x0000000106069824 */ /* 0x000fe200078e0a0f */
[----:B------:R-:W-:Y:S01]  /*1910*/  ISETP.GT.U32.AND P1, PT, R15, R10, PT ;  /* 0x0000000a0f00720c */ /* 0x000fe20003f24070 */
[----:B------:R-:W-:Y:S01]  /*1920*/  IMAD.HI.U32 R5, R16, R87, RZ ;  /* 0x0000005710057227 */ /* 0x000fe200078e00ff */
[----:B------:R0:W-:Y:S03]  /*1930*/  STL [R1+0x5d0], R2 ;  /* 0x0005d00201007387 */ /* 0x0001e60000100800 */
[----:B------:R-:W-:-:S02]  /*1940*/  IMAD.MOV R12, RZ, RZ, -R5 ;  /* 0x000000ffff0c7224 */ /* 0x000fc400078e0a05 */
[----:B------:R-:W-:Y:S02]  /*1950*/  @!P6 IMAD.IADD R8, R8, 0x1, -R15 ;  /* 0x000000010808e824 */ /* 0x000fe400078e0a0f */
[----:B------:R-:W-:Y:S02]  /*1960*/  IMAD R87, R15, R12, R87 ;  /* 0x0000000c0f577224 */ /* 0x000fe400078e0257 */
[----:B------:R-:W-:Y:S02]  /*1970*/  VIADD R3, R0, 0x6b ;  /* 0x0000006b00037836 */ /* 0x000fe40000000000 */
[----:B0-----:R-:W-:Y:S02]  /*1980*/  IMAD.MOV.U32 R2, RZ, RZ, R4 ;  /* 0x000000ffff027224 */ /* 0x001fe400078e0004 */
[----:B------:R-:W-:Y:S01]  /*1990*/  @!P1 IMAD.IADD R10, R10, 0x1, -R15 ;  /* 0x000000010a0a9824 */ /* 0x000fe200078e0a0f */
[----:B------:R-:W-:Y:S01]  /*19a0*/  ISETP.GE.AND P6, PT, R3, RZ, PT ;  /* 0x000000ff0300720c */ /* 0x000fe20003fc6270 */
[----:B------:R-:W-:Y:S01]  /*19b0*/  @!P2 IMAD.MOV R2, RZ, RZ, -R2 ;  /* 0x000000ffff02a224 */ /* 0x000fe200078e0a02 */
[C---:B------:R-:W-:Y:S01]  /*19c0*/  ISETP.GT.U32.AND P2, PT, R15.reuse, R8, PT ;  /* 0x000000080f00720c */ /* 0x040fe20003f44070 */
[C---:B------:R-:W-:Y:S01]  /*19d0*/  VIADD R5, R0.reuse, 0x6c ;  /* 0x0000006c00057836 */ /* 0x040fe20000000000 */
[----:B------:R-:W-:Y:S01]  /*19e0*/  ISETP.GT.U32.AND P1, PT, R15, R10, PT ;  /* 0x0000000a0f00720c */ /* 0x000fe20003f24070 */
[----:B------:R-:W-:Y:S01]  /*19f0*/  VIADD R7, R0, 0x6d ;  /* 0x0000006d00077836 */ /* 0x000fe20000000000 */
[----:B------:R0:W-:Y:S01]  /*1a00*/  STL [R1+0x5d4], R2 ;  /* 0x0005d40201007387 */ /* 0x0001e20000100800 */
[----:B------:R-:W-:Y:S01]  /*1a10*/  IABS R83, R3 ;  /* 0x0000000300537213 */ /* 0x000fe20000000000 */
[----:B------:R-:W-:Y:S01]  /*1a20*/  IMAD.HI.U32 R3, R16, R84, RZ ;  /* 0x0000005410037227 */ /* 0x000fe200078e00ff */
[----:B------:R-:W-:-:S02]  /*1a30*/  IABS R85, R5 ;  /* 0x0000000500557213 */ /* 0x000fc40000000000 */
[----:B------:R-:W-:Y:S01]  /*1a40*/  IABS R86, R7 ;  /* 0x0000000700567213 */ /* 0x000fe20000000000 */
[----:B------:R-:W-:-:S04]  /*1a50*/  IMAD.HI.U32 R4, R16, R83, RZ ;  /* 0x0000005310047227 */ /* 0x000fc800078e00ff */
[----:B0-----:R-:W-:Y:S02]  /*1a60*/  IMAD.MOV.U32 R2, RZ, RZ, R6 ;  /* 0x000000ffff027224 */ /* 0x001fe400078e0006 */
[----:B------:R-:W-:Y:S02]  /*1a70*/  IMAD.MOV R6, RZ, RZ, -R3 ;  /* 0x000000ffff067224 */ /* 0x000fe400078e0a03 */
[----:B------:R-:W-:Y:S01]  /*1a80*/  @!P3 IMAD.MOV R2, RZ, RZ, -R2 ;  /* 0x000000ffff02b224 */ /* 0x000fe200078e0a02 */
[----:B------:R-:W-:Y:S01]  /*1a90*/  ISETP.GT.U32.AND P3, PT, R15, R87, PT ;  /* 0x000000570f00720c */ /* 0x000fe20003f64070 */
[--C-:B------:R-:W-:Y:S01]  /*1aa0*/  @!P2 IMAD.IADD R8, R8, 0x1, -R15.reuse ;  /* 0x000000010808a824 */ /* 0x100fe200078e0a0f */
[----:B------:R-:W-:Y:S01]  /*1ab0*/  ISETP.GE.AND P2, PT, R5, RZ, PT ;  /* 0x000000ff0500720c */ /* 0x000fe20003f46270 */
[----:B------:R-:W-:Y:S01]  /*1ac0*/  IMAD R84, R15, R6, R84 ;  /* 0x000000060f547224 */ /* 0x000fe200078e0254 */
[----:B------:R-:W-:Y:S01]  /*1ad0*/  STL [R1+0x5d8], R2 ;  /* 0x0005d80201007387 */ /* 0x000fe20000100800 */
[----:B------:R-:W-:Y:S01]  /*1ae0*/  @!P1 IMAD.IADD R10, R10, 0x1, -R15 ;  /* 0x000000010a0a9824 */ /* 0x000fe200078e0a0f */
[----:B------:R-:W-:Y:S01]  /*1af0*/  ISETP.GE.AND P1, PT, R7, RZ, PT ;  /* 0x000000ff0700720c */ /* 0x000fe20003f26270 */
[C---:B------:R-:W-:Y:S01]  /*1b00*/  IMAD.HI.U32 R3, R16.reuse, R85, RZ ;  /* 0x0000005510037227 */ /* 0x040fe200078e00ff */
[----:B------:R0:W-:Y:S03]  /*1b10*/  STL [R1+0x2604], R84 ;  /* 0x0026045401007387 */ /* 0x0001e60000100800 */
[----:B------:R-:W-:-:S04]  /*1b20*/  IMAD.HI.U32 R5, R16, R86, RZ ;  /* 0x0000005610057227 */ /* 0x000fc800078e00ff */
[----:B------:R-:W-:Y:S02]  /*1b30*/  @!P3 IMAD.IADD R87, R87, 0x1, -R15 ;  /* 0x000000015757b824 */ /* 0x000fe400078e0a0f */
[----:B------:R-:W-:Y:S02]  /*1b40*/  IMAD.MOV.U32 R11, RZ, RZ, R8 ;  /* 0x000000ffff0b7224 */ /* 0x000fe400078e0008 */
[----:B------:R-:W-:Y:S01]  /*1b50*/  IMAD.MOV R4, RZ, RZ, -R4 ;  /* 0x000000ffff047224 */ /* 0x000fe200078e0a04 */
[----:B------:R-:W-:Y:S01]  /*1b60*/  ISETP.GT.U32.AND P3, PT, R15, R87, PT ;  /* 0x000000570f00720c */ /* 0x000fe20003f64070 */
[----:B------:R-:W-:Y:S02]  /*1b70*/  IMAD.MOV.U32 R9, RZ, RZ, R10 ;  /* 0x000000ffff097224 */ /* 0x000fe400078e000a */
[C---:B0-----:R-:W-:Y:S02]  /*1b80*/  VIADD R84, R0.reuse, 0x1 ;  /* 0x0000000100547836 */ /* 0x041fe40000000000 */
[----:B------:R-:W-:-:S02]  /*1b90*/  VIADD R2, R0, 0x2 ;  /* 0x0000000200027836 */ /* 0x000fc40000000000 */
[----:B------:R-:W-:Y:S01]  /*1ba0*/  IMAD.MOV R12, RZ, RZ, -R3 ;  /* 0x000000ffff0c7224 */ /* 0x000fe200078e0a03 */
[----:B------:R-:W-:Y:S01]  /*1bb0*/  STL [R1+0x1f4c], R84 ;  /* 0x001f4c5401007387 */ /* 0x000fe20000100800 */
[----:B------:R-:W-:Y:S01]  /*1bc0*/  IMAD.MOV R5, RZ, RZ, -R5 ;  /* 0x000000ffff057224 */ /* 0x000fe200078e0a05 */
[----:B------:R-:W-:Y:S01]  /*1bd0*/  IABS R76, R84 ;  /* 0x00000054004c7213 */ /* 0x000fe20000000000 */
[----:B------:R-:W-:Y:S01]  /*1be0*/  @!P5 IMAD.MOV R11, RZ, RZ, -R11 ;  /* 0x000000ffff0bd224 */ /* 0x000fe200078e0a0b */
[----:B------:R-:W-:Y:S01]  /*1bf0*/  STL [R1+0x1f50], R2 ;  /* 0x001f500201007387 */ /* 0x000fe20000100800 */
[----:B------:R-:W-:Y:S01]  /*1c00*/  IMAD R83, R15, R4, R83 ;  /* 0x000000040f537224 */ /* 0x000fe200078e0253 */
[----:B------:R-:W-:Y:S01]  /*1c10*/  IABS R77, R2 ;  /* 0x00000002004d7213 */ /* 0x000fe20000000000 */
[----:B------:R-:W-:Y:S01]  /*1c20*/  VIADD R3, R0, 0x6e ;  /* 0x0000006e00037836 */ /* 0x000fe20000000000 */
[----:B------:R-:W-:Y:S01]  /*1c30*/  STL [R1+0x5dc], R11 ;  /* 0x0005dc0b01007387 */ /* 0x000fe20000100800 */
[----:B------:R-:W-:-:S02]  /*1c40*/  @!P4 IMAD.MOV R9, RZ, RZ, -R9 ;  /* 0x000000ffff09c224 */ /* 0x000fc400078e0a09 */
[C---:B------:R-:W-:Y:S01]  /*1c50*/  VIADD R4, R0.reuse, 0x6f ;  /* 0x0000006f00047836 */ /* 0x040fe20000000000 */
[----:B------:R-:W-:Y:S01]  /*1c60*/  IABS R8, R3 ;  /* 0x0000000300087213 */ /* 0x000fe20000000000 */
[----:B------:R-:W-:Y:S01]  /*1c70*/  IMAD R86, R15, R5, R86 ;  /* 0x000000050f567224 */ /* 0x000fe200078e0256 */
[----:B------:R0:W-:Y:S01]  /*1c80*/  STL [R1+0x5e0], R9 ;  /* 0x0005e00901007387 */ /* 0x0001e20000100800 */
[----:B------:R-:W-:Y:S01]  /*1c90*/  VIADD R5, R0, 0x70 ;  /* 0x0000007000057836 */ /* 0x000fe20000000000 */
[----:B------:R-:W-:Y:S01]  /*1ca0*/  ISETP.GE.AND P5, PT, R3, RZ, PT ;  /* 0x000000ff0300720c */ /* 0x000fe20003fa6270 */
[----:B------:R-:W-:Y:S01]  /*1cb0*/  @!P3 IMAD.IADD R87, R87, 0x1, -R15 ;  /* 0x000000015757b824 */ /* 0x000fe200078e0a0f */
[----:B------:R-:W-:Y:S01]  /*1cc0*/  ISETP.GE.AND P4, PT, R4, RZ, PT ;  /* 0x000000ff0400720c */ /* 0x000fe20003f86270 */
[C---:B------:R-:W-:Y:S01]  /*1cd0*/  IMAD.HI.U32 R3, R16.reuse, R76, RZ ;  /* 0x0000004c10037227 */ /* 0x040fe200078e00ff */
[----:B------:R-:W-:Y:S02]  /*1ce0*/  ISETP.GE.AND P3, PT, R5, RZ, PT ;  /* 0x000000ff0500720c */ /* 0x000fe40003f66270 */
[----:B------:R-:W-:Y:S01]  /*1cf0*/  IABS R10, R5 ;  /* 0x00000005000a7213 */ /* 0x000fe20000000000 */
[----:B------:R-:W-:Y:S01]  /*1d00*/  IMAD.HI.U32 R5, R16, R8, RZ ;  /* 0x0000000810057227 */ /* 0x000fe200078e00ff */
[----:B0-----:R-:W-:-:S03]  /*1d10*/  IABS R9, R4 ;  /* 0x0000000400097213 */ /* 0x001fc60000000000 */
[----:B------:R-:W-:Y:S02]  /*1d20*/  IMAD.MOV R5, RZ, RZ, -R5 ;  /* 0x000000ffff057224 */ /* 0x000fe400078e0a05 */
[----:B------:R-:W-:-:S04]  /*1d30*/  IMAD.HI.U32 R6, R16, R9, RZ ;  /* 0x0000000910067227 */ /* 0x000fc800078e00ff */
[----:B------:R-:W-:Y:S02]  /*1d40*/  IMAD.MOV R6, RZ, RZ, -R6 ;  /* 0x000000ffff067224 */ /* 0x000fe400078e0a06 */
[----:B------:R-:W-:-:S04]  /*1d50*/  IMAD.HI.U32 R7, R16, R10, RZ ;  /* 0x0000000a10077227 */ /* 0x000fc800078e00ff */
[C---:B------:R-:W-:Y:S02]  /*1d60*/  IMAD R8, R15.reuse, R5, R8 ;  /* 0x000000050f087224 */ /* 0x040fe400078e0208 */
[C---:B------:R-:W-:Y:S02]  /*1d70*/  IMAD R5, R15.reuse, R6, R9 ;  /* 0x000000060f057224 */ /* 0x040fe400078e0209 */
[----:B------:R-:W-:Y:S01]  /*1d80*/  IMAD.MOV R7, RZ, RZ, -R7 ;  /* 0x000000ffff077224 */ /* 0x000fe200078e0a07 */
[----:B------:R0:W-:Y:S01]  /*1d90*/  STL [R1+0x48], R8 ;  /* 0x0000480801007387 */ /* 0x0001e20000100800 */
[C---:B------:R-:W-:Y:S02]  /*1da0*/  VIADD R9, R0.reuse, 0x4 ;  /* 0x0000000400097836 */ /* 0x040fe40000000000 */
[----:B------:R-:W-:Y:S01]  /*1db0*/  IMAD R2, R15, R7, R10 ;  /* 0x000000070f027224 */ /* 0x000fe200078e020a */
[----:B------:R1:W-:Y:S01]  /*1dc0*/  STL [R1+0x5c], R5 ;  /* 0x00005c0501007387 */ /* 0x0003e20000100800 */
[----:B------:R-:W-:Y:S01]  /*1dd0*/  VIADD R6, R0, 0x5 ;  /* 0x0000000500067836 */ /* 0x000fe20000000000 */
[----:B------:R-:W-:Y:S01]  /*1de0*/  IABS R75, R9 ;  /* 0x00000009004b7213 */ /* 0x000fe20000000000 */
[----:B------:R-:W-:Y:S01]  /*1df0*/  IMAD.HI.U32 R4, R16, R77, RZ ;  /* 0x0000004d10047227 */ /* 0x000fe200078e00ff */
[----:B------:R2:W-:Y:S02]  /*1e00*/  STL [R1+0x78], R2 ;  /* 0x0000780201007387 */ /* 0x0005e40000100800 */
[----:B------:R-:W-:Y:S01]  /*1e10*/  IABS R73, R6 ;  /* 0x0000000600497213 */ /* 0x000fe20000000000 */
[----:B0-----:R-:W-:-:S02]  /*1e20*/  VIADD R8, R0, 0x3 ;  /* 0x0000000300087836 */ /* 0x001fc40000000000 */
[----:B------:R-:W-:Y:S02]  /*1e30*/  IMAD.MOV R3, RZ, RZ, -R3 ;  /* 0x000000ffff037224 */ /* 0x000fe400078e0a03 */
[C---:B-1----:R-:W-:Y:S01]  /*1e40*/  VIADD R5, R0.reuse, 0x6 ;  /* 0x0000000600057836 */ /* 0x042fe20000000000 */
[----:B------:R0:W-:Y:S01]  /*1e50*/  STL [R1+0x1f54], R8 ;  /* 0x001f540801007387 */ /* 0x0001e20000100800 */
[C---:B------:R-:W-:Y:S02]  /*1e60*/  VIADD R11, R0.reuse, 0xa ;  /* 0x0000000a000b7836 */ /* 0x040fe40000000000 */
[C---:B--2---:R-:W-:Y:S01]  /*1e70*/  VIADD R2, R0.reuse, 0x7 ;  /* 0x0000000700027836 */ /* 0x044fe20000000000 */
[----:B------:R-:W-:Y:S01]  /*1e80*/  IABS R74, R5 ;  /* 0x00000005004a7213 */ /* 0x000fe20000000000 */
[----:B------:R-:W-:Y:S01]  /*1e90*/  STL [R1+0x1f58], R9 ;  /* 0x001f580901007387 */ /* 0x000fe20000100800 */
[----:B------:R-:W-:Y:S01]  /*1ea0*/  IMAD.MOV R4, RZ, RZ, -R4 ;  /* 0x000000ffff047224 */ /* 0x000fe200078e0a04 */
[----:B------:R-:W-:Y:S01]  /*1eb0*/  IABS R61, R11 ;  /* 0x0000000b003d7213 */ /* 0x000fe20000000000 */
[----:B------:R-:W-:Y:S01]  /*1ec0*/  VIADD R13, R0, 0x9 ;  /* 0x00000009000d7836 */ /* 0x000fe20000000000 */
[----:B------:R1:W-:Y:S01]  /*1ed0*/  STL [R1+0x1f5c], R6 ;  /* 0x001f5c0601007387 */ /* 0x0003e20000100800 */
[----:B0-----:R-:W-:Y:S01]  /*1ee0*/  IABS R8, R8 ;  /* 0x0000000800087213 */ /* 0x001fe20000000000 */
[C---:B------:R-:W-:Y:S01]  /*1ef0*/  IMAD R76, R15.reuse, R3, R76 ;  /* 0x000000030f4c7224 */ /* 0x040fe200078e024c */
[----:B------:R-:W-:Y:S01]  /*1f00*/  IABS R72, R2 ;  /* 0x0000000200487213 */ /* 0x000fe20000000000 */
[----:B------:R0:W-:Y:S01]  /*1f10*/  STL [R1+0x1f60], R5 ;  /* 0x001f600501007387 */ /* 0x0001e20000100800 */
[----:B------:R-:W-:Y:S01]  /*1f20*/  IMAD R77, R15, R4, R77 ;  /* 0x000000040f4d7224 */ /* 0x000fe200078e024d */
[----:B------:R-:W-:Y:S01]  /*1f30*/  IABS R70, R13 ;  /* 0x0000000d00467213 */ /* 0x000fe20000000000 */
[C---:B------:R-:W-:Y:S01]  /*1f40*/  IMAD.HI.U32 R3, R16.reuse, R8, RZ ;  /* 0x0000000810037227 */ /* 0x040fe200078e00ff */
[----:B------:R-:W-:Y:S03]  /*1f50*/  STL [R1+0x1f64], R2 ;  /* 0x001f640201007387 */ /* 0x000fe60000100800 */
[----:B-1----:R-:W-:Y:S01]  /*1f60*/  IMAD.HI.U32 R6, R16, R74, RZ ;  /* 0x0000004a10067227 */ /* 0x002fe200078e00ff */
[----:B------:R1:W-:Y:S03]  /*1f70*/  STL [R1+0x1f68], R14 ;  /* 0x001f680e01007387 */ /* 0x0003e60000100800 */
[----:B------:R-:W-:Y:S01]  /*1f80*/  IMAD.MOV R6, RZ, RZ, -R6 ;  /* 0x000000ffff067224 */ /* 0x000fe200078e0a06 */
[----:B------:R-:W-:Y:S01]  /*1f90*/  STL [R1+0x1f6c], R13 ;  /* 0x001f6c0d01007387 */ /* 0x000fe20000100800 */
[----:B------:R-:W-:-:S02]  /*1fa0*/  VIADD R9, R0, 0xb ;  /* 0x0000000b00097836 */ /* 0x000fc40000000000 */
[C---:B------:R-:W-:Y:S01]  /*1fb0*/  IMAD.HI.U32 R4, R16.reuse, R75, RZ ;  /* 0x0000004b10047227 */ /* 0x040fe200078e00ff */
[----:B------:R2:W-:Y:S02]  /*1fc0*/  STL [R1+0x1f70], R11 ;  /* 0x001f700b01007387 */ /* 0x0005e40000100800 */
[----:B------:R-:W-:Y:S01]  /*1fd0*/  IABS R55, R9 ;  /* 0x0000000900377213 */ /* 0x000fe20000000000 */
[C---:B0-----:R-:W-:Y:S01]  /*1fe0*/  IMAD.HI.U32 R5, R16.reuse, R73, RZ ;  /* 0x0000004910057227 */ /* 0x041fe200078e00ff */
[----:B------:R0:W-:Y:S03]  /*1ff0*/  STL [R1+0x1f74], R9 ;  /* 0x001f740901007387 */ /* 0x0001e60000100800 */
[----:B------:R-:W-:-:S04]  /*2000*/  IMAD.HI.U32 R7, R16, R72, RZ ;  /* 0x0000004810077227 */ /* 0x000fc800078e00ff */
[----:B------:R-:W-:Y:S02]  /*2010*/  IMAD.MOV R3, RZ, RZ, -R3 ;  /* 0x000000ffff037224 */ /* 0x000fe400078e0a03 */
[C---:B-1----:R-:W-:Y:S02]  /*2020*/  VIADD R14, R0.reuse, 0xd ;  /* 0x0000000d000e7836 */ /* 0x042fe40000000000 */
[----:B------:R-:W-:Y:S02]  /*2030*/  IMAD R74, R15, R6, R74 ;  /* 0x000000060f4a7224 */ /* 0x000fe400078e024a */
[C---:B------:R-:W-:Y:S01]  /*2040*/  VIADD R2, R0.reuse, 0xc ;  /* 0x0000000c00027836 */ /* 0x040fe20000000000 */
[----:B------:R-:W-:Y:S01]  /*2050*/  IABS R50, R14 ;  /* 0x0000000e00327213 */ /* 0x000fe20000000000 */
[----:B--2---:R-:W-:Y:S02]  /*2060*/  VIADD R11, R0, 0xf ;  /* 0x0000000f000b7836 */ /* 0x004fe40000000000 */
[----:B------:R-:W-:Y:S01]  /*2070*/  IMAD.HI.U32 R6, R16, R61, RZ ;  /* 0x0000003d10067227 */ /* 0x000fe200078e00ff */
[----:B------:R1:W-:Y:S01]  /*2080*/  STL [R1+0x1f78], R2 ;  /* 0x001f780201007387 */ /* 0x0003e20000100800 */
[----:B------:R-:W-:-:S02]  /*2090*/  IABS R54, R2 ;  /* 0x0000000200367213 */ /* 0x000fc40000000000 */
[C---:B------:R-:W-:Y:S01]  /*20a0*/  IMAD R85, R15.reuse, R12, R85 ;  /* 0x0000000c0f557224 */ /* 0x040fe200078e0255 */
[----:B------:R-:W-:Y:S01]  /*20b0*/  IABS R44, R11 ;  /* 0x0000000b002c7213 */ /* 0x000fe20000000000 */
[----:B------:R-:W-:Y:S01]  /*20c0*/  IMAD.MOV R10, RZ, RZ, -R4 ;  /* 0x000000ffff0a7224 */ /* 0x000fe200078e0a04 */
[----:B------:R2:W-:Y:S01]  /*20d0*/  STL [R1+0x1f7c], R14 ;  /* 0x001f7c0e01007387 */ /* 0x0005e20000100800 */
[C---:B------:R-:W-:Y:S02]  /*20e0*/  VIADD R13, R0.reuse, 0xe ;  /* 0x0000000e000d7836 */ /* 0x040fe40000000000 */
[----:B------:R-:W-:Y:S02]  /*20f0*/  IMAD.MOV R12, RZ, RZ, -R5 ;  /* 0x000000ffff0c7224 */ /* 0x000fe400078e0a05 */
[----:B------:R-:W-:Y:S01]  /*2100*/  IMAD.MOV R7, RZ, RZ, -R7 ;  /* 0x000000ffff077224 */ /* 0x000fe200078e0a07 */
[----:B------:R-:W-:Y:S01]  /*2110*/  STL [R1+0x1f80], R13 ;  /* 0x001f800d01007387 */ /* 0x000fe20000100800 */
[----:B------:R-:W-:Y:S01]  /*2120*/  IMAD R4, R15, R3, R8 ;  /* 0x000000030f047224 */ /* 0x000fe200078e0208 */
[----:B------:R-:W-:Y:S01]  /*2130*/  IABS R47, R13 ;  /* 0x0000000d002f7213 */ /* 0x000fe20000000000 */
[----:B0-----:R-:W-:Y:S01]  /*2140*/  VIADD R9, R0, 0x10 ;  /* 0x0000001000097836 */ /* 0x001fe20000000000 */
[----:B------:R0:W-:Y:S01]  /*2150*/  STL [R1+0x1f98], R11 ;  /* 0x001f980b01007387 */ /* 0x0001e20000100800 */
[----:B------:R-:W-:-:S03]  /*2160*/  IMAD.HI.U32 R3, R16, R71, RZ ;  /* 0x0000004710037227 */ /* 0x000fc600078e00ff */
[----:B------:R-:W-:Y:S01]  /*2170*/  IABS R43, R9 ;  /* 0x00000009002b7213 */ /* 0x000fe20000000000 */
[C---:B------:R-:W-:Y:S01]  /*2180*/  IMAD.HI.U32 R5, R16.reuse, R70, RZ ;  /* 0x0000004610057227 */ /* 0x040fe200078e00ff */
[----:B------:R0:W-:Y:S03]  /*2190*/  STL [R1+0x1fb0], R9 ;  /* 0x001fb00901007387 */ /* 0x0001e60000100800 */
[----:B------:R-:W-:Y:S02]  /*21a0*/  IMAD.MOV R6, RZ, RZ, -R6 ;  /* 0x000000ffff067224 */ /* 0x000fe400078e0a06 */
[C---:B------:R-:W-:Y:S02]  /*21b0*/  IMAD R75, R15.reuse, R10, R75 ;  /* 0x0000000a0f4b7224 */ /* 0x040fe400078e024b */
[----:B------:R-:W-:Y:S02]  /*21c0*/  IMAD R72, R15, R7, R72 ;  /* 0x000000070f487224 */ /* 0x000fe400078e0248 */
[----:B------:R-:W-:-:S04]  /*21d0*/  IMAD.HI.U32 R7, R16, R55, RZ ;  /* 0x0000003710077227 */ /* 0x000fc800078e00ff */
[----:B------:R-:W-:Y:S02]  /*21e0*/  IMAD.MOV R10, RZ, RZ, -R3 ;  /* 0x000000ffff0a7224 */ /* 0x000fe400078e0a03 */
[----:B------:R-:W-:Y:S02]  /*21f0*/  IMAD.MOV R5, RZ, RZ, -R5 ;  /* 0x000000ffff057224 */ /* 0x000fe400078e0a05 */
[C---:B-1----:R-:W-:Y:S02]  /*2200*/  VIADD R2, R0.reuse, 0x11 ;  /* 0x0000001100027836 */ /* 0x042fe40000000000 */
[----:B--2---:R-:W-:Y:S02]  /*2210*/  VIADD R14, R0, 0x12 ;  /* 0x00000012000e7836 */ /* 0x004fe40000000000 */
[----:B------:R-:W-:Y:S01]  /*2220*/  IMAD R61, R15, R6, R61 ;  /* 0x000000060f3d7224 */ /* 0x000fe200078e023d */
[----:B------:R-:W-:Y:S01]  /*2230*/  STL [R1+0x1fb8], R2 ;  /* 0x001fb80201007387 */ /* 0x000fe20000100800 */
[----:B------:R-:W-:Y:S01]  /*2240*/  IMAD.HI.U32 R3, R16, R50, RZ ;  /* 0x0000003210037227 */ /* 0x000fe200078e00ff */
[----:B------:R-:W-:-:S02]  /*2250*/  IABS R41, R14 ;  /* 0x0000000e00297213 */ /* 0x000fc40000000000 */
[----:B------:R-:W-:Y:S01]  /*2260*/  STL [R1+0x1fcc], R14 ;  /* 0x001fcc0e01007387 */ /* 0x000fe20000100800 */
[----:B0-----:R-:W-:Y:S01]  /*2270*/  VIADD R11, R0, 0x14 ;  /* 0x00000014000b7836 */ /* 0x001fe20000000000 */
[----:B------:R-:W-:Y:S01]  /*2280*/  IABS R42, R2 ;  /* 0x00000002002a7213 */ /* 0x000fe20000000000 */
[----:B------:R-:W-:-:S03]  /*2290*/  IMAD.HI.U32 R6, R16, R44, RZ ;  /* 0x0000002c10067227 */ /* 0x000fc600078e00ff */
[----:B------:R-:W-:Y:S01]  /*22a0*/  IABS R39, R11 ;  /* 0x0000000b00277213 */ /* 0x000fe20000000000 */
[C---:B------:R-:W-:Y:S02]  /*22b0*/  VIADD R13, R0.reuse, 0x13 ;  /* 0x00000013000d7836 */ /* 0x040fe40000000000 */
[C---:B------:R-:W-:Y:S02]  /*22c0*/  IMAD R73, R15.reuse, R12, R73 ;  /* 0x0000000c0f497224 */ /* 0x040fe400078e0249 */
[----:B------:R-:W-:Y:S01]  /*22d0*/  IMAD.MOV R12, RZ, RZ, -R7 ;  /* 0x000000ffff0c7224 */ /* 0x000fe200078e0a07 */
[----:B------:R-:W-:Y:S01]  /*22e0*/  STL [R1+0x1fd8], R13 ;  /* 0x001fd80d01007387 */ /* 0x000fe20000100800 */
[----:B------:R-:W-:Y:S01]  /*22f0*/  IMAD R70, R15, R5, R70 ;  /* 0x000000050f467224 */ /* 0x000fe200078e0246 */
[----:B------:R-:W-:Y:S01]  /*2300*/  IABS R40, R13 ;  /* 0x0000000d00287213 */ /* 0x000fe20000000000 */
[----:B------:R-:W-:Y:S01]  /*2310*/  VIADD R9, R0, 0x15 ;  /* 0x0000001500097836 */ /* 0x000fe20000000000 */
[----:B------:R-:W-:Y:S01]  /*2320*/  STL [R1+0x200c], R11 ;  /* 0x00200c0b01007387 */ /* 0x000fe20000100800 */
[----:B------:R-:W-:-:S03]  /*2330*/  IMAD.HI.U32 R5, R16, R47, RZ ;  /* 0x0000002f10057227 */ /* 0x000fc600078e00ff */
[----:B------:R0:W-:Y:S01]  /*2340*/  STL [R1+0x2014], R9 ;  /* 0x0020140901007387 */ /* 0x0001e20000100800 */
[----:B------:R-:W-:Y:S01]  /*2350*/  IMAD.HI.U32 R7, R16, R43, RZ ;  /* 0x0000002b10077227 */ /* 0x000fe200078e00ff */
[----:B------:R-:W-:-:S03]  /*2360*/  IABS R38, R9 ;  /* 0x0000000900267213 */ /* 0x000fc60000000000 */
[----:B------:R-:W-:Y:S02]  /*2370*/  IMAD.MOV R3, RZ, RZ, -R3 ;  /* 0x000000ffff037224 */ /* 0x000fe400078e0a03 */
[----:B------:R-:W-:Y:S02]  /*2380*/  IMAD.MOV R6, RZ, RZ, -R6 ;  /* 0x000000ffff067224 */ /* 0x000fe400078e0a06 */
[C---:B------:R-:W-:Y:S02]  /*2390*/  IMAD R71, R15.reuse, R10, R71 ;  /* 0x0000000a0f477224 */ /* 0x040fe400078e0247 */
[----:B------:R-:W-:Y:S02]  /*23a0*/  IMAD R55, R15, R12, R55 ;  /* 0x0000000c0f377224 */ /* 0x000fe400078e0237 */
[----:B------:R-:W-:-:S04]  /*23b0*/  IMAD.HI.U32 R8, R16, R54, RZ ;  /* 0x0000003610087227 */ /* 0x000fc800078e00ff */
[----:B------:R-:W-:Y:S02]  /*23c0*/  IMAD.MOV R10, RZ, RZ, -R5 ;  /* 0x000000ffff0a7224 */ /* 0x000fe400078e0a05 */
[----:B------:R-:W-:Y:S02]  /*23d0*/  IMAD.MOV R12, RZ, RZ, -R7 ;  /* 0x000000ffff0c7224 */ /* 0x000fe400078e0a07 */
[C---:B------:R-:W-:Y:S02]  /*23e0*/  IMAD R50, R15.reuse, R3, R50 ;  /* 0x000000030f327224 */ /* 0x040fe400078e0232 */
[----:B------:R-:W-:Y:S02]  /*23f0*/  IMAD R44, R15, R6, R44 ;  /* 0x000000060f2c7224 */ /* 0x000fe400078e022c */
[----:B------:R-:W-:-:S04]  /*2400*/  IMAD.HI.U32 R3, R16, R41, RZ ;  /* 0x0000002910037227 */ /* 0x000fc800078e00ff */
[----:B0-----:R-:W-:Y:S02]  /*2410*/  VIADD R9, R0, 0x1a ;  /* 0x0000001a00097836 */ /* 0x001fe40000000000 */
[----:B------:R-:W-:-:S03]  /*2420*/  IMAD.HI.U32 R6, R16, R39, RZ ;  /* 0x0000002710067227 */ /* 0x000fc600078e00ff */
[----:B------:R-:W-:Y:S01]  /*2430*/  IABS R33, R9 ;  /* 0x0000000900217213 */ /* 0x000fe20000000000 */
[C---:B------:R-:W-:Y:S02]  /*2440*/  VIADD R2, R0.reuse, 0x16 ;  /* 0x0000001600027836 */ /* 0x040fe40000000000 */
[----:B------:R-:W-:Y:S02]  /*2450*/  IMAD.MOV R8, RZ, RZ, -R8 ;  /* 0x000000ffff087224 */ /* 0x000fe400078e0a08 */
[C---:B------:R-:W-:Y:S01]  /*2460*/  IMAD R47, R15.reuse, R10, R47 ;  /* 0x0000000a0f2f7224 */ /* 0x040fe200078e022f */
[----:B------:R0:W-:Y:S01]  /*2470*/  STL [R1+0x202c], R2 ;  /* 0x00202c0201007387 */ /* 0x0001e20000100800 */
[----:B------:R-:W-:Y:S01]  /*2480*/  IMAD R43, R15, R12, R43 ;  /* 0x0000000c0f2b7224 */ /* 0x000fe200078e022b */
[----:B------:R-:W-:Y:S01]  /*2490*/  IABS R37, R2 ;  /* 0x0000000200257213 */ /* 0x000fe20000000000 */
[----:B------:R-:W-:Y:S02]  /*24a0*/  VIADD R13, R0, 0x17 ;  /* 0x00000017000d7836 */ /* 0x000fe40000000000 */
[----:B------:R-:W-:-:S02]  /*24b0*/  IMAD.MOV R10, RZ, RZ, -R3 ;  /* 0x000000ffff0a7224 */ /* 0x000fc400078e0a03 */
[C---:B------:R-:W-:Y:S01]  /*24c0*/  VIADD R12, R0.reuse, 0x18 ;  /* 0x00000018000c7836 */ /* 0x040fe20000000000 */
[----:B------:R-:W-:Y:S01]  /*24d0*/  STL [R1+0x2030], R13 ;  /* 0x0020300d01007387 */ /* 0x000fe20000100800 */
[----:B------:R-:W-:Y:S01]  /*24e0*/  IMAD.MOV R6, RZ, RZ, -R6 ;  /* 0x000000ffff067224 */ /* 0x000fe200078e0a06 */
[----:B------:R-:W-:Y:S01]  /*24f0*/  IABS R36, R13 ;  /* 0x0000000d00247213 */ /* 0x000fe20000000000 */
[----:B------:R-:W-:Y:S01]  /*2500*/  VIADD R11, R0, 0x19 ;  /* 0x00000019000b7836 */ /* 0x000fe20000000000 */
[----:B------:R1:W-:Y:S01]  /*2510*/  STL [R1+0x2048], R12 ;  /* 0x0020480c01007387 */ /* 0x0003e20000100800 */
[----:B------:R-:W-:Y:S01]  /*2520*/  IMAD R54, R15, R8, R54 ;  /* 0x000000080f367224 */ /* 0x000fe200078e0236 */
[----:B------:R-:W-:Y:S01]  /*2530*/  IABS R35, R12 ;  /* 0x0000000c00237213 */ /* 0x000fe20000000000 */
[----:B------:R-:W-:Y:S01]  /*2540*/  IMAD.HI.U32 R8, R16, R42, RZ ;  /* 0x0000002a10087227 */ /* 0x000fe200078e00ff */
[----:B------:R2:W-:Y:S01]  /*2550*/  STL [R1+0x2070], R11 ;  /* 0x0020700b01007387 */ /* 0x0005e20000100800 */
[----:B------:R-:W-:-:S02]  /*2560*/  IABS R34, R11 ;  /* 0x0000000b00227213 */ /* 0x000fc40000000000 */
[C---:B------:R-:W-:Y:S01]  /*2570*/  IMAD R41, R15.reuse, R10, R41 ;  /* 0x0000000a0f297224 */ /* 0x040fe200078e0229 */
[----:B------:R1:W-:Y:S01]  /*2580*/  STL [R1+0x2084], R9 ;  /* 0x0020840901007387 */ /* 0x0003e20000100800 */
[----:B------:R-:W-:Y:S02]  /*2590*/  IMAD R39, R15, R6, R39 ;  /* 0x000000060f277224 */ /* 0x000fe400078e0227 */
[C---:B0-----:R-:W-:Y:S02]  /*25a0*/  VIADD R2, R0.reuse, 0x1b ;  /* 0x0000001b00027836 */ /* 0x041fe40000000000 */
[----:B------:R-:W-:Y:S02]  /*25b0*/  VIADD R10, R0, 0x1e ;  /* 0x0000001e000a7836 */ /* 0x000fe40000000000 */
[----:B------:R-:W-:Y:S01]  /*25c0*/  IMAD.HI.U32 R6, R16, R33, RZ ;  /* 0x0000002110067227 */ /* 0x000fe200078e00ff */
[----:B------:R0:W-:Y:S01]  /*25d0*/  STL [R1+0x2090], R2 ;  /* 0x0020900201007387 */ /* 0x0001e20000100800 */
[----:B------:R-:W-:-:S02]  /*25e0*/  IABS R32, R2 ;  /* 0x0000000200207213 */ /* 0x000fc40000000000 */
[C---:B-1----:R-:W-:Y:S01]  /*25f0*/  VIADD R12, R0.reuse, 0x1c ;  /* 0x0000001c000c7836 */ /* 0x042fe20000000000 */
[----:B------:R-:W-:Y:S01]  /*2600*/  IABS R29, R10 ;  /* 0x0000000a001d7213 */ /* 0x000fe20000000000 */
[----:B--2---:R-:W-:Y:S02]  /*2610*/  VIADD R11, R0, 0x1d ;  /* 0x0000001d000b7836 */ /* 0x004fe40000000000 */
[----:B------:R-:W-:Y:S01]  /*2620*/  IMAD.MOV R8, RZ, RZ, -R8 ;  /* 0x000000ffff087224 */ /* 0x000fe200078e0a08 */
[----:B------:R-:W-:Y:S01]  /*2630*/  STL [R1+0x2098], R12 ;  /* 0x0020980c01007387 */ /* 0x000fe20000100800 */
[----:B------:R-:W-:Y:S01]  /*2640*/  IMAD.HI.U32 R7, R16, R38, RZ ;  /* 0x0000002610077227 */ /* 0x000fe200078e00ff */
[----:B------:R-:W-:Y:S02]  /*2650*/  IABS R31, R12 ;  /* 0x0000000c001f7213 */ /* 0x000fe40000000000 */
[----:B------:R-:W-:Y:S01]  /*2660*/  STL [R1+0x2094], R11 ;  /* 0x0020940b01007387 */ /* 0x000fe20000100800 */
[----:B------:R-:W-:Y:S01]  /*2670*/  IMAD.MOV R6, RZ, RZ, -R6 ;  /* 0x000000ffff067224 */ /* 0x000fe200078e0a06 */
[----:B------:R-:W-:Y:S01]  /*2680*/  IABS R30, R11 ;  /* 0x0000000b001e7213 */ /* 0x000fe20000000000 */
[----:B------:R-:W-:Y:S01]  /*2690*/  IMAD R42, R15, R8, R42 ;  /* 0x000000080f2a7224 */ /* 0x000fe200078e022a */
[----:B------:R1:W-:Y:S01]  /*26a0*/  STL [R1+0x20a0], R10 ;  /* 0x0020a00a01007387 */ /* 0x0003e20000100800 */
[----:B------:R-:W-:-:S02]  /*26b0*/  IMAD.MOV R7, RZ, RZ, -R7 ;  /* 0x000000ffff077224 */ /* 0x000fc400078e0a07 */
[----:B------:R-:W-:-:S04]  /*26c0*/  IMAD.HI.U32 R8, R16, R37, RZ ;  /* 0x0000002510087227 */ /* 0x000fc800078e00ff */
[C---:B------:R-:W-:Y:S02]  /*26d0*/  VIADD R9, R0.reuse, 0x1f ;  /* 0x0000001f00097836 */ /* 0x040fe40000000000 */
[----:B------:R-:W-:Y:S02]  /*26e0*/  IMAD R33, R15, R6, R33 ;  /* 0x000000060f217224 */ /* 0x000fe400078e0221 */
[C---:B0-----:R-:W-:Y:S01]  /*26f0*/  VIADD R2, R0.reuse, 0x20 ;  /* 0x0000002000027836 */ /* 0x041fe20000000000 */
[----:B------:R0:W-:Y:S01]  /*2700*/  STL [R1+0x209c], R9 ;  /* 0x00209c0901007387 */ /* 0x0001e20000100800 */
[----:B-1----:R-:W-:Y:S01]  /*2710*/  VIADD R10, R0, 0x23 ;  /* 0x00000023000a7836 */ /* 0x002fe20000000000 */
[----:B------:R-:W-:Y:S01]  /*2720*/  IABS R27, R9 ;  /* 0x00000009001b7213 */ /* 0x000fe20000000000 */
[----:B------:R-:W-:Y:S01]  /*2730*/  IMAD.HI.U32 R6, R16, R29, RZ ;  /* 0x0000001d10067227 */ /* 0x000fe200078e00ff */
[----:B------:R1:W-:Y:S01]  /*2740*/  STL [R1+0x20a4], R2 ;  /* 0x0020a40201007387 */ /* 0x0003e20000100800 */
[----:B------:R-:W-:-:S02]  /*2750*/  IABS R28, R2 ;  /* 0x00000002001c7213 */ /* 0x000fc40000000000 */
[C---:B------:R-:W-:Y:S01]  /*2760*/  VIADD R12, R0.reuse, 0x21 ;  /* 0x00000021000c7836 */ /* 0x040fe20000000000 */
[----:B------:R-:W-:Y:S01]  /*2770*/  IABS R24, R10 ;  /* 0x0000000a00187213 */ /* 0x000fe20000000000 */
[----:B------:R-:W-:Y:S02]  /*2780*/  IMAD R38, R15, R7, R38 ;  /* 0x000000070f267224 */ /* 0x000fe400078e0226 */
[----:B------:R-:W-:Y:S01]  /*2790*/  VIADD R11, R0, 0x22 ;  /* 0x00000022000b7836 */ /* 0x000fe20000000000 */
[----:B------:R2:W-:Y:S01]  /*27a0*/  STL [R1+0x2078], R12 ;  /* 0x0020780c01007387 */ /* 0x0005e20000100800 */
[----:B------:R-:W-:Y:S01]  /*27b0*/  IMAD.MOV R8, RZ, RZ, -R8 ;  /* 0x000000ffff087224 */ /* 0x000fe200078e0a08 */
[----:B------:R-:W-:Y:S01]  /*27c0*/  IABS R26, R12 ;  /* 0x0000000c001a7213 */ /* 0x000fe20000000000 */
[----:B------:R-:W-:Y:S01]  /*27d0*/  IMAD.HI.U32 R7, R16, R36, RZ ;  /* 0x0000002410077227 */ /* 0x000fe200078e00ff */
[----:B------:R1:W-:Y:S01]  /*27e0*/  STL [R1+0x2080], R11 ;  /* 0x0020800b01007387 */ /* 0x0003e20000100800 */
[----:B------:R-:W-:-:S02]  /*27f0*/  IABS R25, R11 ;  /* 0x0000000b00197213 */ /* 0x000fc40000000000 */
[----:B------:R-:W-:Y:S01]  /*2800*/  IMAD.HI.U32 R5, R16, R40, RZ ;  /* 0x0000002810057227 */ /* 0x000fe200078e00ff */
[----:B------:R1:W-:Y:S03]  /*2810*/  STL [R1+0x207c], R10 ;  /* 0x00207c0a01007387 */ /* 0x0003e60000100800 */
[----:B------:R-:W-:Y:S02]  /*2820*/  IMAD.MOV R6, RZ, RZ, -R6 ;  /* 0x000000ffff067224 */ /* 0x000fe400078e0a06 */
[C---:B0-----:R-:W-:Y:S02]  /*2830*/  VIADD R9, R0.reuse, 0x24 ;  /* 0x0000002400097836 */ /* 0x041fe40000000000 */
[----:B------:R-:W-:Y:S02]  /*2840*/  IMAD R37, R15, R8, R37 ;  /* 0x000000080f257224 */ /* 0x000fe400078e0225 */
[----:B------:R-:W-:Y:S01]  /*2850*/  IMAD.MOV R7, RZ, RZ, -R7 ;  /* 0x000000ffff077224 */ /* 0x000fe200078e0a07 */
[----:B------:R0:W-:Y:S01]  /*2860*/  STL [R1+0x208c], R9 ;  /* 0x00208c0901007387 */ /* 0x0001e20000100800 */
[----:B-1----:R-:W-:Y:S01]  /*2870*/  VIADD R2, R0, 0x25 ;  /* 0x0000002500027836 */ /* 0x002fe20000000000 */
[----:B------:R-:W-:Y:S01]  /*2880*/  IABS R23, R9 ;  /* 0x0000000900177213 */ /* 0x000fe20000000000 */
[----:B------:R-:W-:-:S02]  /*2890*/  IMAD.MOV R5, RZ, RZ, -R5 ;  /* 0x000000ffff057224 */ /* 0x000fc400078e0a05 */
[C---:B------:R-:W-:Y:S01]  /*28a0*/  IMAD.HI.U32 R8, R16.reuse, R35, RZ ;  /* 0x0000002310087227 */ /* 0x040fe200078e00ff */
[----:B------:R1:W-:Y:S01]  /*28b0*/  STL [R1+0x2088], R2 ;  /* 0x0020880201007387 */ /* 0x0003e20000100800 */
[----:B------:R-:W-:Y:S02]  /*28c0*/  IABS R22, R2 ;  /* 0x0000000200167213 */ /* 0x000fe40000000000 */
[----:B------:R-:W-:-:S04]  /*28d0*/  IMAD.HI.U32 R3, R16, R32, RZ ;  /* 0x0000002010037227 */ /* 0x000fc800078e00ff */
[C---:B--2---:R-:W-:Y:S02]  /*28e0*/  VIADD R12, R0.reuse, 0x26 ;  /* 0x00000026000c7836 */ /* 0x044fe40000000000 */
[----:B------:R-:W-:Y:S02]  /*28f0*/  IMAD R29, R15, R6, R29 ;  /* 0x000000060f1d7224 */ /* 0x000fe400078e021d */
[C---:B------:R-:W-:Y:S01]  /*2900*/  VIADD R11, R0.reuse, 0x27 ;  /* 0x00000027000b7836 */ /* 0x040fe20000000000 */
[----:B------:R-:W-:Y:S01]  /*2910*/  STL [R1+0x2064], R12 ;  /* 0x0020640c01007387 */ /* 0x000fe20000100800 */
[----:B------:R-:W-:Y:S01]  /*2920*/  VIADD R10, R0, 0x28 ;  /* 0x00000028000a7836 */ /* 0x000fe20000000000 */
[----:B------:R-:W-:Y:S01]  /*2930*/  IABS R21, R12 ;  /* 0x0000000c00157213 */ /* 0x000fe20000000000 */
[----:B------:R-:W-:Y:S01]  /*2940*/  IMAD.HI.U32 R6, R16, R24, RZ ;  /* 0x0000001810067227 */ /* 0x000fe200078e00ff */
[----:B------:R2:W-:Y:S01]  /*2950*/  STL [R1+0x2060], R11 ;  /* 0x0020600b01007387 */ /* 0x0005e20000100800 */
[----:B------:R-:W-:-:S02]  /*2960*/  IABS R20, R11 ;  /* 0x0000000b00147213 */ /* 0x000fc40000000000 */
[C---:B------:R-:W-:Y:S01]  /*2970*/  IMAD R36, R15.reuse, R7, R36 ;  /* 0x000000070f247224 */ /* 0x040fe200078e0224 */
[----:B------:R-:W-:Y:S01]  /*2980*/  IABS R19, R10 ;  /* 0x0000000a00137213 */ /* 0x000fe20000000000 */
[----:B0-----:R-:W-:Y:S01]  /*2990*/  VIADD R9, R0, 0x29 ;  /* 0x0000002900097836 */ /* 0x001fe20000000000 */
[----:B------:R0:W-:Y:S01]  /*29a0*/  STL [R1+0x206c], R10 ;  /* 0x00206c0a01007387 */ /* 0x0001e20000100800 */
[----:B------:R-:W-:Y:S02]  /*29b0*/  IMAD R40, R15, R5, R40 ;  /* 0x000000050f287224 */ /* 0x000fe400078e0228 */
[----:B------:R-:W-:Y:S01]  /*29c0*/  IMAD.MOV R8, RZ, RZ, -R8 ;  /* 0x000000ffff087224 */ /* 0x000fe200078e0a08 */
[----:B------:R-:W-:Y:S01]  /*29d0*/  STL [R1+0x2068], R9 ;  /* 0x0020680901007387 */ /* 0x000fe20000100800 */
[----:B------:R-:W-:Y:S01]  /*29e0*/  IMAD.MOV R3, RZ, RZ, -R3 ;  /* 0x000000ffff037224 */ /* 0x000fe200078e0a03 */
[----:B------:R-:W-:Y:S01]  /*29f0*/  IABS R18, R9 ;  /* 0x0000000900127213 */ /* 0x000fe20000000000 */
[----:B------:R-:W-:-:S04]  /*2a00*/  IMAD.HI.U32 R7, R16, R30, RZ ;  /* 0x0000001e10077227 */ /* 0x000fc800078e00ff */
[----:B------:R-:W-:-:S04]  /*2a10*/  IMAD.HI.U32 R5, R16, R34, RZ ;  /* 0x0000002210057227 */ /* 0x000fc800078e00ff */
[----:B------:R-:W-:Y:S02]  /*2a20*/  IMAD.MOV R6, RZ, RZ, -R6 ;  /* 0x000000ffff067224 */ /* 0x000fe400078e0a06 */
[C---:B-1----:R-:W-:Y:S02]  /*2a30*/  VIADD R2, R0.reuse, 0x2a ;  /* 0x0000002a00027836 */ /* 0x042fe40000000000 */
[C---:B--2---:R-:W-:Y:S02]  /*2a40*/  VIADD R11, R0.reuse, 0x2b ;  /* 0x0000002b000b7836 */ /* 0x044fe40000000000 */
[C---:B------:R-:W-:Y:S01]  /*2a50*/  IMAD R35, R15.reuse, R8, R35 ;  /* 0x000000080f237224 */ /* 0x040fe200078e0223 */
[----:B------:R-:W-:Y:S01]  /*2a60*/  STL [R1+0x2074], R2 ;  /* 0x0020740201007387 */ /* 0x000fe20000100800 */
[----:B------:R-:W-:Y:S01]  /*2a70*/  IMAD R32, R15, R3, R32 ;  /* 0x000000030f207224 */ /* 0x000fe200078e0220 */
[----:B------:R-:W-:Y:S01]  /*2a80*/  IABS R17, R2 ;  /* 0x0000000200117213 */ /* 0x000fe20000000000 */
[----:B------:R-:W-:Y:S01]  /*2a90*/  IMAD.MOV R7, RZ, RZ, -R7 ;  /* 0x000000ffff077224 */ /* 0x000fe200078e0a07 */
[----:B------:R1:W-:Y:S01]  /*2aa0*/  STL [R1+0x204c], R11 ;  /* 0x00204c0b01007387 */ /* 0x0003e20000100800 */
[----:B0-----:R-:W-:-:S02]  /*2ab0*/  VIADD R10, R0, 0x2c ;  /* 0x0000002c000a7836 */ /* 0x001fc40000000000 */
[----:B------:R-:W-:Y:S02]  /*2ac0*/  IMAD.MOV R5, RZ, RZ, -R5 ;  /* 0x000000ffff057224 */ /* 0x000fe400078e0a05 */
[C---:B------:R-:W-:Y:S01]  /*2ad0*/  IMAD.HI.U32 R8, R16.reuse, R31, RZ ;  /* 0x0000001f10087227 */ /* 0x040fe200078e00ff */
[----:B------:R0:W-:Y:S03]  /*2ae0*/  STL [R1+0x2054], R10 ;  /* 0x0020540a01007387 */ /* 0x0001e60000100800 */
[----:B------:R-:W-:Y:S01]  /*2af0*/  IMAD.HI.U32 R3, R16, R28, RZ ;  /* 0x0000001c10037227 */ /* 0x000fe200078e00ff */
[----:B-1----:R-:W-:-:S03]  /*2b00*/  IABS R11, R11 ;  /* 0x0000000b000b7213 */ /* 0x002fc60000000000 */
[----:B------:R-:W-:Y:S02]  /*2b10*/  VIADD R9, R0, 0x2d ;  /* 0x0000002d00097836 */ /* 0x000fe40000000000 */
[C---:B------:R-:W-:Y:S01]  /*2b20*/  IMAD R24, R15.reuse, R6, R24 ;  /* 0x000000060f187224 */ /* 0x040fe200078e0218 */
[----:B0-----:R-:W-:Y:S01]  /*2b30*/  IABS R10, R10 ;  /* 0x0000000a000a7213 */ /* 0x001fe20000000000 */
[----:B------:R-:W-:Y:S01]  /*2b40*/  IMAD.HI.U32 R6, R16, R19, RZ ;  /* 0x0000001310067227 */ /* 0x000fe200078e00ff */
[----:B------:R0:W-:Y:S03]  /*2b50*/  STL [R1+0x2050], R9 ;  /* 0x0020500901007387 */ /* 0x0001e60000100800 */
[C---:B------:R-:W-:Y:S02]  /*2b60*/  IMAD R30, R15.reuse, R7, R30 ;  /* 0x000000070f1e7224 */ /* 0x040fe400078e021e */
[----:B------:R-:W-:-:S02]  /*2b70*/  IMAD R34, R15, R5, R34 ;  /* 0x000000050f227224 */ /* 0x000fc400078e0222 */
[----:B------:R-:W-:Y:S02]  /*2b80*/  IMAD.MOV R8, RZ, RZ, -R8 ;  /* 0x000000ffff087224 */ /* 0x000fe400078e0a08 */
[----:B------:R-:W-:Y:S01]  /*2b90*/  IMAD.MOV R3, RZ, RZ, -R3 ;  /* 0x000000ffff037224 */ /* 0x000fe200078e0a03 */
[----:B0-----:R-:W-:Y:S01]  /*2ba0*/  IABS R9, R9 ;  /* 0x0000000900097213 */ /* 0x001fe20000000000 */
[----:B------:R-:W-:-:S04]  /*2bb0*/  IMAD.HI.U32 R7, R16, R25, RZ ;  /* 0x0000001910077227 */ /* 0x000fc800078e00ff */
[----:B------:R-:W-:-:S04]  /*2bc0*/  IMAD.HI.U32 R5, R16, R27, RZ ;  /* 0x0000001b10057227 */ /* 0x000fc800078e00ff */
[----:B------:R-:W-:Y:S02]  /*2bd0*/  IMAD.MOV R6, RZ, RZ, -R6 ;  /* 0x000000ffff067224 */ /* 0x000fe400078e0a06 */
[C---:B------:R-:W-:Y:S02]  /*2be0*/  IMAD R31, R15.reuse, R8, R31 ;  /* 0x000000080f1f7224 */ /* 0x040fe400078e021f */
[----:B------:R-:W-:Y:S02]  /*2bf0*/  IMAD R28, R15, R3, R28 ;  /* 0x000000030f1c7224 */ /* 0x000fe400078e021c */
[----:B------:R-:W-:Y:S02]  /*2c00*/  IMAD.MOV R7, RZ, RZ, -R7 ;  /* 0x000000ffff077224 */ /* 0x000fe400078e0a07 */
[----:B------:R-:W-:Y:S02]  /*2c10*/  IMAD.MOV R5, RZ, RZ, -R5 ;  /* 0x000000ffff057224 */ /* 0x000fe400078e0a05 */
[----:B------:R-:W-:-:S04]  /*2c20*/  IMAD.HI.U32 R8, R16, R26, RZ ;  /* 0x0000001a10087227 */ /* 0x000fc800078e00ff */
[----:B------:R-:W-:-:S04]  /*2c30*/  IMAD.HI.U32 R3, R16, R22, RZ ;  /* 0x0000001610037227 */ /* 0x000fc800078e00ff */
[----:B------:R-:W-:Y:S02]  /*2c40*/  IMAD R19, R15, R6, R19 ;  /* 0x000000060f137224 */ /* 0x000fe400078e0213 */
[----:B------:R-:W-:-:S04]  /*2c50*/  IMAD.HI.U32 R6, R16, R9, RZ ;  /* 0x0000000910067227 */ /* 0x000fc800078e00ff */
[C---:B------:R-:W-:Y:S02]  /*2c60*/  IMAD R25, R15.reuse, R7, R25 ;  /* 0x000000070f197224 */ /* 0x040fe400078e0219 */
[----:B------:R-:W-:Y:S02]  /*2c70*/  IMAD R27, R15, R5, R27 ;  /* 0x000000050f1b7224 */ /* 0x000fe400078e021b */
[----:B------:R-:W-:Y:S02]  /*2c80*/  IMAD.MOV R8, RZ, RZ, -R8 ;  /* 0x000000ffff087224 */ /* 0x000fe400078e0a08 */
[----:B------:R-:W-:Y:S02]  /*2c90*/  IMAD.MOV R3, RZ, RZ, -R3 ;  /* 0x000000ffff037224 */ /* 0x000fe400078e0a03 */
[----:B------:R-:W-:-:S04]  /*2ca0*/  IMAD.HI.U32 R7, R16, R20, RZ ;  /* 0x0000001410077227 */ /* 0x000fc800078e00ff */
[----:B------:R-:W-:-:S04]  /*2cb0*/  IMAD.HI.U32 R5, R16, R23, RZ ;  /* 0x0000001710057227 */ /* 0x000fc800078e00ff */
[----:B------:R-:W-:Y:S02]  /*2cc0*/  IMAD.MOV R6, RZ, RZ, -R6 ;  /* 0x000000ffff067224 */ /* 0x000fe400078e0a06 */
[C---:B------:R-:W-:Y:S02]  /*2cd0*/  VIADD R48, R0.reuse, 0x30 ;  /* 0x0000003000307836 */ /* 0x040fe40000000000 */
[C---:B------:R-:W-:Y:S02]  /*2ce0*/  IMAD R26, R15.reuse, R8, R26 ;  /* 0x000000080f1a7224 */ /* 0x040fe400078e021a */
[----:B------:R-:W-:Y:S02]  /*2cf0*/  IMAD R22, R15, R3, R22 ;  /* 0x000000030f167224 */ /* 0x000fe400078e0216 */
[----:B------:R-:W-:Y:S02]  /*2d00*/  IMAD.MOV R7, RZ, RZ, -R7 ;  /* 0x000000ffff077224 */ /* 0x000fe400078e0a07 */
[----:B------:R-:W-:-:S02]  /*2d10*/  VIADD R2, R0, 0x2f ;  /* 0x0000002f00027836 */ /* 0x000fc40000000000 */
[----:B------:R-:W-:Y:S02]  /*2d20*/  IMAD.MOV R5, RZ, RZ, -R5 ;  /* 0x000000ffff057224 */ /* 0x000fe400078e0a05 */
[----:B------:R-:W-:-:S04]  /*2d30*/  IMAD.HI.U32 R8, R16, R21, RZ ;  /* 0x0000001510087227 */ /* 0x000fc800078e00ff */
[----:B------:R-:W-:-:S04]  /*2d40*/  IMAD.HI.U32 R3, R16, R17, RZ ;  /* 0x0000001110037227 */ /* 0x000fc800078e00ff */
[C---:B------:R-:W-:Y:S01]  /*2d50*/  IMAD R9, R15.reuse, R6, R9 ;  /* 0x000000060f097224 */ /* 0x040fe200078e0209 */
[----:B------:R-:W-:Y:S01]  /*2d60*/  IABS R6, R48 ;  /* 0x0000003000067213 */ /* 0x000fe20000000000 */
[C---:B------:R-:W-:Y:S01]  /*2d70*/  IMAD R20, R15.reuse, R7, R20 ;  /* 0x000000070f147224 */ /* 0x040fe200078e0214 */
[----:B------:R-:W-:Y:S01]  /*2d80*/  IABS R7, R2 ;  /* 0x0000000200077213 */ /* 0x000fe20000000000 */
[----:B------:R-:W-:Y:S02]  /*2d90*/  IMAD R23, R15, R5, R23 ;  /* 0x000000050f177224 */ /* 0x000fe400078e0217 */
[----:B------:R-:W-:Y:S02]  /*2da0*/  IMAD.MOV R8, RZ, RZ, -R8 ;  /* 0x000000ffff087224 */ /* 0x000fe400078e0a08 */
[----:B------:R-:W-:Y:S02]  /*2db0*/  IMAD.MOV R3, RZ, RZ, -R3 ;  /* 0x000000ffff037224 */ /* 0x000fe400078e0a03 */
[----:B------:R-:W-:-:S02]  /*2dc0*/  VIADD R12, R0, 0x2e ;  /* 0x0000002e000c7836 */ /* 0x000fc40000000000 */
[----:B------:R-:W-:-:S03]  /*2dd0*/  IMAD.HI.U32 R5, R16, R18, RZ ;  /* 0x0000001210057227 */ /* 0x000fc600078e00ff */
[----:B------:R-:W-:Y:S01]  /*2de0*/  STL [R1+0x205c], R12 ;  /* 0x00205c0c01007387 */ /* 0x000fe20000100800 */
[----:B------:R-:W-:-:S03]  /*2df0*/  IMAD.HI.U32 R49, R16, R6, RZ ;  /* 0x0000000610317227 */ /* 0x000fc600078e00ff */
[----:B------:R0:W-:Y:S01]  /*2e00*/  STL [R1+0x2058], R2 ;  /* 0x0020580201007387 */ /* 0x0001e20000100800 */
[C---:B------:R-:W-:Y:S01]  /*2e10*/  IMAD R21, R15.reuse, R8, R21 ;  /* 0x000000080f157224 */ /* 0x040fe200078e0215 */
[----:B------:R-:W-:Y:S01]  /*2e20*/  IABS R8, R12 ;  /* 0x0000000c00087213 */ /* 0x000fe20000000000 */
[----:B------:R-:W-:Y:S01]  /*2e30*/  IMAD R17, R15, R3, R17 ;  /* 0x000000030f117224 */ /* 0x000fe200078e0211 */
[----:B------:R1:W-:Y:S01]  /*2e40*/  STL [R1+0x2038], R48 ;  /* 0x0020383001007387 */ /* 0x0003e20000100800 */
[----:B------:R-:W-:Y:S02]  /*2e50*/  IMAD.MOV R5, RZ, RZ, -R5 ;  /* 0x000000ffff057224 */ /* 0x000fe400078e0a05 */
[----:B------:R-:W-:-:S04]  /*2e60*/  IMAD.HI.U32 R3, R16, R7, RZ ;  /* 0x0000000710037227 */ /* 0x000fc800078e00ff */
[----:B------:R-:W-:Y:S02]  /*2e70*/  IMAD.MOV R49, RZ, RZ, -R49 ;  /* 0x000000ffff317224 */ /* 0x000fe400078e0a31 */
[C---:B------:R-:W-:Y:S02]  /*2e80*/  VIADD R56, R0.reuse, 0x35 ;  /* 0x0000003500387836 */ /* 0x040fe40000000000 */
[----:B------:R-:W-:Y:S02]  /*2e90*/  IMAD R18, R15, R5, R18 ;  /* 0x000000050f127224 */ /* 0x000fe400078e0212 */
[----:B------:R-:W-:Y:S02]  /*2ea0*/  IMAD.MOV R3, RZ, RZ, -R3 ;  /* 0x000000ffff037224 */ /* 0x000fe400078e0a03 */
[C---:B------:R-:W-:Y:S02]  /*2eb0*/  VIADD R46, R0.reuse, 0x31 ;  /* 0x00000031002e7836 */ /* 0x040fe40000000000 */
[----:B0-----:R-:W-:-:S02]  /*2ec0*/  VIADD R2, R0, 0x34 ;  /* 0x0000003400027836 */ /* 0x001fc40000000000 */
[----:B------:R-:W-:Y:S01]  /*2ed0*/  IMAD.HI.U32 R5, R16, R8, RZ ;  /* 0x0000000810057227 */ /* 0x000fe200078e00ff */
[----:B------:R0:W-:Y:S02]  /*2ee0*/  STL [R1+0x2034], R46 ;  /* 0x0020342e01007387 */ /* 0x0001e40000100800 */
[----:B-1----:R-:W-:Y:S01]  /*2ef0*/  IABS R48, R2 ;  /* 0x0000000200307213 */ /* 0x002fe20000000000 */
[C---:B------:R-:W-:Y:S02]  /*2f00*/  VIADD R45, R0.reuse, 0x32 ;  /* 0x00000032002d7836 */ /* 0x040fe40000000000 */
[----:B------:R-:W-:Y:S02]  /*2f10*/  VIADD R14, R0, 0x33 ;  /* 0x00000033000e7836 */ /* 0x000fe40000000000 */
[C---:B------:R-:W-:Y:S01]  /*2f20*/  IMAD.HI.U32 R12, R16.reuse, R10, RZ ;  /* 0x0000000a100c7227 */ /* 0x040fe200078e00ff */
[----:B------:R1:W-:Y:S03]  /*2f30*/  STL [R1+0x2040], R45 ;  /* 0x0020402d01007387 */ /* 0x0003e60000100800 */
[C---:B------:R-:W-:Y:S01]  /*2f40*/  IMAD R6, R15.reuse, R49, R6 ;  /* 0x000000310f067224 */ /* 0x040fe200078e0206 */
[----:B------:R-:W-:Y:S01]  /*2f50*/  IABS R49, R56 ;  /* 0x0000003800317213 */ /* 0x000fe20000000000 */
[----:B------:R-:W-:Y:S01]  /*2f60*/  IMAD R7, R15, R3, R7 ;  /* 0x000000030f077224 */ /* 0x000fe200078e0207 */
[----:B------:R-:W-:Y:S01]  /*2f70*/  IABS R3, R46 ;  /* 0x0000002e00037213 */ /* 0x000fe20000000000 */
[----:B------:R-:W-:Y:S01]  /*2f80*/  IMAD.MOV R5, RZ, RZ, -R5 ;  /* 0x000000ffff057224 */ /* 0x000fe200078e0a05 */
[----:B0-----:R-:W-:Y:S01]  /*2f90*/  IABS R46, R14 ;  /* 0x0000000e002e7213 */ /* 0x001fe20000000000 */
[----:B------:R-:W-:Y:S01]  /*2fa0*/  IMAD.HI.U32 R13, R16, R11, RZ ;  /* 0x0000000b100d7227 */ /* 0x000fe200078e00ff */
[----:B------:R-:W-:Y:S01]  /*2fb0*/  STL [R1+0x203c], R14 ;  /* 0x00203c0e01007387 */ /* 0x000fe20000100800 */
[----:B-1----:R-:W-:-:S02]  /*2fc0*/  IABS R45, R45 ;  /* 0x0000002d002d7213 */ /* 0x002fc40000000000 */
[----:B------:R-:W-:Y:S01]  /*2fd0*/  IMAD.MOV R12, RZ, RZ, -R12 ;  /* 0x000000ffff0c7224 */ /* 0x000fe200078e0a0c */
[----:B------:R0:W-:Y:S01]  /*2fe0*/  STL [R1+0x2044], R2 ;  /* 0x0020440201007387 */ /* 0x0001e20000100800 */
[C---:B------:R-:W-:Y:S02]  /*2ff0*/  VIADD R51, R0.reuse, 0x36 ;  /* 0x0000003600337836 */ /* 0x040fe40000000000 */
[----:B------:R-:W-:Y:S01]  /*3000*/  VIADD R52, R0, 0x37 ;  /* 0x0000003700347836 */ /* 0x000fe20000000000 */
[----:B------:R1:W-:Y:S01]  /*3010*/  STL [R1+0x2018], R56 ;  /* 0x0020183801007387 */ /* 0x0003e20000100800 */
[----:B------:R-:W-:-:S03]  /*3020*/  IMAD.HI.U32 R57, R16, R49, RZ ;  /* 0x0000003110397227 */ /* 0x000fc600078e00ff */
[----:B------:R2:W-:Y:S01]  /*3030*/  STL [R1+0x2020], R51 ;  /* 0x0020203301007387 */ /* 0x0005e20000100800 */
[C---:B------:R-:W-:Y:S02]  /*3040*/  IMAD R8, R15.reuse, R5, R8 ;  /* 0x000000050f087224 */ /* 0x040fe400078e0208 */
[C---:B------:R-:W-:Y:S01]  /*3050*/  VIADD R53, R0.reuse, 0x38 ;  /* 0x0000003800357836 */ /* 0x040fe20000000000 */
[----:B------:R3:W-:Y:S01]  /*3060*/  STL [R1+0x201c], R52 ;  /* 0x00201c3401007387 */ /* 0x0007e20000100800 */
[----:B0-----:R-:W-:Y:S02]  /*3070*/  VIADD R2, R0, 0x39 ;  /* 0x0000003900027836 */ /* 0x001fe40000000000 */
[----:B------:R-:W-:Y:S01]  /*3080*/  IMAD.MOV R13, RZ, RZ, -R13 ;  /* 0x000000ffff0d7224 */ /* 0x000fe200078e0a0d */
[----:B------:R0:W-:Y:S01]  /*3090*/  STL [R1+0x2028], R53 ;  /* 0x0020283501007387 */ /* 0x0001e20000100800 */
[----:B------:R-:W-:Y:S01]  /*30a0*/  IMAD R10, R15, R12, R10 ;  /* 0x0000000c0f0a7224 */ /* 0x000fe200078e020a */
[----:B-1----:R-:W-:Y:S01]  /*30b0*/  IABS R56, R2 ;  /* 0x0000000200387213 */ /* 0x002fe20000000000 */
[----:B------:R-:W-:Y:S01]  /*30c0*/  IMAD.HI.U32 R5, R16, R48, RZ ;  /* 0x0000003010057227 */ /* 0x000fe200078e00ff */
[----:B------:R1:W-:Y:S01]  /*30d0*/  STL [R1+0x2024], R2 ;  /* 0x0020240201007387 */ /* 0x0003e20000100800 */
[----:B--2---:R-:W-:-:S02]  /*30e0*/  IABS R51, R51 ;  /* 0x0000003300337213 */ /* 0x004fc40000000000 */
[----:B------:R-:W-:Y:S01]  /*30f0*/  IMAD.HI.U32 R12, R16, R46, RZ ;  /* 0x0000002e100c7227 */ /* 0x000fe200078e00ff */
[----:B---3--:R-:W-:Y:S02]  /*3100*/  IABS R52, R52 ;  /* 0x0000003400347213 */ /* 0x008fe40000000000 */
[----:B0-----:R-:W-:Y:S01]  /*3110*/  IABS R53, R53 ;  /* 0x0000003500357213 */ /* 0x001fe20000000000 */
[----:B------:R-:W-:Y:S02]  /*3120*/  IMAD.MOV R57, RZ, RZ, -R57 ;  /* 0x000000ffff397224 */ /* 0x000fe400078e0a39 */
[----:B------:R-:W-:Y:S02]  /*3130*/  VIADD R62, R0, 0x3a ;  /* 0x0000003a003e7836 */ /* 0x000fe40000000000 */
[----:B------:R-:W-:Y:S02]  /*3140*/  IMAD R11, R15, R13, R11 ;  /* 0x0000000d0f0b7224 */ /* 0x000fe400078e020b */
[----:B------:R-:W-:Y:S01]  /*3150*/  IMAD.MOV R5, RZ, RZ, -R5 ;  /* 0x000000ffff057224 */ /* 0x000fe200078e0a05 */
[----:B------:R0:W-:Y:S01]  /*3160*/  STL [R1+0x2000], R62 ;  /* 0x0020003e01007387 */ /* 0x0001e20000100800 */
[----:B------:R-:W-:-:S04]  /*3170*/  IMAD.HI.U32 R13, R16, R45, RZ ;  /* 0x0000002d100d7227 */ /* 0x000fc800078e00ff */
[----:B------:R-:W-:Y:S02]  /*3180*/  IMAD.MOV R12, RZ, RZ, -R12 ;  /* 0x000000ffff0c7224 */ /* 0x000fe400078e0a0c */
[C---:B------:R-:W-:Y:S01]  /*3190*/  IMAD R49, R15.reuse, R57, R49 ;  /* 0x000000390f317224 */ /* 0x040fe200078e0231 */
[----:B------:R-:W-:Y:S01]  /*31a0*/  IABS R57, R62 ;  /* 0x0000003e00397213 */ /* 0x000fe20000000000 */
[C---:B------:R-:W-:Y:S02]  /*31b0*/  VIADD R58, R0.reuse, 0x3b ;  /* 0x0000003b003a7836 */ /* 0x040fe40000000000 */
[C---:B------:R-:W-:Y:S02]  /*31c0*/  VIADD R59, R0.reuse, 0x3c ;  /* 0x0000003c003b7836 */ /* 0x040fe40000000000 */
[----:B------:R-:W-:Y:S01]  /*31d0*/  IMAD R48, R15, R5, R48 ;  /* 0x000000050f307224 */ /* 0x000fe200078e0230 */
[----:B------:R-:W-:Y:S01]  /*31e0*/  STL [R1+0x1ffc], R58 ;  /* 0x001ffc3a01007387 */ /* 0x000fe20000100800 */
[----:B------:R-:W-:-:S02]  /*31f0*/  VIADD R60, R0, 0x3d ;  /* 0x0000003d003c7836 */ /* 0x000fc40000000000 */
[----:B-1----:R-:W-:Y:S01]  /*3200*/  VIADD R2, R0, 0x3e ;  /* 0x0000003e00027836 */ /* 0x002fe20000000000 */
[----:B------:R1:W-:Y:S01]  /*3210*/  STL [R1+0x2008], R59 ;  /* 0x0020083b01007387 */ /* 0x0003e20000100800 */
[----:B------:R-:W-:-:S03]  /*3220*/  IMAD.HI.U32 R14, R16, R3, RZ ;  /* 0x00000003100e7227 */ /* 0x000fc600078e00ff */
[----:B------:R2:W-:Y:S01]  /*3230*/  STL [R1+0x2004], R60 ;  /* 0x0020043c01007387 */ /* 0x0005e20000100800 */
[----:B------:R-:W-:Y:S01]  /*3240*/  IMAD.MOV R13, RZ, RZ, -R13 ;  /* 0x000000ffff0d7224 */ /* 0x000fe200078e0a0d */
[----:B0-----:R-:W-:Y:S01]  /*3250*/  IABS R62, R2 ;  /* 0x00000002003e7213 */ /* 0x001fe20000000000 */
[----:B------:R-:W-:Y:S01]  /*3260*/  IMAD R46, R15, R12, R46 ;  /* 0x0000000c0f2e7224 */ /* 0x000fe200078e022e */
[----:B------:R0:W-:Y:S01]  /*3270*/  STL [R1+0x2010], R2 ;  /* 0x0020100201007387 */ /* 0x0001e20000100800 */
[C---:B------:R-:W-:Y:S01]  /*3280*/  IMAD.HI.U32 R5, R16.reuse, R56, RZ ;  /* 0x0000003810057227 */ /* 0x040fe200078e00ff */
[----:B-1----:R-:W-:Y:S02]  /*3290*/  IABS R59, R59 ;  /* 0x0000003b003b7213 */ /* 0x002fe40000000000 */
[----:B------:R-:W-:Y:S01]  /*32a0*/  IABS R58, R58 ;  /* 0x0000003a003a7213 */ /* 0x000fe20000000000 */
[----:B------:R-:W-:Y:S01]  /*32b0*/  IMAD.HI.U32 R12, R16, R53, RZ ;  /* 0x00000035100c7227 */ /* 0x000fe200078e00ff */
[----:B--2---:R-:W-:-:S03]  /*32c0*/  IABS R60, R60 ;  /* 0x0000003c003c7213 */ /* 0x004fc60000000000 */
[----:B------:R-:W-:-:S04]  /*32d0*/  IMAD.HI.U32 R63, R16, R57, RZ ;  /* 0x00000039103f7227 */ /* 0x000fc800078e00ff */
[----:B------:R-:W-:Y:S02]  /*32e0*/  IMAD.MOV R14, RZ, RZ, -R14 ;  /* 0x000000ffff0e7224 */ /* 0x000fe400078e0a0e */
[----:B------:R-:W-:Y:S02]  /*32f0*/  IMAD R45, R15, R13, R45 ;  /* 0x0000000d0f2d7224 */ /* 0x000fe400078e022d */
[----:B------:R-:W-:Y:S02]  /*3300*/  IMAD.MOV R5, RZ, RZ, -R5 ;  /* 0x000000ffff057224 */ /* 0x000fe400078e0a05 */
[----:B------:R-:W-:-:S04]  /*3310*/  IMAD.HI.U32 R13, R16, R52, RZ ;  /* 0x00000034100d7227 */ /* 0x000fc800078e00ff */
[----:B------:R-:W-:Y:S02]  /*3320*/  IMAD.MOV R12, RZ, RZ, -R12 ;  /* 0x000000ffff0c7224 */ /* 0x000fe400078e0a0c */
[C---:B------:R-:W-:Y:S02]  /*3330*/  VIADD R67, R0.reuse, 0x3f ;  /* 0x0000003f00437836 */ /* 0x040fe40000000000 */
[C---:B------:R-:W-:Y:S02]  /*3340*/  VIADD R64, R0.reuse, 0x40 ;  /* 0x0000004000407836 */ /* 0x040fe40000000000 */
[----:B------:R-:W-:Y:S01]  /*3350*/  IMAD.MOV R63, RZ, RZ, -R63 ;  /* 0x000000ffff3f7224 */ /* 0x000fe200078e0a3f */
[----:B------:R-:W-:Y:S01]  /*3360*/  STL [R1+0x1fe8], R67 ;  /* 0x001fe84301007387 */ /* 0x000fe20000100800 */
[----:B------:R-:W-:Y:S02]  /*3370*/  VIADD R65, R0, 0x41 ;  /* 0x0000004100417836 */ /* 0x000fe40000000000 */
[C---:B------:R-:W-:Y:S01]  /*3380*/  IMAD R3, R15.reuse, R14, R3 ;  /* 0x0000000e0f037224 */ /* 0x040fe200078e0203 */
[----:B------:R1:W-:Y:S01]  /*3390*/  STL [R1+0x1ff0], R64 ;  /* 0x001ff04001007387 */ /* 0x0003e20000100800 */
[----:B------:R-:W-:-:S02]  /*33a0*/  IMAD R56, R15, R5, R56 ;  /* 0x000000050f387224 */ /* 0x000fc400078e0238 */
[C---:B------:R-:W-:Y:S01]  /*33b0*/  VIADD R66, R0.reuse, 0x42 ;  /* 0x0000004200427836 */ /* 0x040fe20000000000 */
[----:B------:R2:W-:Y:S01]  /*33c0*/  STL [R1+0x1fec], R65 ;  /* 0x001fec4101007387 */ /* 0x0005e20000100800 */
[----:B0-----:R-:W-:Y:S02]  /*33d0*/  VIADD R2, R0, 0x43 ;  /* 0x0000004300027836 */ /* 0x001fe40000000000 */
[C---:B------:R-:W-:Y:S01]  /*33e0*/  IMAD.HI.U32 R14, R16.reuse, R51, RZ ;  /* 0x00000033100e7227 */ /* 0x040fe200078e00ff */
[----:B------:R0:W-:Y:S01]  /*33f0*/  STL [R1+0x1ff8], R66 ;  /* 0x001ff84201007387 */ /* 0x0001e20000100800 */
[----:B-1----:R-:W-:Y:S02]  /*3400*/  IABS R64, R64 ;  /* 0x0000004000407213 */ /* 0x002fe40000000000 */
[----:B------:R-:W-:Y:S01]  /*3410*/  IMAD.MOV R13, RZ, RZ, -R13 ;  /* 0x000000ffff0d7224 */ /* 0x000fe200078e0a0d */
[----:B------:R-:W-:Y:S01]  /*3420*/  STL [R1+0x1ff4], R2 ;  /* 0x001ff40201007387 */ /* 0x000fe20000100800 */
[----:B------:R-:W-:Y:S01]  /*3430*/  IMAD R53, R15, R12, R53 ;  /* 0x0000000c0f357224 */ /* 0x000fe200078e0235 */
[----:B--2---:R-:W-:Y:S01]  /*3440*/  IABS R65, R65 ;  /* 0x0000004100417213 */ /* 0x004fe20000000000 */
[----:B------:R-:W-:Y:S01]  /*3450*/  IMAD.HI.U32 R5, R16, R62, RZ ;  /* 0x0000003e10057227 */ /* 0x000fe200078e00ff */
[----:B0-----:R-:W-:-:S03]  /*3460*/  IABS R66, R66 ;  /* 0x0000004200427213 */ /* 0x001fc60000000000 */
[----:B------:R-:W-:-:S04]  /*3470*/  IMAD.HI.U32 R12, R16, R60, RZ ;  /* 0x0000003c100c7227 */ /* 0x000fc800078e00ff */
[C---:B------:R-:W-:Y:S01]  /*3480*/  IMAD R57, R15.reuse, R63, R57 ;  /* 0x0000003f0f397224 */ /* 0x040fe200078e0239 */
[----:B------:R-:W-:Y:S01]  /*3490*/  IABS R63, R67 ;  /* 0x00000043003f7213 */ /* 0x000fe20000000000 */
[----:B------:R-:W-:Y:S01]  /*34a0*/  IMAD.MOV R14, RZ, RZ, -R14 ;  /* 0x000000ffff0e7224 */ /* 0x000fe200078e0a0e */
[----:B------:R-:W-:Y:S01]  /*34b0*/  IABS R67, R2 ;  /* 0x0000000200437213 */ /* 0x000fe20000000000 */
[----:B------:R-:W-:Y:S02]  /*34c0*/  IMAD R52, R15, R13, R52 ;  /* 0x0000000d0f347224 */ /* 0x000fe400078e0234 */
[----:B------:R-:W-:Y:S02]  /*34d0*/  IMAD.MOV R5, RZ, RZ, -R5 ;  /* 0x000000ffff057224 */ /* 0x000fe400078e0a05 */
[----:B------:R-:W-:-:S04]  /*34e0*/  IMAD.HI.U32 R13, R16, R59, RZ ;  /* 0x0000003b100d7227 */ /* 0x000fc800078e00ff */
[----:B------:R-:W-:Y:S02]  /*34f0*/  IMAD.MOV R12, RZ, RZ, -R12 ;  /* 0x000000ffff0c7224 */ /* 0x000fe400078e0a0c */
[C---:B------:R-:W-:Y:S02]  /*3500*/  VIADD R80, R0.reuse, 0x44 ;  /* 0x0000004400507836 */ /* 0x040fe40000000000 */
[C---:B------:R-:W-:Y:S02]  /*3510*/  IMAD R51, R15.reuse, R14, R51 ;  /* 0x0000000e0f337224 */ /* 0x040fe400078e0233 */
[----:B------:R-:W-:Y:S01]  /*3520*/  IMAD R62, R15, R5, R62 ;  /* 0x000000050f3e7224 */ /* 0x000fe200078e023e */
[----:B------:R-:W-:Y:S01]  /*3530*/  STL [R1+0x1fd4], R80 ;  /* 0x001fd45001007387 */ /* 0x000fe20000100800 */
[----:B------:R-:W-:Y:S02]  /*3540*/  VIADD R69, R0, 0x45 ;  /* 0x0000004500457836 */ /* 0x000fe40000000000 */
[----:B------:R-:W-:-:S03]  /*3550*/  IMAD.HI.U32 R14, R16, R58, RZ ;  /* 0x0000003a100e7227 */ /* 0x000fc600078e00ff */
[----:B------:R0:W-:Y:S01]  /*3560*/  STL [R1+0x1fd0], R69 ;  /* 0x001fd04501007387 */ /* 0x0001e20000100800 */
[----:B------:R-:W-:Y:S02]  /*3570*/  IMAD.MOV R13, RZ, RZ, -R13 ;  /* 0x000000ffff0d7224 */ /* 0x000fe400078e0a0d */
[----:B------:R-:W-:Y:S02]  /*3580*/  IMAD R60, R15, R12, R60 ;  /* 0x0000000c0f3c7224 */ /* 0x000fe400078e023c */
[----:B------:R-:W-:-:S04]  /*3590*/  IMAD.HI.U32 R5, R16, R67, RZ ;  /* 0x0000004310057227 */ /* 0x000fc800078e00ff */
[----:B------:R-:W-:Y:S01]  /*35a0*/  VIADD R78, R0, 0x46 ;  /* 0x00000046004e7836 */ /* 0x000fe20000000000 */
[----:B0-----:R-:W-:Y:S01]  /*35b0*/  IABS R69, R69 ;  /* 0x0000004500457213 */ /* 0x001fe20000000000 */
[----:B------:R-:W-:-:S03]  /*35c0*/  IMAD.HI.U32 R12, R16, R66, RZ ;  /* 0x00000042100c7227 */ /* 0x000fc600078e00ff */
[----:B------:R0:W-:Y:S01]  /*35d0*/  STL [R1+0x1fe0], R78 ;  /* 0x001fe04e01007387 */ /* 0x0001e20000100800 */
[----:B------:R-:W-:Y:S02]  /*35e0*/  IMAD.MOV R14, RZ, RZ, -R14 ;  /* 0x000000ffff0e7224 */ /* 0x000fe400078e0a0e */
[----:B------:R-:W-:Y:S02]  /*35f0*/  IMAD R59, R15, R13, R59 ;  /* 0x0000000d0f3b7224 */ /* 0x000fe400078e023b */
[----:B------:R-:W-:-:S04]  /*3600*/  IMAD.HI.U32 R68, R16, R63, RZ ;  /* 0x0000003f10447227 */ /* 0x000fc800078e00ff */
[----:B------:R-:W-:Y:S01]  /*3610*/  IMAD.MOV R5, RZ, RZ, -R5 ;  /* 0x000000ffff057224 */ /* 0x000fe200078e0a05 */
[----:B0-----:R-:W-:Y:S01]  /*3620*/  IABS R78, R78 ;  /* 0x0000004e004e7213 */ /* 0x001fe20000000000 */
[----:B------:R-:W-:Y:S02]  /*3630*/  VIADD R2, R0, 0x48 ;  /* 0x0000004800027836 */ /* 0x000fe40000000000 */
[----:B------:R-:W-:-:S04]  /*3640*/  IMAD.HI.U32 R13, R16, R65, RZ ;  /* 0x00000041100d7227 */ /* 0x000fc800078e00ff */
[----:B------:R-:W-:Y:S02]  /*3650*/  IMAD.MOV R12, RZ, RZ, -R12 ;  /* 0x000000ffff0c7224 */ /* 0x000fe400078e0a0c */
[----:B------:R-:W-:Y:S02]  /*3660*/  VIADD R79, R0, 0x47 ;  /* 0x00000047004f7836 */ /* 0x000fe40000000000 */
[C---:B------:R-:W-:Y:S02]  /*3670*/  IMAD R58, R15.reuse, R14, R58 ;  /* 0x0000000e0f3a7224 */ /* 0x040fe400078e023a */
[----:B------:R-:W-:Y:S01]  /*3680*/  IMAD.MOV R68, RZ, RZ, -R68 ;  /* 0x000000ffff447224 */ /* 0x000fe200078e0a44 */
[----:B------:R0:W-:Y:S01]  /*3690*/  STL [R1+0x1fdc], R79 ;  /* 0x001fdc4f01007387 */ /* 0x0001e20000100800 */
[----:B------:R-:W-:Y:S01]  /*36a0*/  IMAD R67, R15, R5, R67 ;  /* 0x000000050f437224 */ /* 0x000fe200078e0243 */
[----:B------:R-:W-:Y:S01]  /*36b0*/  IABS R5, R2 ;  /* 0x0000000200057213 */ /* 0x000fe20000000000 */
[----:B------:R-:W-:Y:S01]  /*36c0*/  IMAD.HI.U32 R14, R16, R64, RZ ;  /* 0x00000040100e7227 */ /* 0x000fe200078e00ff */
[----:B------:R1:W-:Y:S03]  /*36d0*/  STL [R1+0x1fe4], R2 ;  /* 0x001fe40201007387 */ /* 0x0003e60000100800 */
[----:B------:R-:W-:-:S02]  /*36e0*/  IMAD.MOV R13, RZ, RZ, -R13 ;  /* 0x000000ffff0d7224 */ /* 0x000fc400078e0a0d */
[----:B------:R-:W-:Y:S01]  /*36f0*/  IMAD R66, R15, R12, R66 ;  /* 0x0000000c0f427224 */ /* 0x000fe200078e0242 */
[----:B------:R-:W-:Y:S01]  /*3700*/  IABS R12, R79 ;  /* 0x0000004f000c7213 */ /* 0x000fe20000000000 */
[----:B0-----:R-:W-:-:S04]  /*3710*/  IMAD.HI.U32 R79, R16, R78, RZ ;  /* 0x0000004e104f7227 */ /* 0x001fc800078e00ff */
[C---:B------:R-:W-:Y:S01]  /*3720*/  IMAD R63, R15.reuse, R68, R63 ;  /* 0x000000440f3f7224 */ /* 0x040fe200078e023f */
[----:B------:R-:W-:Y:S01]  /*3730*/  IABS R68, R80 ;  /* 0x0000005000447213 */ /* 0x000fe20000000000 */
[----:B------:R-:W-:Y:S02]  /*3740*/  IMAD.MOV R14, RZ, RZ, -R14 ;  /* 0x000000ffff0e7224 */ /* 0x000fe400078e0a0e */
[----:B------:R-:W-:Y:S02]  /*3750*/  IMAD R65, R15, R13, R65 ;  /* 0x0000000d0f417224 */ /* 0x000fe400078e0241 */
[----:B------:R-:W-:-:S04]  /*3760*/  IMAD.HI.U32 R80, R16, R69, RZ ;  /* 0x0000004510507227 */ /* 0x000fc800078e00ff */
[----:B------:R-:W-:-:S04]  /*3770*/  IMAD.HI.U32 R13, R16, R5, RZ ;  /* 0x00000005100d7227 */ /* 0x000fc800078e00ff */
[----:B------:R-:W-:Y:S02]  /*3780*/  IMAD.MOV R79, RZ, RZ, -R79 ;  /* 0x000000ffff4f7224 */ /* 0x000fe400078e0a4f */
[----:B------:R-:W-:Y:S02]  /*3790*/  IMAD R64, R15, R14, R64 ;  /* 0x0000000e0f407224 */ /* 0x000fe400078e0240 */
[----:B------:R-:W-:-:S04]  /*37a0*/  IMAD.HI.U32 R14, R16, R12, RZ ;  /* 0x0000000c100e7227 */ /* 0x000fc800078e00ff */
[----:B------:R-:W-:Y:S02]  /*37b0*/  IMAD.MOV R80, RZ, RZ, -R80 ;  /* 0x000000ffff507224 */ /* 0x000fe400078e0a50 */
[----:B------:R-:W-:Y:S02]  /*37c0*/  IMAD.MOV R13, RZ, RZ, -R13 ;  /* 0x000000ffff0d7224 */ /* 0x000fe400078e0a0d */
[----:B------:R-:W-:Y:S02]  /*37d0*/  IMAD R78, R15, R79, R78 ;  /* 0x0000004f0f4e7224 */ /* 0x000fe400078e024e */
[----:B------:R-:W-:-:S03]  /*37e0*/  IMAD.HI.U32 R81, R16, R68, RZ ;  /* 0x0000004410517227 */ /* 0x000fc600078e00ff */
[----:B------:R0:W-:Y:S01]  /*37f0*/  STL [R1], R78 ;  /* 0x0000004e01007387 */ /* 0x0001e20000100800 */
[----:B------:R-:W-:Y:S02]  /*3800*/  IMAD.MOV R14, RZ, RZ, -R14 ;  /* 0x000000ffff0e7224 */ /* 0x000fe400078e0a0e */
[C---:B------:R-:W-:Y:S02]  /*3810*/  IMAD R69, R15.reuse, R80, R69 ;  /* 0x000000500f457224 */ /* 0x040fe400078e0245 */
[C---:B-1----:R-:W-:Y:S02]  /*3820*/  IMAD R2, R15.reuse, R13, R5 ;  /* 0x0000000d0f027224 */ /* 0x042fe400078e0205 */
[C---:B------:R-:W-:Y:S02]  /*3830*/  VIADD R80, R0.reuse, 0x49 ;  /* 0x0000004900507836 */ /* 0x040fe40000000000 */
[----:B------:R-:W-:Y:S01]  /*3840*/  IMAD.MOV R81, RZ, RZ, -R81 ;  /* 0x000000ffff517224 */ /* 0x000fe200078e0a51 */
[----:B------:R1:W-:Y:S01]  /*3850*/  STL [R1+0xc], R2 ;  /* 0x00000c0201007387 */ /* 0x0003e20000100800 */
[C---:B------:R-:W-:Y:S01]  /*3860*/  VIADD R79, R0.reuse, 0x4a ;  /* 0x0000004a004f7836 */ /* 0x040fe20000000000 */
[----:B------:R-:W-:Y:S01]  /*3870*/  IABS R88, R80 ;  /* 0x0000005000587213 */ /* 0x000fe20000000000 */
[----:B0-----:R-:W-:Y:S01]  /*3880*/  VIADD R78, R0, 0x4b ;  /* 0x0000004b004e7836 */ /* 0x001fe20000000000 */
[----:B------:R-:W-:Y:S01]  /*3890*/  STL [R1+0x1fb4], R80 ;  /* 0x001fb45001007387 */ /* 0x000fe20000100800 */
[----:B------:R-:W-:-:S02]  /*38a0*/  IMAD R12, R15, R14, R12 ;  /* 0x0000000e0f0c7224 */ /* 0x000fc400078e020c */
[C---:B------:R-:W-:Y:S01]  /*38b0*/  VIADD R14, R0.reuse, 0x4c ;  /* 0x0000004c000e7836 */ /* 0x040fe20000000000 */
[----:B------:R0:W-:Y:S01]  /*38c0*/  STL [R1+0x1fc0], R79 ;  /* 0x001fc04f01007387 */ /* 0x0001e20000100800 */
[----:B------:R-:W-:Y:S01]  /*38d0*/  IMAD R68, R15, R81, R68 ;  /* 0x000000510f447224 */ /* 0x000fe200078e0244 */
[----:B------:R-:W-:Y:S01]  /*38e0*/  IABS R81, R79 ;  /* 0x0000004f00517213 */ /* 0x000fe20000000000 */
[----:B-1----:R-:W-:Y:S01]  /*38f0*/  VIADD R2, R0, 0x4d ;  /* 0x0000004d00027836 */ /* 0x002fe20000000000 */
[----:B------:R-:W-:Y:S01]  /*3900*/  STL [R1+0x1fbc], R78 ;  /* 0x001fbc4e01007387 */ /* 0x000fe20000100800 */
[----:B------:R-:W-:-:S03]  /*3910*/  IMAD.HI.U32 R89, R16, R88, RZ ;  /* 0x0000005810597227 */ /* 0x000fc600078e00ff */
[----:B------:R1:W-:Y:S01]  /*3920*/  STL [R1+0x1fc8], R14 ;  /* 0x001fc80e01007387 */ /* 0x0003e20000100800 */
[C---:B------:R-:W-:Y:S01]  /*3930*/  IMAD.HI.U32 R82, R16.reuse, R81, RZ ;  /* 0x0000005110527227 */ /* 0x040fe200078e00ff */
[----:B0-----:R-:W-:Y:S02]  /*3940*/  IABS R79, R78 ;  /* 0x0000004e004f7213 */ /* 0x001fe40000000000 */
[----:B------:R-:W-:Y:S01]  /*3950*/  IABS R5, R2 ;  /* 0x0000000200057213 */ /* 0x000fe20000000000 */
[----:B------:R-:W-:Y:S01]  /*3960*/  IMAD.MOV R89, RZ, RZ, -R89 ;  /* 0x000000ffff597224 */ /* 0x000fe200078e0a59 */
[----:B------:R0:W-:Y:S01]  /*3970*/  STL [R1+0x1fc4], R2 ;  /* 0x001fc40201007387 */ /* 0x0001e20000100800 */
[----:B------:R-:W-:Y:S01]  /*3980*/  IMAD.HI.U32 R80, R16, R79, RZ ;  /* 0x0000004f10507227 */ /* 0x000fe200078e00ff */
[----:B-1----:R-:W-:-:S03]  /*3990*/  IABS R14, R14 ;  /* 0x0000000e000e7213 */ /* 0x002fc60000000000 */
[----:B------:R-:W-:Y:S02]  /*39a0*/  IMAD.MOV R82, RZ, RZ, -R82 ;  /* 0x000000ffff527224 */ /* 0x000fe400078e0a52 */
[----:B------:R-:W-:Y:S02]  /*39b0*/  IMAD.MOV R80, RZ, RZ, -R80 ;  /* 0x000000ffff507224 */ /* 0x000fe400078e0a50 */
[----:B------:R-:W-:-:S04]  /*39c0*/  IMAD.HI.U32 R78, R16, R14, RZ ;  /* 0x0000000e104e7227 */ /* 0x000fc800078e00ff */
[----:B------:R-:W-:-:S04]  /*39d0*/  IMAD.HI.U32 R13, R16, R5, RZ ;  /* 0x00000005100d7227 */ /* 0x000fc800078e00ff */
[----:B------:R-:W-:Y:S02]  /*39e0*/  IMAD.MOV R78, RZ, RZ, -R78 ;  /* 0x000000ffff4e7224 */ /* 0x000fe400078e0a4e */
[C---:B------:R-:W-:Y:S02]  /*39f0*/  IMAD R88, R15.reuse, R89, R88 ;  /* 0x000000590f587224 */ /* 0x040fe400078e0258 */
[C---:B0-----:R-:W-:Y:S02]  /*3a00*/  IMAD R2, R15.reuse, R82, R81 ;  /* 0x000000520f027224 */ /* 0x041fe400078e0251 */
[C---:B------:R-:W-:Y:S01]  /*3a10*/  IMAD R79, R15.reuse, R80, R79 ;  /* 0x000000500f4f7224 */ /* 0x040fe200078e024f */
[----:B------:R0:W-:Y:S01]  /*3a20*/  STL [R1+0x10], R88 ;  /* 0x0000105801007387 */ /* 0x0001e20000100800 */
[----:B------:R-:W-:Y:S02]  /*3a30*/  VIADD R80, R0, 0x4e ;  /* 0x0000004e00507836 */ /* 0x000fe40000000000 */
[----:B------:R-:W-:Y:S01]  /*3a40*/  IMAD.MOV R13, RZ, RZ, -R13 ;  /* 0x000000ffff0d7224 */ /* 0x000fe200078e0a0d */
[----:B------:R1:W-:Y:S01]  /*3a50*/  STL [R1+0x8], R2 ;  /* 0x0000080201007387 */ /* 0x0003e20000100800 */
[----:B------:R-:W-:-:S02]  /*3a60*/  IMAD R14, R15, R78, R14 ;  /* 0x0000004e0f0e7224 */ /* 0x000fc400078e020e */
[----:B------:R-:W-:Y:S01]  /*3a70*/  VIADD R78, R0, 0x51 ;  /* 0x00000051004e7836 */ /* 0x000fe20000000000 */
[----:B------:R2:W-:Y:S01]  /*3a80*/  STL [R1+0x14], R79 ;  /* 0x0000144f01007387 */ /* 0x0005e20000100800 */
[----:B0-----:R-:W-:-:S03]  /*3a90*/  IABS R88, R80 ;  /* 0x0000005000587213 */ /* 0x001fc60000000000 */
[----:B------:R0:W-:Y:S01]  /*3aa0*/  STL [R1+0x18], R14 ;  /* 0x0000180e01007387 */ /* 0x0001e20000100800 */
[----:B-1----:R-:W-:Y:S01]  /*3ab0*/  IMAD R2, R15, R13, R5 ;  /* 0x0000000d0f027224 */ /* 0x002fe200078e0205 */
[----:B------:R-:W-:Y:S01]  /*3ac0*/  IABS R5, R78 ;  /* 0x0000004e00057213 */ /* 0x000fe20000000000 */
[----:B------:R-:W-:-:S03]  /*3ad0*/  IMAD.HI.U32 R89, R16, R88, RZ ;  /* 0x0000005810597227 */ /* 0x000fc600078e00ff */
[----:B------:R1:W-:Y:S01]  /*3ae0*/  STL [R1+0x20], R2 ;  /* 0x0000200201007387 */ /* 0x0003e20000100800 */
[C---:B--2---:R-:W-:Y:S02]  /*3af0*/  VIADD R79, R0.reuse, 0x4f ;  /* 0x0000004f004f7836 */ /* 0x044fe40000000000 */
[C---:B0-----:R-:W-:Y:S01]  /*3b00*/  VIADD R14, R0.reuse, 0x50 ;  /* 0x00000050000e7836 */ /* 0x041fe20000000000 */
[----:B------:R-:W-:Y:S01]  /*3b10*/  STL [R1+0x1fa0], R80 ;  /* 0x001fa05001007387 */ /* 0x000fe20000100800 */
[----:B------:R-:W-:Y:S01]  /*3b20*/  IMAD.MOV R89, RZ, RZ, -R89 ;  /* 0x000000ffff597224 */ /* 0x000fe200078e0a59 */
[----:B------:R-:W-:Y:S02]  /*3b30*/  IABS R13, R79 ;  /* 0x0000004f000d7213 */ /* 0x000fe40000000000 */
[----:B------:R0:W-:Y:S01]  /*3b40*/  STL [R1+0x1f9c], R79 ;  /* 0x001f9c4f01007387 */ /* 0x0001e20000100800 */
[----:B-1----:R-:W-:-:S03]  /*3b50*/  VIADD R2, R0, 0x52 ;  /* 0x0000005200027836 */ /* 0x002fc60000000000 */
[----:B------:R1:W-:Y:S01]  /*3b60*/  STL [R1+0x1fa8], R14 ;  /* 0x001fa80e01007387 */ /* 0x0003e20000100800 */
[----:B------:R-:W-:-:S03]  /*3b70*/  IMAD.HI.U32 R82, R16, R13, RZ ;  /* 0x0000000d10527227 */ /* 0x000fc600078e00ff */
[----:B------:R2:W-:Y:S01]  /*3b80*/  STL [R1+0x1fa4], R78 ;  /* 0x001fa44e01007387 */ /* 0x0005e20000100800 */
[----:B------:R-:W-:Y:S02]  /*3b90*/  IMAD.MOV R82, RZ, RZ, -R82 ;  /* 0x000000ffff527224 */ /* 0x000fe400078e0a52 */
[C---:B0-----:R-:W-:Y:S01]  /*3ba0*/  IMAD.HI.U32 R79, R16.reuse, R5, RZ ;  /* 0x00000005104f7227 */ /* 0x041fe200078e00ff */
[----:B------:R0:W-:Y:S01]  /*3bb0*/  STL [R1+0x1fac], R2 ;  /* 0x001fac0201007387 */ /* 0x0001e20000100800 */
[----:B-1----:R-:W-:Y:S02]  /*3bc0*/  IABS R14, R14 ;  /* 0x0000000e000e7213 */ /* 0x002fe40000000000 */
[----:B------:R-:W-:Y:S02]  /*3bd0*/  IMAD.MOV R79, RZ, RZ, -R79 ;  /* 0x000000ffff4f7224 */ /* 0x000fe400078e0a4f */
[----:B------:R-:W-:Y:S01]  /*3be0*/  IMAD R13, R15, R82, R13 ;  /* 0x000000520f0d7224 */ /* 0x000fe200078e020d */
[----:B--2---:R-:W-:Y:S01]  /*3bf0*/  IABS R78, R2 ;  /* 0x00000002004e7213 */ /* 0x004fe20000000000 */
[----:B------:R-:W-:-:S04]  /*3c00*/  IMAD.HI.U32 R81, R16, R14, RZ ;  /* 0x0000000e10517227 */ /* 0x000fc800078e00ff */
[C---:B0-----:R-:W-:Y:S02]  /*3c10*/  IMAD R2, R15.reuse, R89, R88 ;  /* 0x000000590f027224 */ /* 0x041fe400078e0258 */
[----:B------:R-:W-:Y:S02]  /*3c20*/  IMAD.MOV R81, RZ, RZ, -R81 ;  /* 0x000000ffff517224 */ /* 0x000fe400078e0a51 */
[----:B------:R-:W-:Y:S01]  /*3c30*/  IMAD R5, R15, R79, R5 ;  /* 0x0000004f0f057224 */ /* 0x000fe200078e0205 */
[----:B------:R0:W-:Y:S01]  /*3c40*/  STL [R1+0x4], R2 ;  /* 0x0000040201007387 */ /* 0x0001e20000100800 */
[----:B------:R-:W-:-:S03]  /*3c50*/  IMAD.HI.U32 R80, R16, R78, RZ ;  /* 0x0000004e10507227 */ /* 0x000fc600078e00ff */
[----:B------:R1:W-:Y:S01]  /*3c60*/  STL [R1+0x1c], R5 ;  /* 0x00001c0501007387 */ /* 0x0003e20000100800 */
[C---:B------:R-:W-:Y:S02]  /*3c70*/  VIADD R82, R0.reuse, 0x54 ;  /* 0x0000005400527836 */ /* 0x040fe40000000000 */
[C---:B------:R-:W-:Y:S02]  /*3c80*/  VIADD R89, R0.reuse, 0x55 ;  /* 0x0000005500597836 */ /* 0x040fe40000000000 */
[C---:B------:R-:W-:Y:S02]  /*3c90*/  IMAD R14, R15.reuse, R81, R14 ;  /* 0x000000510f0e7224 */ /* 0x040fe400078e020e */
[C---:B0-----:R-:W-:Y:S02]  /*3ca0*/  VIADD R2, R0.reuse, 0x53 ;  /* 0x0000005300027836 */ /* 0x041fe40000000000 */
[C---:B------:R-:W-:Y:S01]  /*3cb0*/  VIADD R88, R0.reuse, 0x56 ;  /* 0x0000005600587836 */ /* 0x040fe20000000000 */
[----:B-1----:R-:W-:Y:S01]  /*3cc0*/  IABS R5, R89 ;  /* 0x0000005900057213 */ /* 0x002fe20000000000 */
[----:B------:R-:W-:Y:S01]  /*3cd0*/  IMAD.MOV R80, RZ, RZ, -R80 ;  /* 0x000000ffff507224 */ /* 0x000fe200078e0a50 */
[----:B------:R-:W-:Y:S01]  /*3ce0*/  STL [R1+0x1f84], R2 ;  /* 0x001f840201007387 */ /* 0x000fe20000100800 */
[----:B------:R-:W-:Y:S01]  /*3cf0*/  VIADD R81, R0, 0x57 ;  /* 0x0000005700517836 */ /* 0x000fe20000000000 */
[----:B------:R-:W-:Y:S01]  /*3d00*/  IABS R79, R2 ;  /* 0x00000002004f7213 */ /* 0x000fe20000000000 */
[----:B------:R-:W-:Y:S01]  /*3d10*/  IMAD R78, R15, R80, R78 ;  /* 0x000000500f4e7224 */ /* 0x000fe200078e024e */
[----:B------:R0:W-:Y:S01]  /*3d20*/  STL [R1+0x1f88], R82 ;  /* 0x001f885201007387 */ /* 0x0001e20000100800 */
[----:B------:R-:W-:-:S02]  /*3d30*/  IABS R80, R88 ;  /* 0x0000005800507213 */ /* 0x000fc40000000000 */
[C---:B------:R-:W-:Y:S01]  /*3d40*/  IMAD.HI.U32 R92, R16.reuse, R79, RZ ;  /* 0x0000004f105c7227 */ /* 0x040fe200078e00ff */
[----:B------:R1:W-:Y:S03]  /*3d50*/  STL [R1+0x1f8c], R89 ;  /* 0x001f8c5901007387 */ /* 0x0003e60000100800 */
[----:B------:R-:W-:Y:S01]  /*3d60*/  IMAD.HI.U32 R90, R16, R80, RZ ;  /* 0x00000050105a7227 */ /* 0x000fe200078e00ff */
[----:B------:R2:W-:Y:S01]  /*3d70*/  STL [R1+0x1f90], R88 ;  /* 0x001f905801007387 */ /* 0x0005e20000100800 */
[----:B0-----:R-:W-:Y:S02]  /*3d80*/  IABS R82, R82 ;  /* 0x0000005200527213 */ /* 0x001fe40000000000 */
[----:B------:R-:W-:Y:S01]  /*3d90*/  IMAD.MOV R90, RZ, RZ, -R90 ;  /* 0x000000ffff5a7224 */ /* 0x000fe200078e0a5a */
[----:B------:R0:W-:Y:S01]  /*3da0*/  STL [R1+0x1f94], R81 ;  /* 0x001f945101007387 */ /* 0x0001e20000100800 */
[----:B------:R-:W-:-:S02]  /*3db0*/  IMAD.MOV R92, RZ, RZ, -R92 ;  /* 0x000000ffff5c7224 */ /* 0x000fc400078e0a5c */
[----:B-1----:R-:W-:-:S04]  /*3dc0*/  IMAD.HI.U32 R89, R16, R5, RZ ;  /* 0x0000000510597227 */ /* 0x002fc800078e00ff */
[----:B--2---:R-:W-:Y:S01]  /*3dd0*/  IMAD.HI.U32 R88, R16, R82, RZ ;  /* 0x0000005210587227 */ /* 0x004fe200078e00ff */
[----:B0-----:R-:W-:-:S03]  /*3de0*/  IABS R81, R81 ;  /* 0x0000005100517213 */ /* 0x001fc60000000000 */
[----:B------:R-:W-:Y:S02]  /*3df0*/  IMAD.MOV R88, RZ, RZ, -R88 ;  /* 0x000000ffff587224 */ /* 0x000fe400078e0a58 */
[----:B------:R-:W-:Y:S02]  /*3e00*/  IMAD.MOV R89, RZ, RZ, -R89 ;  /* 0x000000ffff597224 */ /* 0x000fe400078e0a59 */
[----:B------:R-:W-:-:S04]  /*3e10*/  IMAD.HI.U32 R91, R16, R81, RZ ;  /* 0x00000051105b7227 */ /* 0x000fc800078e00ff */
[----:B------:R-:W-:Y:S02]  /*3e20*/  IMAD.MOV R91, RZ, RZ, -R91 ;  /* 0x000000ffff5b7224 */ /* 0x000fe400078e0a5b */
[C---:B------:R-:W-:Y:S02]  /*3e30*/  IMAD R88, R15.reuse, R88, R82 ;  /* 0x000000580f587224 */ /* 0x040fe400078e0252 */
[C---:B------:R-:W-:Y:S02]  /*3e40*/  IMAD R82, R15.reuse, R89, R5 ;  /* 0x000000590f527224 */ /* 0x040fe400078e0205 */
[C---:B------:R-:W-:Y:S01]  /*3e50*/  IMAD R5, R15.reuse, R90, R80 ;  /* 0x0000005a0f057224 */ /* 0x040fe200078e0250 */
[----:B------:R0:W-:Y:S01]  /*3e60*/  STL [R1+0x24], R88 ;  /* 0x0000245801007387 */ /* 0x0001e20000100800 */
[C---:B------:R-:W-:Y:S02]  /*3e70*/  IMAD R80, R15.reuse, R91, R81 ;  /* 0x0000005b0f507224 */ /* 0x040fe400078e0251 */
[----:B------:R-:W-:Y:S01]  /*3e80*/  VIADD R89, R0, 0x74 ;  /* 0x0000007400597836 */ /* 0x000fe20000000000 */
[----:B------:R1:W-:Y:S01]  /*3e90*/  STL [R1+0x28], R82 ;  /* 0x0000285201007387 */ /* 0x0003e20000100800 */
[----:B------:R-:W-:-:S03]  /*3ea0*/  IMAD R79, R15, R92, R79 ;  /* 0x0000005c0f4f7224 */ /* 0x000fc600078e024f */
[----:B------:R2:W-:Y:S01]  /*3eb0*/  STL [R1+0x2c], R5 ;  /* 0x00002c0501007387 */ /* 0x0005e20000100800 */
[----:B------:R-:W-:Y:S01]  /*3ec0*/  IABS R81, R89 ;  /* 0x0000005900517213 */ /* 0x000fe20000000000 */
[C---:B0-----:R-:W-:Y:S02]  /*3ed0*/  VIADD R88, R0.reuse, 0x71 ;  /* 0x0000007100587836 */ /* 0x041fe40000000000 */
[----:B------:R0:W-:Y:S01]  /*3ee0*/  STL [R1+0x30], R80 ;  /* 0x0000305001007387 */ /* 0x0001e20000100800 */
[----:B-1----:R-:W-:-:S03]  /*3ef0*/  VIADD R82, R0, 0x75 ;  /* 0x0000007500527836 */ /* 0x002fc60000000000 */
[----:B------:R1:W-:Y:S01]  /*3f00*/  STL [R1+0x20a8], R88 ;  /* 0x0020a85801007387 */ /* 0x0003e20000100800 */
[----:B------:R-:W-:-:S04]  /*3f10*/  IMAD.HI.U32 R92, R16, R81, RZ ;  /* 0x00000051105c7227 */ /* 0x000fc800078e00ff */
[C---:B--2---:R-:W-:Y:S02]  /*3f20*/  VIADD R5, R0.reuse, 0x72 ;  /* 0x0000007200057836 */ /* 0x044fe40000000000 */
[----:B0-----:R-:W-:Y:S02]  /*3f30*/  VIADD R80, R0, 0x73 ;  /* 0x0000007300507836 */ /* 0x001fe40000000000 */
[----:B------:R-:W-:Y:S01]  /*3f40*/  IMAD.MOV R92, RZ, RZ, -R92 ;  /* 0x000000ffff5c7224 */ /* 0x000fe200078e0a5c */
[----:B------:R0:W-:Y:S01]  /*3f50*/  STL [R1+0x20b0], R5 ;  /* 0x0020b00501007387 */ /* 0x0001e20000100800 */
[----:B-1----:R-:W-:-:S03]  /*3f60*/  IABS R88, R88 ;  /* 0x0000005800587213 */ /* 0x002fc60000000000 */
[----:B------:R1:W-:Y:S02]  /*3f70*/  STL [R1+0x20bc], R80 ;  /* 0x0020bc5001007387 */ /* 0x0003e40000100800 */
[C---:B------:R-:W-:Y:S02]  /*3f80*/  IMAD.HI.U32 R91, R16.reuse, R88, RZ ;  /* 0x00000058105b7227 */ /* 0x040fe400078e00ff */
[----:B------:R-:W-:Y:S01]  /*3f90*/  STL [R1+0x20cc], R89 ;  /* 0x0020cc5901007387 */ /* 0x000fe20000100800 */
[----:B0-----:R-:W-:Y:S01]  /*3fa0*/  IABS R5, R5 ;  /* 0x0000000500057213 */ /* 0x001fe20000000000 */
[----:B------:R-:W-:Y:S02]  /*3fb0*/  IMAD.MOV R91, RZ, RZ, -R91 ;  /* 0x000000ffff5b7224 */ /* 0x000fe400078e0a5b */
[----:B------:R0:W-:Y:S01]  /*3fc0*/  STL [R1+0x20e0], R82 ;  /* 0x0020e05201007387 */ /* 0x0001e20000100800 */
[----:B-1----:R-:W-:Y:S01]  /*3fd0*/  IABS R80, R80 ;  /* 0x0000005000507213 */ /* 0x002fe20000000000 */
[----:B------:R-:W-:-:S04]  /*3fe0*/  IMAD.HI.U32 R90, R16, R5, RZ ;  /* 0x00000005105a7227 */ /* 0x000fc800078e00ff */
[----:B------:R-:W-:Y:S01]  /*3ff0*/  IMAD.HI.U32 R93, R16, R80, RZ ;  /* 0x00000050105d7227 */ /* 0x000fe200078e00ff */
        /* <DEDUP_REMOVED lines=8> */
[----:B------:R-:W-:Y:S01]  /*4080*/  STL [R1+0x38], R91 ;  /* 0x0000385b01007387 */ /* 0x000fe20000100800 */
[C---:B------:R-:W-:Y:S02]  /*4090*/  IMAD R5, R15.reuse, R92, R81 ;  /* 0x0000005c0f057224 */ /* 0x040fe400078e0251 */
[----:B------:R-:W-:Y:S01]  /*40a0*/  IMAD R80, R15, R89, R82 ;  /* 0x000000590f507224 */ /* 0x000fe200078e0252 */
[----:B------:R0:W-:Y:S01]  /*40b0*/  STL [R1+0x44], R90 ;  /* 0x0000445a01007387 */ /* 0x0001e20000100800 */
[----:B------:R-:W-:-:S03]  /*40c0*/  VIADD R81, R0, 0x79 ;  /* 0x0000007900517836 */ /* 0x000fc60000000000 */
[----:B------:R1:W-:Y:S04]  /*40d0*/  STL [R1+0x40], R88 ;  /* 0x0000405801007387 */ /* 0x0003e80000100800 */
[----:B------:R2:W-:Y:S01]  /*40e0*/  STL [R1+0x50], R5 ;  /* 0x0000500501007387 */ /* 0x0005e20000100800 */
[----:B0-----:R-:W-:-:S03]  /*40f0*/  VIADD R90, R0, 0x7a ;  /* 0x0000007a005a7836 */ /* 0x001fc60000000000 */
[----:B------:R0:W-:Y:S01]  /*4100*/  STL [R1+0x54], R80 ;  /* 0x0000545001007387 */ /* 0x0001e20000100800 */
[C---:B-1----:R-:W-:Y:S01]  /*4110*/  VIADD R88, R0.reuse, 0x76 ;  /* 0x0000007600587836 */ /* 0x042fe20000000000 */
[----:B------:R-:W-:Y:S01]  /*4120*/  IABS R82, R90 ;  /* 0x0000005a00527213 */ /* 0x000fe20000000000 */
[----:B--2---:R-:W-:-:S03]  /*4130*/  VIADD R5, R0, 0x77 ;  /* 0x0000007700057836 */ /* 0x004fc60000000000 */
[----:B------:R1:W-:Y:S01]  /*4140*/  STL [R1+0x20ac], R88 ;  /* 0x0020ac5801007387 */ /* 0x0003e20000100800 */
[----:B------:R-:W-:-:S03]  /*4150*/  IMAD.HI.U32 R89, R16, R82, RZ ;  /* 0x0000005210597227 */ /* 0x000fc600078e00ff */
[----:B------:R2:W-:Y:S01]  /*4160*/  STL [R1+0x20b8], R5 ;  /* 0x0020b80501007387 */ /* 0x0005e20000100800 */
[----:B0-----:R-:W-:Y:S02]  /*4170*/  VIADD R80, R0, 0x78 ;  /* 0x0000007800507836 */ /* 0x001fe40000000000 */
[----:B------:R-:W-:Y:S01]  /*4180*/  IMAD.MOV R89, RZ, RZ, -R89 ;  /* 0x000000ffff597224 */ /* 0x000fe200078e0a59 */
[----:B-1----:R-:W-:Y:S02]  /*4190*/  IABS R88, R88 ;  /* 0x0000005800587213 */ /* 0x002fe40000000000 */
[----:B------:R0:W-:Y:S01]  /*41a0*/  STL [R1+0x20c8], R80 ;  /* 0x0020c85001007387 */ /* 0x0001e20000100800 */
[----:B--2---:R-:W-:-:S03]  /*41b0*/  IABS R5, R5 ;  /* 0x0000000500057213 */ /* 0x004fc60000000000 */
[----:B------:R1:W-:Y:S01]  /*41c0*/  STL [R1+0x20dc], R81 ;  /* 0x0020dc5101007387 */ /* 0x0003e20000100800 */
[----:B------:R-:W-:-:S03]  /*41d0*/  IMAD.HI.U32 R91, R16, R88, RZ ;  /* 0x00000058105b7227 */ /* 0x000fc600078e00ff */
[----:B------:R2:W-:Y:S01]  /*41e0*/  STL [R1+0x20f4], R90 ;  /* 0x0020f45a01007387 */ /* 0x0005e20000100800 */
[----:B------:R-:W-:Y:S01]  /*41f0*/  IMAD.MOV R91, RZ, RZ, -R91 ;  /* 0x000000ffff5b7224 */ /* 0x000fe200078e0a5b */
[----:B0-----:R-:W-:-:S03]  /*4200*/  IABS R80, R80 ;  /* 0x0000005000507213 */ /* 0x001fc60000000000 */
[----:B------:R-:W-:Y:S01]  /*4210*/  IMAD R91, R15, R91, R88 ;  /* 0x0000005b0f5b7224 */ /* 0x000fe200078e0258 */
[----:B-1----:R-:W-:Y:S01]  /*4220*/  IABS R81, R81 ;  /* 0x0000005100517213 */ /* 0x002fe20000000000 */
[----:B------:R-:W-:-:S03]  /*4230*/  IMAD.HI.U32 R93, R16, R80, RZ ;  /* 0x00000050105d7227 */ /* 0x000fc600078e00ff */
[----:B------:R-:W-:Y:S01]  /*4240*/  STL [R1+0x4c], R91 ;  /* 0x00004c5b01007387 */ /* 0x000fe20000100800 */
[----:B--2---:R-:W-:-:S04]  /*4250*/  IMAD.HI.U32 R90, R16, R5, RZ ;  /* 0x00000005105a7227 */ /* 0x004fc800078e00ff */
[----:B------:R-:W-:-:S04]  /*4260*/  IMAD.HI.U32 R92, R16, R81, RZ ;  /* 0x00000051105c7227 */ /* 0x000fc800078e00ff */
[----:B------:R-:W-:Y:S02]  /*4270*/  IMAD.MOV R90, RZ, RZ, -R90 ;  /* 0x000000ffff5a7224 */ /* 0x000fe400078e0a5a */
[----:B------:R-:W-:Y:S02]  /*4280*/  IMAD.MOV R93, RZ, RZ, -R93 ;  /* 0x000000ffff5d7224 */ /* 0x000fe400078e0a5d */
[----:B------:R-:W-:Y:S02]  /*4290*/  IMAD.MOV R92, RZ, RZ, -R92 ;  /* 0x000000ffff5c7224 */ /* 0x000fe400078e0a5c */
[C---:B------:R-:W-:Y:S02]  /*42a0*/  IMAD R90, R15.reuse, R90, R5 ;  /* 0x0000005a0f5a7224 */ /* 0x040fe400078e0205 */
[C---:B------:R-:W-:Y:S02]  /*42b0*/  IMAD R88, R15.reuse, R93, R80 ;  /* 0x0000005d0f587224 */ /* 0x040fe400078e0250 */
[C---:B------:R-:W-:Y:S01]  /*42c0*/  IMAD R5, R15.reuse, R92, R81 ;  /* 0x0000005c0f057224 */ /* 0x040fe200078e0251 */
[----:B------:R0:W-:Y:S01]  /*42d0*/  STL [R1+0x58], R90 ;  /* 0x0000585a01007387 */ /* 0x0001e20000100800 */
[----:B------:R-:W-:-:S02]  /*42e0*/  IMAD R80, R15, R89, R82 ;  /* 0x000000590f507224 */ /* 0x000fc400078e0252 */
[C---:B------:R-:W-:Y:S01]  /*42f0*/  VIADD R81, R0.reuse, 0x7e ;  /* 0x0000007e00517836 */ /* 0x040fe20000000000 */
        /* <DEDUP_REMOVED lines=1705> */
[----:B------:R-:W-:Y:S02]  /*ad90*/  IMAD.MOV R90, RZ, RZ, -R90 ;  /* 0x000000ffff5a7224 */ /* 0x000fe400078e0a5a */
[----:B------:R-:W-:-:S04]  /*ada0*/  IMAD.HI.U32 R92, R16, R81, RZ ;  /* 0x00000051105c7227 */ /* 0x000fc800078e00ff */
[----:B------:R-:W-:Y:S02]  /*adb0*/  IMAD.MOV R93, RZ, RZ, -R93 ;  /* 0x000000ffff5d7224 */ /* 0x000fe400078e0a5d */
[C---:B------:R-:W-:Y:S02]  /*adc0*/  IMAD R90, R15.reuse, R90, R5 ;  /* 0x0000005a0f5a7224 */ /* 0x040fe400078e0205 */
[----:B------:R-:W-:Y:S02]  /*add0*/  IMAD.MOV R92, RZ, RZ, -R92 ;  /* 0x000000ffff5c7224 */ /* 0x000fe400078e0a5c */
[C---:B------:R-:W-:Y:S01]  /*ade0*/  IMAD R88, R15.reuse, R93, R80 ;  /* 0x0000005d0f587224 */ /* 0x040fe200078e0250 */
[----:B------:R0:W-:Y:S01]  /*adf0*/  STL [R1+0x484], R90 ;  /* 0x0004845a01007387 */ /* 0x0001e20000100800 */
[C---:B------:R-:W-:Y:S02]  /*ae00*/  IMAD R5, R15.reuse, R92, R81 ;  /* 0x0000005c0f057224 */ /* 0x040fe400078e0251 */
[----:B------:R-:W-:Y:S01]  /*ae10*/  IMAD R80, R15, R89, R82 ;  /* 0x000000590f507224 */ /* 0x000fe200078e0252 */
[----:B------:R1:W-:Y:S01]  /*ae20*/  STL [R1+0x480], R88 ;  /* 0x0004805801007387 */ /* 0x0003e20000100800 */
[----:B------:R-:W-:-:S03]  /*ae30*/  VIADD R81, R0, 0x173 ;  /* 0x0000017300517836 */ /* 0x000fc60000000000 */
        /* <DEDUP_REMOVED lines=13> */
[----:B--2---:R-:W-:Y:S02]  /*af10*/  IABS R5, R5 ;  /* 0x0000000500057213 */ /* 0x004fe40000000000 */
[----:B------:R-:W-:Y:S01]  /*af20*/  IMAD.HI.U32 R91, R16, R88, RZ ;  /* 0x00000058105b7227 */ /* 0x000fe200078e00ff */
[----:B------:R1:W-:Y:S03]  /*af30*/  STL [R1+0x2520], R81 ;  /* 0x0025205101007387 */ /* 0x0003e60000100800 */
[----:B------:R-:W-:Y:S01]  /*af40*/  IMAD.MOV R91, RZ, RZ, -R91 ;  /* 0x000000ffff5b7224 */ /* 0x000fe200078e0a5b */
[----:B------:R2:W-:Y:S01]  /*af50*/  STL [R1+0x2524], R90 ;  /* 0x0025245a01007387 */ /* 0x0005e20000100800 */
[----:B0-----:R-:W-:-:S02]  /*af60*/  IABS R80, R80 ;  /* 0x0000005000507213 */ /* 0x001fc40000000000 */
[----:B------:R-:W-:Y:S02]  /*af70*/  IMAD R91, R15, R91, R88 ;  /* 0x0000005b0f5b7224 */ /* 0x000fe400078e0258 */
[----:B------:R-:W-:Y:S01]  /*af80*/  IMAD.MOV.U32 R88, RZ, RZ, R84 ;  /* 0x000000ffff587224 */ /* 0x000fe200078e0054 */
[----:B-1----:R-:W-:Y:S01]  /*af90*/  IABS R81, R81 ;  /* 0x0000005100517213 */ /* 0x002fe20000000000 */
[C---:B------:R-:W-:Y:S01]  /*afa0*/  IMAD.HI.U32 R93, R16.reuse, R80, RZ ;  /* 0x00000050105d7227 */ /* 0x040fe200078e00ff */
[----:B------:R-:W3:Y:S03]  /*afb0*/  LDL.LU R84, [R1+0x2604] ;  /* 0x0026040001547983 */ /* 0x000ee60000300800 */
[----:B--2---:R-:W-:-:S04]  /*afc0*/  IMAD.HI.U32 R90, R16, R5, RZ ;  /* 0x00000005105a7227 */ /* 0x004fc800078e00ff */
[----:B------:R-:W-:Y:S01]  /*afd0*/  IMAD.HI.U32 R92, R16, R81, RZ ;  /* 0x00000051105c7227 */ /* 0x000fe200078e00ff */
[----:B------:R0:W-:Y:S03]  /*afe0*/  STL [R1+0x49c], R91 ;  /* 0x00049c5b01007387 */ /* 0x0001e60000100800 */
[----:B------:R-:W-:Y:S02]  /*aff0*/  IMAD.MOV R90, RZ, RZ, -R90 ;  /* 0x000000ffff5a7224 */ /* 0x000fe400078e0a5a */
[----:B------:R-:W-:Y:S02]  /*b000*/  IMAD.MOV R93, RZ, RZ, -R93 ;  /* 0x000000ffff5d7224 */ /* 0x000fe400078e0a5d */
[----:B------:R-:W-:Y:S02]  /*b010*/  IMAD.MOV R92, RZ, RZ, -R92 ;  /* 0x000000ffff5c7224 */ /* 0x000fe400078e0a5c */
[----:B0-----:R-:W-:-:S02]  /*b020*/  IMAD R91, R15, R90, R5 ;  /* 0x0000005a0f5b7224 */ /* 0x001fc400078e0205 */
[C---:B------:R-:W-:Y:S02]  /*b030*/  IMAD R90, R15.reuse, R93, R80 ;  /* 0x0000005d0f5a7224 */ /* 0x040fe400078e0250 */
[C---:B------:R-:W-:Y:S02]  /*b040*/  IMAD R5, R15.reuse, R92, R81 ;  /* 0x0000005c0f057224 */ /* 0x040fe400078e0251 */
[----:B------:R-:W-:Y:S01]  /*b050*/  IMAD R80, R15, R89, R82 ;  /* 0x000000590f507224 */ /* 0x000fe200078e0252 */
[----:B------:R0:W-:Y:S01]  /*b060*/  STL [R1+0x498], R91 ;  /* 0x0004985b01007387 */ /* 0x0001e20000100800 */
[----:B------:R-:W-:-:S03]  /*b070*/  VIADD R92, R0, 0x175 ;  /* 0x00000175005c7836 */ /* 0x000fc60000000000 */
[----:B------:R-:W-:Y:S01]  /*b080*/  STL [R1+0x4c0], R90 ;  /* 0x0004c05a01007387 */ /* 0x000fe20000100800 */
[----:B------:R-:W-:-:S03]  /*b090*/  VIADD R81, R0, 0x178 ;  /* 0x0000017800517836 */ /* 0x000fc60000000000 */
[----:B------:R1:W-:Y:S04]  /*b0a0*/  STL [R1+0x4bc], R5 ;  /* 0x0004bc0501007387 */ /* 0x0003e80000100800 */
[----:B------:R2:W-:Y:S01]  /*b0b0*/  STL [R1+0x4dc], R80 ;  /* 0x0004dc5001007387 */ /* 0x0005e20000100800 */
[----:B0-----:R-:W-:Y:S02]  /*b0c0*/  IMAD.MOV.U32 R91, RZ, RZ, R87 ;  /* 0x000000ffff5b7224 */ /* 0x001fe400078e0057 */
[C---:B-1----:R-:W-:Y:S01]  /*b0d0*/  VIADD R5, R0.reuse, 0x176 ;  /* 0x0000017600057836 */ /* 0x042fe20000000000 */
[----:B------:R-:W-:Y:S01]  /*b0e0*/  STL [R1+0x2500], R92 ;  /* 0x0025005c01007387 */ /* 0x000fe20000100800 */
[----:B--2---:R-:W-:-:S03]  /*b0f0*/  VIADD R80, R0, 0x177 ;  /* 0x0000017700507836 */ /* 0x004fc60000000000 */
[----:B------:R0:W-:Y:S01]  /*b100*/  STL [R1+0x2504], R5 ;  /* 0x0025040501007387 */ /* 0x0001e20000100800 */
[----:B------:R-:W-:Y:S01]  /*b110*/  VIADD R90, R0, 0x179 ;  /* 0x00000179005a7836 */ /* 0x000fe20000000000 */
[----:B------:R-:W-:Y:S01]  /*b120*/  IABS R87, R92 ;  /* 0x0000005c00577213 */ /* 0x000fe20000000000 */
[----:B------:R-:W-:Y:S01]  /*b130*/  @!P0 IMAD.MOV R91, RZ, RZ, -R91 ;  /* 0x000000ffff5b8224 */ /* 0x000fe200078e0a5b */
[----:B------:R1:W-:Y:S02]  /*b140*/  STL [R1+0x2508], R80 ;  /* 0x0025085001007387 */ /* 0x0003e40000100800 */
[----:B------:R-:W-:Y:S02]  /*b150*/  IABS R82, R90 ;  /* 0x0000005a00527213 */ /* 0x000fe40000000000 */
[----:B------:R2:W-:Y:S01]  /*b160*/  STL [R1+0x250c], R81 ;  /* 0x00250c5101007387 */ /* 0x0005e20000100800 */
[----:B0-----:R-:W-:-:S03]  /*b170*/  IABS R5, R5 ;  /* 0x0000000500057213 */ /* 0x001fc60000000000 */
[----:B------:R0:W-:Y:S01]  /*b180*/  STL [R1+0x2510], R90 ;  /* 0x0025105a01007387 */ /* 0x0001e20000100800 */
[----:B-1----:R-:W-:Y:S01]  /*b190*/  IABS R80, R80 ;  /* 0x0000005000507213 */ /* 0x002fe20000000000 */
[C---:B------:R-:W-:Y:S01]  /*b1a0*/  IMAD.HI.U32 R89, R16.reuse, R5, RZ ;  /* 0x0000000510597227 */ /* 0x040fe200078e00ff */
[----:B--2---:R-:W-:Y:S01]  /*b1b0*/  IABS R81, R81 ;  /* 0x0000005100517213 */ /* 0x004fe20000000000 */
[----:B------:R1:W-:Y:S02]  /*b1c0*/  STL [R1+0x8c], R91 ;  /* 0x00008c5b01007387 */ /* 0x0003e40000100800 */
[----:B------:R-:W-:-:S04]  /*b1d0*/  IMAD.HI.U32 R92, R16, R80, RZ ;  /* 0x00000050105c7227 */ /* 0x000fc800078e00ff */
[----:B0-----:R-:W-:-:S04]  /*b1e0*/  IMAD.HI.U32 R90, R16, R87, RZ ;  /* 0x00000057105a7227 */ /* 0x001fc800078e00ff */
[----:B------:R-:W-:Y:S02]  /*b1f0*/  IMAD.MOV.U32 R93, RZ, RZ, R88 ;  /* 0x000000ffff5d7224 */ /* 0x000fe400078e0058 */
[----:B-1----:R-:W-:-:S04]  /*b200*/  IMAD.HI.U32 R91, R16, R81, RZ ;  /* 0x00000051105b7227 */ /* 0x002fc800078e00ff */
[----:B------:R-:W-:Y:S02]  /*b210*/  IMAD.MOV R90, RZ, RZ, -R90 ;  /* 0x000000ffff5a7224 */ /* 0x000fe400078e0a5a */
[----:B------:R-:W-:-:S04]  /*b220*/  IMAD.HI.U32 R88, R16, R82, RZ ;  /* 0x0000005210587227 */ /* 0x000fc800078e00ff */
[----:B------:R-:W-:Y:S02]  /*b230*/  IMAD.MOV R89, RZ, RZ, -R89 ;  /* 0x000000ffff597224 */ /* 0x000fe400078e0a59 */
[----:B------:R-:W-:Y:S02]  /*b240*/  IMAD.MOV R92, RZ, RZ, -R92 ;  /* 0x000000ffff5c7224 */ /* 0x000fe400078e0a5c */
[----:B------:R-:W-:Y:S02]  /*b250*/  IMAD.MOV R91, RZ, RZ, -R91 ;  /* 0x000000ffff5b7224 */ /* 0x000fe400078e0a5b */
[C---:B------:R-:W-:Y:S02]  /*b260*/  IMAD R90, R15.reuse, R90, R87 ;  /* 0x0000005a0f5a7224 */ /* 0x040fe400078e0257 */
[----:B------:R-:W-:Y:S02]  /*b270*/  IMAD.MOV R88, RZ, RZ, -R88 ;  /* 0x000000ffff587224 */ /* 0x000fe400078e0a58 */
[----:B------:R-:W-:-:S02]  /*b280*/  IMAD R87, R15, R89, R5 ;  /* 0x000000590f577224 */ /* 0x000fc400078e0205 */
[C---:B------:R-:W-:Y:S02]  /*b290*/  IMAD R80, R15.reuse, R92, R80 ;  /* 0x0000005c0f507224 */ /* 0x040fe400078e0250 */
[C---:B------:R-:W-:Y:S01]  /*b2a0*/  IMAD R5, R15.reuse, R91, R81 ;  /* 0x0000005b0f057224 */ /* 0x040fe200078e0251 */
[----:B------:R-:W-:Y:S01]  /*b2b0*/  STL [R1+0x4b8], R90 ;  /* 0x0004b85a01007387 */ /* 0x000fe20000100800 */
[----:B------:R-:W-:-:S03]  /*b2c0*/  IMAD R81, R15, R88, R82 ;  /* 0x000000580f517224 */ /* 0x000fc600078e0252 */
[----:B------:R-:W-:Y:S01]  /*b2d0*/  STL [R1+0x4d8], R87 ;  /* 0x0004d85701007387 */ /* 0x000fe20000100800 */
[----:B------:R-:W-:-:S03]  /*b2e0*/  VIADD R89, R0, 0x17c ;  /* 0x0000017c00597836 */ /* 0x000fc60000000000 */
[----:B------:R0:W-:Y:S04]  /*b2f0*/  STL [R1+0x4d4], R80 ;  /* 0x0004d45001007387 */ /* 0x0001e80000100800 */
[----:B------:R1:W-:Y:S04]  /*b300*/  STL [R1+0x4fc], R5 ;  /* 0x0004fc0501007387 */ /* 0x0003e80000100800 */
[----:B------:R2:W-:Y:S01]  /*b310*/  STL [R1+0x4f4], R81 ;  /* 0x0004f45101007387 */ /* 0x0005e20000100800 */
[C---:B0-----:R-:W-:Y:S02]  /*b320*/  VIADD R80, R0.reuse, 0x17a ;  /* 0x0000017a00507836 */ /* 0x041fe40000000000 */
[----:B-1----:R-:W-:-:S03]  /*b330*/  VIADD R5, R0, 0x17b ;  /* 0x0000017b00057836 */ /* 0x002fc60000000000 */
[----:B------:R0:W-:Y:S01]  /*b340*/  STL [R1+0x24ec], R80 ;  /* 0x0024ec5001007387 */ /* 0x0001e20000100800 */
[----:B--2---:R-:W-:-:S03]  /*b350*/  VIADD R81, R0, 0x17d ;  /* 0x0000017d00517836 */ /* 0x004fc60000000000 */
[----:B------:R1:W-:Y:S04]  /*b360*/  STL [R1+0x24f0], R5 ;  /* 0x0024f00501007387 */ /* 0x0003e80000100800 */
[----:B------:R2:W-:Y:S04]  /*b370*/  STL [R1+0x24f4], R89 ;  /* 0x0024f45901007387 */ /* 0x0005e80000100800 */
[----:B------:R0:W-:Y:S04]  /*b380*/  STL [R1+0x24f8], R81 ;  /* 0x0024f85101007387 */ /* 0x0001e80000100800 */
[----:B------:R-:W4:Y:S01]  /*b390*/  LDL.LU R92, [R1+0x48] ;  /* 0x00004800015c7983 */ /* 0x000f220000300800 */
[----:B------:R-:W-:-:S13]  /*b3a0*/  ISETP.GT.U32.AND P0, PT, R15, R83, PT ;  /* 0x000000530f00720c */ /* 0x000fda0003f04070 */
[----:B------:R-:W-:-:S05]  /*b3b0*/  @!P0 IMAD.IADD R83, R83, 0x1, -R15 ;  /* 0x0000000153538824 */ /* 0x000fca00078e0a0f */
[----:B------:R-:W-:Y:S02]  /*b3c0*/  ISETP.GT.U32.AND P0, PT, R15, R83, PT ;  /* 0x000000530f00720c */ /* 0x000fe40003f04070 */
[----:B------:R-:W-:-:S11]  /*b3d0*/  IABS R90, R80 ;  /* 0x00000050005a7213 */ /* 0x000fd60000000000 */
[----:B------:R-:W-:Y:S01]  /*b3e0*/  @!P0 IMAD.IADD R83, R83, 0x1, -R15 ;  /* 0x0000000153538824 */ /* 0x000fe200078e0a0f */
[----:B------:R-:W-:-:S03]  /*b3f0*/  ISETP.GT.U32.AND P0, PT, R15, R85, PT ;  /* 0x000000550f00720c */ /* 0x000fc60003f04070 */
[----:B0-----:R-:W-:-:S04]  /*b400*/  IMAD.MOV.U32 R80, RZ, RZ, R83 ;  /* 0x000000ffff507224 */ /* 0x001fc800078e0053 */
[----:B------:R-:W-:Y:S01]  /*b410*/  @!P6 IMAD.MOV R80, RZ, RZ, -R80 ;  /* 0x000000ffff50e224 */ /* 0x000fe200078e0a50 */
[----:B------:R-:W-:-:S05]  /*b420*/  ISETP.GT.U32.AND P6, PT, R15, R86, PT ;  /* 0x000000560f00720c */ /* 0x000fca0003fc4070 */
[----:B------:R-:W-:Y:S01]  /*b430*/  @!P0 IMAD.IADD R85, R85, 0x1, -R15 ;  /* 0x0000000155558824 */ /* 0x000fe200078e0a0f */
[----:B-1----:R-:W-:Y:S02]  /*b440*/  IABS R5, R5 ;  /* 0x0000000500057213 */ /* 0x002fe40000000000 */
[----:B------:R-:W-:Y:S02]  /*b450*/  IABS R83, R89 ;  /* 0x0000005900537213 */ /* 0x000fe40000000000 */
[----:B------:R-:W-:-:S03]  /*b460*/  ISETP.GT.U32.AND P0, PT, R15, R85, PT ;  /* 0x000000550f00720c */ /* 0x000fc60003f04070 */
[----:B------:R-:W-:Y:S02]  /*b470*/  @!P6 IMAD.IADD R86, R86, 0x1, -R15 ;  /* 0x000000015656e824 */ /* 0x000fe400078e0a0f */
[----:B--2---:R-:W-:Y:S01]  /*b480*/  IMAD.HI.U32 R89, R16, R90, RZ ;  /* 0x0000005a10597227 */ /* 0x004fe200078e00ff */
[----:B------:R-:W-:Y:S02]  /*b490*/  IABS R81, R81 ;  /* 0x0000005100517213 */ /* 0x000fe40000000000 */
[----:B------:R-:W-:Y:S01]  /*b4a0*/  ISETP.GT.U32.AND P6, PT, R15, R86, PT ;  /* 0x000000560f00720c */ /* 0x000fe20003fc4070 */
[----:B------:R-:W-:Y:S02]  /*b4b0*/  VIADD R87, R0, 0x17e ;  /* 0x0000017e00577836 */ /* 0x000fe40000000000 */
[----:B------:R-:W-:-:S04]  /*b4c0*/  IMAD.HI.U32 R88, R16, R5, RZ ;  /* 0x0000000510587227 */ /* 0x000fc800078e00ff */
[----:B------:R-:W-:Y:S01]  /*b4d0*/  IMAD.MOV R89, RZ, RZ, -R89 ;  /* 0x000000ffff597224 */ /* 0x000fe200078e0a59 */
[----:B------:R-:W-:Y:S01]  /*b4e0*/  STL [R1+0x24fc], R87 ;  /* 0x0024fc5701007387 */ /* 0x000fe20000100800 */
[----:B------:R-:W-:Y:S01]  /*b4f0*/  IMAD.MOV R88, RZ, RZ, -R88 ;  /* 0x000000ffff587224 */ /* 0x000fe200078e0a58 */
[----:B------:R-:W-:Y:S01]  /*b500*/  IABS R82, R87 ;  /* 0x0000005700527213 */ /* 0x000fe20000000000 */
[----:B------:R-:W-:Y:S01]  /*b510*/  IMAD.HI.U32 R91, R16, R83, RZ ;  /* 0x00000053105b7227 */ /* 0x000fe200078e00ff */
[----:B------:R0:W-:Y:S03]  /*b520*/  STL [R1+0x84], R80 ;  /* 0x0000845001007387 */ /* 0x0001e60000100800 */
[C---:B------:R-:W-:Y:S02]  /*b530*/  IMAD R89, R15.reuse, R89, R90 ;  /* 0x000000590f597224 */ /* 0x040fe400078e025a */
[----:B------:R-:W-:-:S02]  /*b540*/  IMAD R5, R15, R88, R5 ;  /* 0x000000580f057224 */ /* 0x000fc400078e0205 */
[----:B------:R-:W-:Y:S02]  /*b550*/  @!P0 IMAD.IADD R85, R85, 0x1, -R15 ;  /* 0x0000000155558824 */ /* 0x000fe400078e0a0f */
[C---:B0-----:R-:W-:Y:S01]  /*b560*/  IMAD.HI.U32 R80, R16.reuse, R81, RZ ;  /* 0x0000005110507227 */ /* 0x041fe200078e00ff */
[----:B------:R-:W-:Y:S03]  /*b570*/  STL [R1+0x4f0], R89 ;  /* 0x0004f05901007387 */ /* 0x000fe60000100800 */
[----:B------:R-:W-:Y:S01]  /*b580*/  IMAD.HI.U32 R87, R16, R82, RZ ;  /* 0x0000005210577227 */ /* 0x000fe200078e00ff */
[----:B------:R0:W-:Y:S03]  /*b590*/  STL [R1+0x4e8], R5 ;  /* 0x0004e80501007387 */ /* 0x0001e60000100800 */
[----:B------:R-:W-:-:S02]  /*b5a0*/  IMAD.MOV R91, RZ, RZ, -R91 ;  /* 0x000000ffff5b7224 */ /* 0x000fc400078e0a5b */
[----:B------:R-:W-:Y:S02]  /*b5b0*/  IMAD.MOV R80, RZ, RZ, -R80 ;  /* 0x000000ffff507224 */ /* 0x000fe400078e0a50 */
[----:B------:R-:W-:Y:S02]  /*b5c0*/  @!P6 IMAD.IADD R86, R86, 0x1, -R15 ;  /* 0x000000015656e824 */ /* 0x000fe400078e0a0f */
[----:B------:R-:W-:Y:S02]  /*b5d0*/  IMAD.MOV R87, RZ, RZ, -R87 ;  /* 0x000000ffff577224 */ /* 0x000fe400078e0a57 */
[C---:B0-----:R-:W-:Y:S02]  /*b5e0*/  IMAD R5, R15.reuse, R91, R83 ;  /* 0x0000005b0f057224 */ /* 0x041fe400078e0253 */
[C---:B------:R-:W-:Y:S02]  /*b5f0*/  IMAD R80, R15.reuse, R80, R81 ;  /* 0x000000500f507224 */ /* 0x040fe400078e0251 */
[----:B------:R-:W-:Y:S01]  /*b600*/  IMAD R81, R15, R87, R82 ;  /* 0x000000570f517224 */ /* 0x000fe200078e0252 */
[----:B------:R0:W-:Y:S01]  /*b610*/  STL [R1+0x510], R5 ;  /* 0x0005100501007387 */ /* 0x0001e20000100800 */
[----:B------:R-:W-:-:S03]  /*b620*/  VIADD R83, R0, 0x181 ;  /* 0x0000018100537836 */ /* 0x000fc60000000000 */
[----:B------:R1:W-:Y:S01]  /*b630*/  STL [R1+0x504], R80 ;  /* 0x0005045001007387 */ /* 0x0003e20000100800 */
[----:B0-----:R-:W-:-:S03]  /*b640*/  VIADD R5, R0, 0x17f ;  /* 0x0000017f00057836 */ /* 0x001fc60000000000 */
[----:B------:R0:W-:Y:S01]  /*b650*/  STL [R1+0x51c], R81 ;  /* 0x00051c5101007387 */ /* 0x0001e20000100800 */
[----:B-1----:R-:W-:-:S03]  /*b660*/  VIADD R80, R0, 0x180 ;  /* 0x0000018000507836 */ /* 0x002fc60000000000 */
[----:B------:R1:W-:Y:S01]  /*b670*/  STL [R1+0x24dc], R5 ;  /* 0x0024dc0501007387 */ /* 0x0003e20000100800 */
[----:B------:R-:W-:-:S03]  /*b680*/  IABS R82, R83 ;  /* 0x0000005300527213 */ /* 0x000fc60000000000 */
[----:B------:R2:W-:Y:S01]  /*b690*/  STL [R1+0x24e0], R80 ;  /* 0x0024e05001007387 */ /* 0x0005e20000100800 */
[----:B0-----:R-:W-:-:S03]  /*b6a0*/  VIADD R81, R0, 0x182 ;  /* 0x0000018200517836 */ /* 0x001fc60000000000 */
[----:B------:R0:W-:Y:S01]  /*b6b0*/  STL [R1+0x24e4], R83 ;  /* 0x0024e45301007387 */ /* 0x0001e20000100800 */
[----:B-1----:R-:W-:-:S03]  /*b6c0*/  IABS R5, R5 ;  /* 0x0000000500057213 */ /* 0x002fc60000000000 */
[----:B------:R1:W-:Y:S01]  /*b6d0*/  STL [R1+0x24e8], R81 ;  /* 0x0024e85101007387 */ /* 0x0003e20000100800 */
[----:B--2---:R-:W-:Y:S02]  /*b6e0*/  IABS R80, R80 ;  /* 0x0000005000507213 */ /* 0x004fe40000000000 */
[----:B0-----:R-:W-:-:S03]  /*b6f0*/  IABS R83, R81 ;  /* 0x0000005100537213 */ /* 0x001fc60000000000 */
[----:B------:R-:W-:-:S04]  /*b700*/  IMAD.HI.U32 R87, R16, R80, RZ ;  /* 0x0000005010577227 */ /* 0x000fc800078e00ff */
[----:B-1----:R-:W-:Y:S01]  /*b710*/  IMAD.MOV.U32 R81, RZ, RZ, R85 ;  /* 0x000000ffff517224 */ /* 0x002fe200078e0055 */
[----:B---3--:R-:W-:Y:S01]  /*b720*/  ISETP.GT.U32.AND P6, PT, R15, R84, PT ;  /* 0x000000540f00720c */ /* 0x008fe20003fc4070 */
[----:B------:R-:W-:-:S04]  /*b730*/  IMAD.HI.U32 R85, R16, R5, RZ ;  /* 0x0000000510557227 */ /* 0x000fc800078e00ff */
[----:B------:R-:W-:-:S08]  /*b740*/  IMAD.MOV R85, RZ, RZ, -R85 ;  /* 0x000000ffff557224 */ /* 0x000fd000078e0a55 */
[----:B------:R-:W-:Y:S02]  /*b750*/  @!P6 IMAD.IADD R84, R84, 0x1, -R15 ;  /* 0x000000015454e824 */ /* 0x000fe400078e0a0f */
[----:B------:R-:W-:Y:S02]  /*b760*/  IMAD.MOV R87, RZ, RZ, -R87 ;  /* 0x000000ffff577224 */ /* 0x000fe400078e0a57 */
[----:B------:R-:W-:Y:S02]  /*b770*/  @!P2 IMAD.MOV R81, RZ, RZ, -R81 ;  /* 0x000000ffff51a224 */ /* 0x000fe400078e0a51 */
[C---:B------:R-:W-:Y:S02]  /*b780*/  IMAD R85, R15.reuse, R85, R5 ;  /* 0x000000550f557224 */ /* 0x040fe400078e0205 */
[----:B------:R-:W-:Y:S01]  /*b790*/  IMAD R80, R15, R87, R80 ;  /* 0x000000570f507224 */ /* 0x000fe200078e0250 */
[----:B------:R0:W-:Y:S01]  /*b7a0*/  STL [R1+0x3c], R81 ;  /* 0x00003c5101007387 */ /* 0x0001e20000100800 */
[----:B------:R-:W-:-:S03]  /*b7b0*/  IMAD.HI.U32 R5, R16, R83, RZ ;  /* 0x0000005310057227 */ /* 0x000fc600078e00ff */
[----:B------:R-:W-:Y:S04]  /*b7c0*/  STL [R1+0x50c], R85 ;  /* 0x00050c5501007387 */ /* 0x000fe80000100800 */
[----:B------:R1:W-:Y:S01]  /*b7d0*/  STL [R1+0x518], R80 ;  /* 0x0005185001007387 */ /* 0x0003e20000100800 */
[----:B0-----:R-:W-:-:S04]  /*b7e0*/  IMAD.HI.U32 R81, R16, R82, RZ ;  /* 0x0000005210517227 */ /* 0x001fc800078e00ff */
[----:B------:R-:W-:Y:S02]  /*b7f0*/  IMAD.MOV R81, RZ, RZ, -R81 ;  /* 0x000000ffff517224 */ /* 0x000fe400078e0a51 */
[----:B------:R-:W-:Y:S02]  /*b800*/  IMAD.MOV R5, RZ, RZ, -R5 ;  /* 0x000000ffff057224 */ /* 0x000fe400078e0a05 */
[C---:B------:R-:W-:Y:S02]  /*b810*/  IMAD R81, R15.reuse, R81, R82 ;  /* 0x000000510f517224 */ /* 0x040fe400078e0252 */
[C---:B-1----:R-:W-:Y:S02]  /*b820*/  VIADD R80, R0.reuse, 0x183 ;  /* 0x0000018300507836 */ /* 0x042fe40000000000 */
[----:B------:R-:W-:Y:S02]  /*b830*/  IMAD R5, R15, R5, R83 ;  /* 0x000000050f057224 */ /* 0x000fe400078e0253 */
[----:B------:R-:W-:-:S02]  /*b840*/  VIADD R82, R0, 0x184 ;  /* 0x0000018400527836 */ /* 0x000fc40000000000 */
[C---:B------:R-:W-:Y:S02]  /*b850*/  VIADD R85, R0.reuse, 0x185 ;  /* 0x0000018500557836 */ /* 0x040fe40000000000 */
[----:B------:R-:W-:Y:S01]  /*b860*/  VIADD R83, R0, 0x186 ;  /* 0x0000018600537836 */ /* 0x000fe20000000000 */
[----:B----4-:R-:W-:-:S13]  /*b870*/  ISETP.GT.U32.AND P0, PT, R15, R92, PT ;  /* 0x0000005c0f00720c */ /* 0x010fda0003f04070 */
[----:B------:R-:W-:-:S05]  /*b880*/  @!P0 IMAD.IADD R92, R92, 0x1, -R15 ;  /* 0x000000015c5c8824 */ /* 0x000fca00078e0a0f */
[----:B------:R-:W-:-:S13]  /*b890*/  ISETP.GT.U32.AND P6, PT, R15, R92, PT ;  /* 0x0000005c0f00720c */ /* 0x000fda0003fc4070 */
[----:B------:R-:W-:-:S05]  /*b8a0*/  @!P6 IMAD.IADD R92, R92, 0x1, -R15 ;  /* 0x000000015c5ce824 */ /* 0x000fca00078e0a0f */
[----:B------:R0:W-:Y:S04]  /*b8b0*/  STL [R1+0x48], R92 ;  /* 0x0000485c01007387 */ /* 0x0001e80000100800 */
[----:B------:R-:W2:Y:S04]  /*b8c0*/  LDL R90, [R1+0x1f50] ;  /* 0x001f5000015a7983 */ /* 0x000ea80000100800 */
[----:B------:R-:W-:Y:S04]  /*b8d0*/  STL [R1+0x514], R81 ;  /* 0x0005145101007387 */ /* 0x000fe80000100800 */
[----:B------:R-:W-:Y:S04]  /*b8e0*/  STL [R1+0x24d0], R80 ;  /* 0x0024d05001007387 */ /* 0x000fe80000100800 */
[----:B------:R1:W-:Y:S04]  /*b8f0*/  STL [R1+0x544], R5 ;  /* 0x0005440501007387 */ /* 0x0003e80000100800 */
[----:B------:R-:W-:Y:S04]  /*b900*/  STL [R1+0x24cc], R82 ;  /* 0x0024cc5201007387 */ /* 0x000fe80000100800 */
[----:B------:R-:W-:Y:S04]  /*b910*/  STL [R1+0x24d8], R85 ;  /* 0x0024d85501007387 */ /* 0x000fe80000100800 */
[----:B0-----:R-:W3:Y:S01]  /*b920*/  LDL R92, [R1+0x1f54] ;  /* 0x001f5400015c7983 */ /* 0x001ee20000100800 */
[----:B------:R-:W-:-:S03]  /*b930*/  ISETP.GT.U32.AND P6, PT, R15, R77, PT ;  /* 0x0000004d0f00720c */ /* 0x000fc60003fc4070 */
[----:B------:R-:W-:Y:S10]  /*b940*/  STL [R1+0x24d4], R83 ;  /* 0x0024d45301007387 */ /* 0x000ff40000100800 */
[----:B------:R-:W-:Y:S01]  /*b950*/  @!P6 IMAD.IADD R77, R77, 0x1, -R15 ;  /* 0x000000014d4de824 */ /* 0x000fe200078e0a0f */
[----:B------:R-:W-:-:S02]  /*b960*/  ISETP.GE.AND P6, PT, R93, RZ, PT ;  /* 0x000000ff5d00720c */ /* 0x000fc40003fc6270 */
[----:B------:R-:W4:Y:S01]  /*b970*/  LDL R93, [R1+0x1f58] ;  /* 0x001f5800015d7983 */ /* 0x000f220000100800 */
[C---:B------:R-:W-:Y:S02]  /*b980*/  ISETP.GT.U32.AND P0, PT, R15.reuse, R76, PT ;  /* 0x0000004c0f00720c */ /* 0x040fe40003f04070 */
[----:B------:R-:W-:-:S11]  /*b990*/  ISETP.GT.U32.AND P2, PT, R15, R84, PT ;  /* 0x000000540f00720c */ /* 0x000fd60003f44070 */
[----:B------:R-:W-:-:S05]  /*b9a0*/  @!P0 IMAD.IADD R76, R76, 0x1, -R15 ;  /* 0x000000014c4c8824 */ /* 0x000fca00078e0a0f */
[C---:B------:R-:W-:Y:S01]  /*b9b0*/  ISETP.GT.U32.AND P0, PT, R15.reuse, R76, PT ;  /* 0x0000004c0f00720c */ /* 0x040fe20003f04070 */
[----:B-1----:R-:W-:Y:S01]  /*b9c0*/  IMAD.MOV.U32 R5, RZ, RZ, R86 ;  /* 0x000000ffff057224 */ /* 0x002fe200078e0056 */
[----:B------:R-:W-:Y:S01]  /*b9d0*/  IABS R80, R80 ;  /* 0x0000005000507213 */ /* 0x000fe20000000000 */
[----:B------:R-:W-:Y:S02]  /*b9e0*/  @!P2 IMAD.IADD R84, R84, 0x1, -R15 ;  /* 0x000000015454a824 */ /* 0x000fe400078e0a0f */
[----:B------:R-:W-:Y:S01]  /*b9f0*/  @!P1 IMAD.MOV R5, RZ, RZ, -R5 ;  /* 0x000000ffff059224 */ /* 0x000fe200078e0a05 */
[----:B------:R-:W-:-:S07]  /*ba00*/  ISETP.GT.U32.AND P1, PT, R15, R77, PT ;  /* 0x0000004d0f00720c */ /* 0x000fce0003f24070 */
[----:B------:R-:W-:Y:S01]  /*ba10*/  @!P0 IMAD.IADD R76, R76, 0x1, -R15 ;  /* 0x000000014c4c8824 */ /* 0x000fe200078e0a0f */
[----:B------:R-:W-:Y:S01]  /*ba20*/  ISETP.GE.AND P0, PT, R0, RZ, PT ;  /* 0x000000ff0000720c */ /* 0x000fe20003f06270 */
[----:B------:R0:W-:Y:S02]  /*ba30*/  STL [R1+0x34], R5 ;  /* 0x0000340501007387 */ /* 0x0001e40000100800 */
[----:B------:R-:W-:Y:S02]  /*ba40*/  @!P6 IMAD.MOV R76, RZ, RZ, -R76 ;  /* 0x000000ffff4ce224 */ /* 0x000fe400078e0a4c */
[----:B------:R-:W-:-:S04]  /*ba50*/  IMAD.HI.U32 R81, R16, R80, RZ ;  /* 0x0000005010517227 */ /* 0x000fc800078e00ff */
[----:B0-----:R-:W-:Y:S02]  /*ba60*/  IMAD.MOV.U32 R5, RZ, RZ, R84 ;  /* 0x000000ffff057224 */ /* 0x001fe400078e0054 */
[----:B------:R-:W-:Y:S02]  /*ba70*/  IMAD.MOV R81, RZ, RZ, -R81 ;  /* 0x000000ffff517224 */ /* 0x000fe400078e0a51 */
[----:B------:R-:W-:Y:S02]  /*ba80*/  @!P0 IMAD.MOV R5, RZ, RZ, -R5 ;  /* 0x000000ffff058224 */ /* 0x000fe400078e0a05 */
[----:B------:R-:W-:-:S03]  /*ba90*/  @!P1 IMAD.IADD R77, R77, 0x1, -R15 ;  /* 0x000000014d4d9824 */ /* 0x000fc600078e0a0f */
[----:B------:R0:W-:Y:S04]  /*baa0*/  STL [R1+0x25fc], R5 ;  /* 0x0025fc0501007387 */ /* 0x0001e80000100800 */
[----:B------:R1:W-:Y:S01]  /*bab0*/  STL [R1+0x2600], R76 ;  /* 0x0026004c01007387 */ /* 0x0003e20000100800 */
[----:B0-----:R-:W-:-:S05]  /*bac0*/  IMAD R5, R15, R81, R80 ;  /* 0x000000510f057224 */ /* 0x001fca00078e0250 */
[----:B------:R0:W-:Y:S01]  /*bad0*/  STL [R1+0x52c], R5 ;  /* 0x00052c0501007387 */ /* 0x0001e20000100800 */
[----:B------:R-:W-:Y:S02]  /*bae0*/  IABS R82, R82 ;  /* 0x0000005200527213 */ /* 0x000fe40000000000 */
[----:B------:R-:W-:Y:S02]  /*baf0*/  IABS R80, R85 ;  /* 0x0000005500507213 */ /* 0x000fe40000000000 */
[----:B------:R-:W-:Y:S01]  /*bb00*/  IABS R81, R83 ;  /* 0x0000005300517213 */ /* 0x000fe20000000000 */
[----:B------:R-:W-:Y:S01]  /*bb10*/  IMAD.HI.U32 R83, R16, R82, RZ ;  /* 0x0000005210537227 */ /* 0x000fe200078e00ff */
[----:B------:R-:W-:-:S03]  /*bb20*/  ISETP.GT.U32.AND P1, PT, R15, R73, PT ;  /* 0x000000490f00720c */ /* 0x000fc60003f24070 */
[----:B------:R-:W-:-:S04]  /*bb30*/  IMAD.HI.U32 R85, R16, R80, RZ ;  /* 0x0000005010557227 */ /* 0x000fc800078e00ff */
[----:B------:R-:W-:Y:S02]  /*bb40*/  IMAD.MOV R83, RZ, RZ, -R83 ;  /* 0x000000ffff537224 */ /* 0x000fe400078e0a53 */
[----:B------:R-:W-:Y:S02]  /*bb50*/  IMAD.MOV R85, RZ, RZ, -R85 ;  /* 0x000000ffff557224 */ /* 0x000fe400078e0a55 */
[C---:B-1----:R-:W-:Y:S02]  /*bb60*/  IMAD R76, R15.reuse, R83, R82 ;  /* 0x000000530f4c7224 */ /* 0x042fe400078e0252 */
[----:B0-----:R-:W-:Y:S02]  /*bb70*/  IMAD R5, R15, R85, R80 ;  /* 0x000000550f057224 */ /* 0x001fe400078e0250 */
[----:B------:R-:W-:Y:S01]  /*bb80*/  @!P1 IMAD.IADD R73, R73, 0x1, -R15 ;  /* 0x0000000149499824 */ /* 0x000fe200078e0a0f */
[----:B--2---:R-:W-:Y:S02]  /*bb90*/  ISETP.GE.AND P6, PT, R90, RZ, PT ;  /* 0x000000ff5a00720c */ /* 0x004fe40003fc6270 */
[----:B------:R-:W2:Y:S11]  /*bba0*/  LDL R90, [R1+0x1f5c] ;  /* 0x001f5c00015a7983 */ /* 0x000eb60000100800 */
[----:B------:R-:W-:Y:S01]  /*bbb0*/  @!P6 IMAD.MOV R77, RZ, RZ, -R77 ;  /* 0x000000ffff4de224 */ /* 0x000fe200078e0a4d */
[----:B---3--:R-:W-:-:S02]  /*bbc0*/  ISETP.GE.AND P6, PT, R92, RZ, PT ;  /* 0x000000ff5c00720c */ /* 0x008fc40003fc6270 */
[----:B------:R-:W3:Y:S04]  /*bbd0*/  LDL R92, [R1+0x1f60] ;  /* 0x001f6000015c7983 */ /* 0x000ee80000100800 */
[----:B------:R-:W-:Y:S04]  /*bbe0*/  STL [R1+0x530], R76 ;  /* 0x0005304c01007387 */ /* 0x000fe80000100800 */
[----:B------:R0:W-:Y:S01]  /*bbf0*/  STL [R1+0x528], R5 ;  /* 0x0005280501007387 */ /* 0x0001e20000100800 */
[----:B----4-:R-:W-:-:S03]  /*bc00*/  ISETP.GE.AND P1, PT, R93, RZ, PT ;  /* 0x000000ff5d00720c */ /* 0x010fc60003f26270 */
[----:B------:R-:W4:Y:S01]  /*bc10*/  LDL R93, [R1+0x1f64] ;  /* 0x001f6400015d7983 */ /* 0x000f220000100800 */
[C---:B------:R-:W-:Y:S02]  /*bc20*/  ISETP.GT.U32.AND P0, PT, R15.reuse, R75, PT ;  /* 0x0000004b0f00720c */ /* 0x040fe40003f04070 */
[----:B------:R-:W-:-:S11]  /*bc30*/  ISETP.GT.U32.AND P2, PT, R15, R4, PT ;  /* 0x000000040f00720c */ /* 0x000fd60003f44070 */
[----:B------:R-:W-:-:S05]  /*bc40*/  @!P0 IMAD.IADD R75, R75, 0x1, -R15 ;  /* 0x000000014b4b8824 */ /* 0x000fca00078e0a0f */
[----:B------:R-:W-:Y:S01]  /*bc50*/  ISETP.GT.U32.AND P0, PT, R15, R75, PT ;  /* 0x0000004b0f00720c */ /* 0x000fe20003f04070 */
[----:B------:R-:W-:Y:S02]  /*bc60*/  @!P2 IMAD.IADD R4, R4, 0x1, -R15 ;  /* 0x000000010404a824 */ /* 0x000fe400078e0a0f */
[----:B------:R-:W-:-:S03]  /*bc70*/  IMAD.HI.U32 R84, R16, R81, RZ ;  /* 0x0000005110547227 */ /* 0x000fc600078e00ff */
[----:B------:R-:W-:Y:S01]  /*bc80*/  ISETP.GT.U32.AND P2, PT, R15, R4, PT ;  /* 0x000000040f00720c */ /* 0x000fe20003f44070 */
[----:B------:R-:W-:-:S06]  /*bc90*/  IMAD.MOV R84, RZ, RZ, -R84 ;  /* 0x000000ffff547224 */ /* 0x000fcc00078e0a54 */
[----:B------:R-:W-:Y:S01]  /*bca0*/  @!P0 IMAD.IADD R75, R75, 0x1, -R15 ;  /* 0x000000014b4b8824 */ /* 0x000fe200078e0a0f */
[C---:B------:R-:W-:Y:S01]  /*bcb0*/  ISETP.GT.U32.AND P0, PT, R15.reuse, R72, PT ;  /* 0x000000480f00720c */ /* 0x040fe20003f04070 */
[C---:B0-----:R-:W-:Y:S02]  /*bcc0*/  IMAD R5, R15.reuse, R84, R81 ;  /* 0x000000540f057224 */ /* 0x041fe400078e0251 */
[C---:B------:R-:W-:Y:S02]  /*bcd0*/  VIADD R80, R0.reuse, 0x187 ;  /* 0x0000018700507836 */ /* 0x040fe40000000000 */
[----:B------:R-:W-:Y:S01]  /*bce0*/  VIADD R76, R0, 0x188 ;  /* 0x00000188004c7836 */ /* 0x000fe20000000000 */
[----:B------:R0:W-:Y:S01]  /*bcf0*/  STL [R1+0x550], R5 ;  /* 0x0005500501007387 */ /* 0x0001e20000100800 */
[----:B------:R-:W-:Y:S01]  /*bd00*/  @!P2 IMAD.IADD R4, R4, 0x1, -R15 ;  /* 0x000000010404a824 */ /* 0x000fe200078e0a0f */
[C---:B------:R-:W-:Y:S01]  /*bd10*/  ISETP.GT.U32.AND P2, PT, R15.reuse, R74, PT ;  /* 0x0000004a0f00720c */ /* 0x040fe20003f44070 */
[----:B------:R-:W-:Y:S01]  /*bd20*/  @!P1 IMAD.MOV R75, RZ, RZ, -R75 ;  /* 0x000000ffff4b9224 */ /* 0x000fe200078e0a4b */
[----:B------:R1:W-:Y:S01]  /*bd30*/  STL [R1+0x24c0], R80 ;  /* 0x0024c05001007387 */ /* 0x0003e20000100800 */
[----:B------:R-:W-:Y:S01]  /*bd40*/  ISETP.GT.U32.AND P1, PT, R15, R71, PT ;  /* 0x000000470f00720c */ /* 0x000fe20003f24070 */
[----:B0-----:R-:W-:-:S02]  /*bd50*/  VIADD R5, R0, 0x189 ;  /* 0x0000018900057836 */ /* 0x001fc40000000000 */
[----:B------:R-:W-:Y:S01]  /*bd60*/  STL [R1+0x24c4], R76 ;  /* 0x0024c44c01007387 */ /* 0x000fe20000100800 */
[----:B------:R-:W-:-:S03]  /*bd70*/  @!P0 IMAD.IADD R72, R72, 0x1, -R15 ;  /* 0x0000000148488824 */ /* 0x000fc600078e0a0f */
[----:B------:R0:W-:Y:S01]  /*bd80*/  STL [R1+0x24c8], R5 ;  /* 0x0024c80501007387 */ /* 0x0001e20000100800 */
[----:B------:R-:W-:Y:S02]  /*bd90*/  IABS R82, R80 ;  /* 0x0000005000527213 */ /* 0x000fe40000000000 */
[--C-:B------:R-:W-:Y:S01]  /*bda0*/  @!P2 IMAD.IADD R74, R74, 0x1, -R15.reuse ;  /* 0x000000014a4aa824 */ /* 0x100fe200078e0a0f */
[----:B------:R-:W-:Y:S02]  /*bdb0*/  ISETP.GT.U32.AND P2, PT, R15, R73, PT ;  /* 0x000000490f00720c */ /* 0x000fe40003f44070 */
[----:B------:R-:W-:Y:S01]  /*bdc0*/  @!P1 IMAD.IADD R71, R71, 0x1, -R15 ;  /* 0x0000000147479824 */ /* 0x000fe200078e0a0f */
[----:B------:R-:W-:Y:S01]  /*bdd0*/  ISETP.GT.U32.AND P1, PT, R15, R72, PT ;  /* 0x000000480f00720c */ /* 0x000fe20003f24070 */
[----:B------:R-:W-:Y:S01]  /*bde0*/  IMAD.HI.U32 R84, R16, R82, RZ ;  /* 0x0000005210547227 */ /* 0x000fe200078e00ff */
[----:B-1----:R-:W-:Y:S01]  /*bdf0*/  IABS R80, R5 ;  /* 0x0000000500507213 */ /* 0x002fe20000000000 */
[----:B------:R-:W4:Y:S02]  /*be00*/  LDL R89, [R1+0x1f68] ;  /* 0x001f680001597983 */ /* 0x000f240000100800 */
[----:B------:R-:W-:-:S04]  /*be10*/  IMAD.MOV R84, RZ, RZ, -R84 ;  /* 0x000000ffff547224 */ /* 0x000fc800078e0a54 */
[----:B0-----:R-:W-:Y:S02]  /*be20*/  IMAD R5, R15, R84, R82 ;  /* 0x000000540f057224 */ /* 0x001fe400078e0252 */
[--C-:B------:R-:W-:Y:S02]  /*be30*/  @!P2 IMAD.IADD R73, R73, 0x1, -R15.reuse ;  /* 0x000000014949a824 */ /* 0x100fe400078e0a0f */
[----:B------:R-:W-:Y:S01]  /*be40*/  @!P1 IMAD.IADD R72, R72, 0x1, -R15 ;  /* 0x0000000148489824 */ /* 0x000fe200078e0a0f */
[----:B---3--:R-:W-:Y:S02]  /*be50*/  ISETP.GE.AND P0, PT, R92, RZ, PT ;  /* 0x000000ff5c00720c */ /* 0x008fe40003f06270 */
[----:B------:R-:W3:Y:S01]  /*be60*/  LDL R92, [R1+0x1f6c] ;  /* 0x001f6c00015c7983 */ /* 0x000ee20000100800 */
[----:B--2---:R-:W-:-:S03]  /*be70*/  ISETP.GE.AND P2, PT, R90, RZ, PT ;  /* 0x000000ff5a00720c */ /* 0x004fc60003f46270 */
[----:B------:R-:W2:Y:S04]  /*be80*/  LDL R90, [R1+0x1f70] ;  /* 0x001f7000015a7983 */ /* 0x000ea80000100800 */
[----:B------:R0:W-:Y:S01]  /*be90*/  STL [R1+0x524], R5 ;  /* 0x0005240501007387 */ /* 0x0001e20000100800 */
[----:B----4-:R-:W-:-:S03]  /*bea0*/  ISETP.GE.AND P1, PT, R93, RZ, PT ;  /* 0x000000ff5d00720c */ /* 0x010fc60003f26270 */
[----:B------:R-:W4:Y:S01]  /*beb0*/  LDL R93, [R1+0x1f74] ;  /* 0x001f7400015d7983 */ /* 0x000f220000100800 */
[----:B------:R-:W-:Y:S01]  /*bec0*/  @!P6 IMAD.MOV R4, RZ, RZ, -R4 ;  /* 0x000000ffff04e224 */ /* 0x000fe200078e0a04 */
[C---:B------:R-:W-:Y:S02]  /*bed0*/  ISETP.GT.U32.AND P6, PT, R15.reuse, R74, PT ;  /* 0x0000004a0f00720c */ /* 0x040fe40003fc4070 */
[----:B------:R-:W-:Y:S01]  /*bee0*/  IABS R81, R76 ;  /* 0x0000004c00517213 */ /* 0x000fe20000000000 */
[----:B------:R-:W-:Y:S01]  /*bef0*/  @!P2 IMAD.MOV R73, RZ, RZ, -R73 ;  /* 0x000000ffff49a224 */ /* 0x000fe200078e0a49 */
[----:B------:R-:W-:-:S03]  /*bf00*/  ISETP.GT.U32.AND P2, PT, R15, R71, PT ;  /* 0x000000470f00720c */ /* 0x000fc60003f44070 */
[----:B------:R-:W-:-:S06]  /*bf10*/  IMAD.HI.U32 R83, R16, R81, RZ ;  /* 0x0000005110537227 */ /* 0x000fcc00078e00ff */
[----:B------:R-:W-:Y:S02]  /*bf20*/  @!P6 IMAD.IADD R74, R74, 0x1, -R15 ;  /* 0x000000014a4ae824 */ /* 0x000fe400078e0a0f */
[----:B------:R-:W-:Y:S02]  /*bf30*/  IMAD.MOV R83, RZ, RZ, -R83 ;  /* 0x000000ffff537224 */ /* 0x000fe400078e0a53 */
[----:B------:R-:W-:Y:S01]  /*bf40*/  @!P0 IMAD.MOV R74, RZ, RZ, -R74 ;  /* 0x000000ffff4a8224 */ /* 0x000fe200078e0a4a */
[----:B------:R-:W-:Y:S01]  /*bf50*/  ISETP.GT.U32.AND P0, PT, R15, R61, PT ;  /* 0x0000003d0f00720c */ /* 0x000fe20003f04070 */
[----:B------:R-:W-:-:S04]  /*bf60*/  IMAD.HI.U32 R85, R16, R80, RZ ;  /* 0x0000005010557227 */ /* 0x000fc800078e00ff */
[----:B0-----:R-:W-:Y:S02]  /*bf70*/  IMAD R5, R15, R83, R81 ;  /* 0x000000530f057224 */ /* 0x001fe400078e0251 */
[----:B------:R-:W-:Y:S02]  /*bf80*/  IMAD.MOV R85, RZ, RZ, -R85 ;  /* 0x000000ffff557224 */ /* 0x000fe400078e0a55 */
[--C-:B------:R-:W-:Y:S01]  /*bf90*/  @!P2 IMAD.IADD R71, R71, 0x1, -R15.reuse ;  /* 0x000000014747a824 */ /* 0x100fe200078e0a0f */
[----:B------:R0:W-:Y:S01]  /*bfa0*/  STL [R1+0x54c], R5 ;  /* 0x00054c0501007387 */ /* 0x0001e20000100800 */
[C---:B------:R-:W-:Y:S01]  /*bfb0*/  IMAD R76, R15.reuse, R85, R80 ;  /* 0x000000550f4c7224 */ /* 0x040fe200078e0250 */
[----:B------:R-:W-:Y:S01]  /*bfc0*/  ISETP.GT.U32.AND P2, PT, R15, R55, PT ;  /* 0x000000370f00720c */ /* 0x000fe20003f44070 */
[----:B------:R-:W-:-:S03]  /*bfd0*/  @!P0 IMAD.IADD R61, R61, 0x1, -R15 ;  /* 0x000000013d3d8824 */ /* 0x000fc600078e0a0f */
[----:B------:R1:W-:Y:S01]  /*bfe0*/  STL [R1+0x540], R76 ;  /* 0x0005404c01007387 */ /* 0x0003e20000100800 */
[----:B0-----:R-:W-:-:S05]  /*bff0*/  VIADD R5, R0, 0x18a ;  /* 0x0000018a00057836 */ /* 0x001fca0000000000 */
[----:B------:R0:W-:Y:S03]  /*c000*/  STL [R1+0x24b4], R5 ;  /* 0x0024b40501007387 */ /* 0x0001e60000100800 */
[----:B------:R-:W-:-:S05]  /*c010*/  @!P2 IMAD.IADD R55, R55, 0x1, -R15 ;  /* 0x000000013737a824 */ /* 0x000fca00078e0a0f */
[----:B------:R-:W-:Y:S01]  /*c020*/  ISETP.GT.U32.AND P2, PT, R15, R55, PT ;  /* 0x000000370f00720c */ /* 0x000fe20003f44070 */
[C---:B-1----:R-:W-:Y:S01]  /*c030*/  VIADD R76, R0.reuse, 0x18b ;  /* 0x0000018b004c7836 */ /* 0x042fe20000000000 */
[----:B------:R-:W-:Y:S01]  /*c040*/  IABS R82, R5 ;  /* 0x0000000500527213 */ /* 0x000fe20000000000 */
[----:B0-----:R-:W-:-:S10]  /*c050*/  VIADD R5, R0, 0x18c ;  /* 0x0000018c00057836 */ /* 0x001fd40000000000 */
[----:B------:R-:W-:Y:S01]  /*c060*/  @!P2 IMAD.IADD R55, R55, 0x1, -R15 ;  /* 0x000000013737a824 */ /* 0x000fe200078e0a0f */
[----:B---3--:R-:W-:Y:S02]  /*c070*/  ISETP.GE.AND P0, PT, R92, RZ, PT ;  /* 0x000000ff5c00720c */ /* 0x008fe40003f06270 */
[----:B------:R-:W3:Y:S04]  /*c080*/  LDL R92, [R1+0x1f78] ;  /* 0x001f7800015c7983 */ /* 0x000ee80000100800 */
[----:B------:R-:W-:Y:S04]  /*c090*/  STL [R1+0x24bc], R76 ;  /* 0x0024bc4c01007387 */ /* 0x000fe80000100800 */
[----:B------:R0:W-:Y:S01]  /*c0a0*/  STL [R1+0x24b8], R5 ;  /* 0x0024b80501007387 */ /* 0x0001e20000100800 */
[----:B----4-:R-:W-:-:S03]  /*c0b0*/  ISETP.GE.AND P2, PT, R93, RZ, PT ;  /* 0x000000ff5d00720c */ /* 0x010fc60003f46270 */
[----:B------:R-:W4:Y:S01]  /*c0c0*/  LDL R93, [R1+0x1f80] ;  /* 0x001f8000015d7983 */ /* 0x000f220000100800 */
[----:B------:R-:W-:Y:S01]  /*c0d0*/  @!P1 IMAD.MOV R72, RZ, RZ, -R72 ;  /* 0x000000ffff489224 */ /* 0x000fe200078e0a48 */
[----:B------:R-:W-:Y:S01]  /*c0e0*/  ISETP.GT.U32.AND P1, PT, R15, R61, PT ;  /* 0x0000003d0f00720c */ /* 0x000fe20003f24070 */
[----:B------:R-:W-:Y:S01]  /*c0f0*/  IMAD.HI.U32 R84, R16, R82, RZ ;  /* 0x0000005210547227 */ /* 0x000fe200078e00ff */
[----:B------:R-:W-:-:S11]  /*c100*/  IABS R80, R76 ;  /* 0x0000004c00507213 */ /* 0x000fd60000000000 */
[----:B------:R-:W-:Y:S01]  /*c110*/  @!P1 IMAD.IADD R61, R61, 0x1, -R15 ;  /* 0x000000013d3d9824 */ /* 0x000fe200078e0a0f */
[----:B--2---:R-:W-:Y:S02]  /*c120*/  ISETP.GE.AND P1, PT, R90, RZ, PT ;  /* 0x000000ff5a00720c */ /* 0x004fe40003f26270 */
[----:B------:R-:W2:Y:S01]  /*c130*/  LDL R90, [R1+0x1f7c] ;  /* 0x001f7c00015a7983 */ /* 0x000ea20000100800 */
[----:B------:R-:W-:Y:S01]  /*c140*/  IMAD.MOV R84, RZ, RZ, -R84 ;  /* 0x000000ffff547224 */ /* 0x000fe200078e0a54 */
[----:B------:R-:W-:Y:S01]  /*c150*/  IABS R81, R5 ;  /* 0x0000000500517213 */ /* 0x000fe20000000000 */
[----:B------:R-:W-:-:S04]  /*c160*/  IMAD.HI.U32 R83, R16, R80, RZ ;  /* 0x0000005010537227 */ /* 0x000fc800078e00ff */
[----:B0-----:R-:W-:Y:S02]  /*c170*/  IMAD R5, R15, R84, R82 ;  /* 0x000000540f057224 */ /* 0x001fe400078e0252 */
[----:B------:R-:W-:-:S03]  /*c180*/  IMAD.MOV R83, RZ, RZ, -R83 ;  /* 0x000000ffff537224 */ /* 0x000fc600078e0a53 */
[----:B------:R0:W-:Y:S01]  /*c190*/  STL [R1+0x558], R5 ;  /* 0x0005580501007387 */ /* 0x0001e20000100800 */
[----:B------:R-:W-:Y:S02]  /*c1a0*/  @!P2 IMAD.MOV R55, RZ, RZ, -R55 ;  /* 0x000000ffff37a224 */ /* 0x000fe400078e0a37 */
[----:B0-----:R-:W-:-:S05]  /*c1b0*/  IMAD R5, R15, R83, R80 ;  /* 0x000000530f057224 */ /* 0x001fca00078e0250 */
[----:B------:R0:W-:Y:S01]  /*c1c0*/  STL [R1+0x538], R5 ;  /* 0x0005380501007387 */ /* 0x0001e20000100800 */
[----:B------:R-:W-:-:S04]  /*c1d0*/  IMAD.HI.U32 R82, R16, R81, RZ ;  /* 0x0000005110527227 */ /* 0x000fc800078e00ff */
[----:B------:R-:W-:Y:S02]  /*c1e0*/  IMAD.MOV R82, RZ, RZ, -R82 ;  /* 0x000000ffff527224 */ /* 0x000fe400078e0a52 */
[----:B------:R-:W-:Y:S01]  /*c1f0*/  @!P1 IMAD.MOV R61, RZ, RZ, -R61 ;  /* 0x000000ffff3d9224 */ /* 0x000fe200078e0a3d */
[C---:B------:R-:W-:Y:S01]  /*c200*/  ISETP.GT.U32.AND P1, PT, R15.reuse, R47, PT ;  /* 0x0000002f0f00720c */ /* 0x040fe20003f24070 */
[----:B0-----:R-:W-:Y:S02]  /*c210*/  IMAD R5, R15, R82, R81 ;  /* 0x000000520f057224 */ /* 0x001fe400078e0251 */
[C---:B------:R-:W-:Y:S02]  /*c220*/  VIADD R80, R0.reuse, 0x18d ;  /* 0x0000018d00507836 */ /* 0x040fe40000000000 */
[----:B------:R-:W-:-:S08]  /*c230*/  VIADD R76, R0, 0x18e ;  /* 0x0000018e004c7836 */ /* 0x000fd00000000000 */
[----:B------:R-:W-:Y:S01]  /*c240*/  @!P1 IMAD.IADD R47, R47, 0x1, -R15 ;  /* 0x000000012f2f9824 */ /* 0x000fe200078e0a0f */
[----:B------:R-:W-:Y:S02]  /*c250*/  ISETP.GT.U32.AND P6, PT, R15, R70, PT ;  /* 0x000000460f00720c */ /* 0x000fe40003fc4070 */
[----:B---3--:R-:W-:Y:S02]  /*c260*/  ISETP.GE.AND P2, PT, R92, RZ, PT ;  /* 0x000000ff5c00720c */ /* 0x008fe40003f46270 */
[----:B------:R-:W3:Y:S04]  /*c270*/  LDL R92, [R1+0x1f98] ;  /* 0x001f9800015c7983 */ /* 0x000ee80000100800 */
[----:B------:R0:W-:Y:S04]  /*c280*/  STL [R1+0x570], R5 ;  /* 0x0005700501007387 */ /* 0x0001e80000100800 */
[----:B------:R1:W-:Y:S01]  /*c290*/  STL [R1+0x24a8], R80 ;  /* 0x0024a85001007387 */ /* 0x0003e20000100800 */
[----:B0-----:R-:W-:-:S03]  /*c2a0*/  VIADD R5, R0, 0x18f ;  /* 0x0000018f00057836 */ /* 0x001fc60000000000 */
[----:B------:R-:W-:Y:S01]  /*c2b0*/  STL [R1+0x24ac], R76 ;  /* 0x0024ac4c01007387 */ /* 0x000fe20000100800 */
[----:B----4-:R-:W-:-:S03]  /*c2c0*/  ISETP.GE.AND P1, PT, R93, RZ, PT ;  /* 0x000000ff5d00720c */ /* 0x010fc60003f26270 */
[----:B------:R0:W-:Y:S04]  /*c2d0*/  STL [R1+0x24b0], R5 ;  /* 0x0024b00501007387 */ /* 0x0001e80000100800 */
[----:B------:R-:W4:Y:S01]  /*c2e0*/  LDL R93, [R1+0x1fb8] ;  /* 0x001fb800015d7983 */ /* 0x000f220000100800 */
[----:B------:R-:W-:-:S05]  /*c2f0*/  @!P6 IMAD.IADD R70, R70, 0x1, -R15 ;  /* 0x000000014646e824 */ /* 0x000fca00078e0a0f */
[----:B------:R-:W-:-:S13]  /*c300*/  ISETP.GT.U32.AND P6, PT, R15, R70, PT ;  /* 0x000000460f00720c */ /* 0x000fda0003fc4070 */
[----:B------:R-:W-:Y:S01]  /*c310*/  @!P6 IMAD.IADD R70, R70, 0x1, -R15 ;  /* 0x000000014646e824 */ /* 0x000fe200078e0a0f */
[----:B------:R-:W-:-:S03]  /*c320*/  ISETP.GE.AND P6, PT, R89, RZ, PT ;  /* 0x000000ff5900720c */ /* 0x000fc60003fc6270 */
[----:B------:R-:W-:Y:S01]  /*c330*/  @!P0 IMAD.MOV R70, RZ, RZ, -R70 ;  /* 0x000000ffff468224 */ /* 0x000fe200078e0a46 */
[----:B------:R-:W-:-:S09]  /*c340*/  ISETP.GT.U32.AND P0, PT, R15, R50, PT ;  /* 0x000000320f00720c */ /* 0x000fd20003f04070 */
[----:B------:R-:W-:Y:S01]  /*c350*/  @!P6 IMAD.MOV R71, RZ, RZ, -R71 ;  /* 0x000000ffff47e224 */ /* 0x000fe200078e0a47 */
[----:B------:R-:W-:-:S03]  /*c360*/  ISETP.GT.U32.AND P6, PT, R15, R54, PT ;  /* 0x000000360f00720c */ /* 0x000fc60003fc4070 */
[----:B------:R-:W-:-:S05]  /*c370*/  @!P0 IMAD.IADD R50, R50, 0x1, -R15 ;  /* 0x0000000132328824 */ /* 0x000fca00078e0a0f */
[----:B------:R-:W-:-:S05]  /*c380*/  ISETP.GT.U32.AND P0, PT, R15, R50, PT ;  /* 0x000000320f00720c */ /* 0x000fca0003f04070 */
[----:B------:R-:W-:-:S05]  /*c390*/  @!P6 IMAD.IADD R54, R54, 0x1, -R15 ;  /* 0x000000013636e824 */ /* 0x000fca00078e0a0f */
[----:B------:R-:W-:-:S03]  /*c3a0*/  ISETP.GT.U32.AND P6, PT, R15, R54, PT ;  /* 0x000000360f00720c */ /* 0x000fc60003fc4070 */
[--C-:B------:R-:W-:Y:S01]  /*c3b0*/  @!P0 IMAD.IADD R50, R50, 0x1, -R15.reuse ;  /* 0x0000000132328824 */ /* 0x100fe200078e0a0f */
[----:B--2---:R-:W-:Y:S02]  /*c3c0*/  ISETP.GE.AND P0, PT, R90, RZ, PT ;  /* 0x000000ff5a00720c */ /* 0x004fe40003f06270 */
[----:B------:R-:W-:Y:S01]  /*c3d0*/  IABS R82, R80 ;  /* 0x0000005000527213 */ /* 0x000fe20000000000 */
[----:B------:R-:W2:Y:S06]  /*c3e0*/  LDL R90, [R1+0x1fb0] ;  /* 0x001fb000015a7983 */ /* 0x000eac0000100800 */
[----:B------:R-:W-:Y:S01]  /*c3f0*/  @!P6 IMAD.IADD R54, R54, 0x1, -R15 ;  /* 0x000000013636e824 */ /* 0x000fe200078e0a0f */
[----:B------:R-:W-:-:S03]  /*c400*/  ISETP.GT.U32.AND P6, PT, R15, R44, PT ;  /* 0x0000002c0f00720c */ /* 0x000fc60003fc4070 */
[----:B------:R-:W-:Y:S01]  /*c410*/  @!P0 IMAD.MOV R50, RZ, RZ, -R50 ;  /* 0x000000ffff328224 */ /* 0x000fe200078e0a32 */
[----:B------:R-:W-:-:S09]  /*c420*/  ISETP.GT.U32.AND P0, PT, R15, R43, PT ;  /* 0x0000002b0f00720c */ /* 0x000fd20003f04070 */
[----:B------:R-:W-:-:S05]  /*c430*/  @!P6 IMAD.IADD R44, R44, 0x1, -R15 ;  /* 0x000000012c2ce824 */ /* 0x000fca00078e0a0f */
[----:B------:R-:W-:Y:S01]  /*c440*/  ISETP.GT.U32.AND P6, PT, R15, R44, PT ;  /* 0x0000002c0f00720c */ /* 0x000fe20003fc4070 */
[----:B------:R-:W-:Y:S02]  /*c450*/  @!P0 IMAD.IADD R43, R43, 0x1, -R15 ;  /* 0x000000012b2b8824 */ /* 0x000fe400078e0a0f */
[C---:B------:R-:W-:Y:S01]  /*c460*/  IMAD.HI.U32 R83, R16.reuse, R82, RZ ;  /* 0x0000005210537227 */ /* 0x040fe200078e00ff */
[----:B-1----:R-:W-:Y:S02]  /*c470*/  IABS R80, R76 ;  /* 0x0000004c00507213 */ /* 0x002fe40000000000 */
[----:B------:R-:W-:Y:S01]  /*c480*/  IABS R81, R5 ;  /* 0x0000000500517213 */ /* 0x000fe20000000000 */
[----:B------:R-:W-:Y:S02]  /*c490*/  IMAD.MOV R83, RZ, RZ, -R83 ;  /* 0x000000ffff537224 */ /* 0x000fe400078e0a53 */
[----:B------:R-:W-:-:S04]  /*c4a0*/  IMAD.HI.U32 R84, R16, R80, RZ ;  /* 0x0000005010547227 */ /* 0x000fc800078e00ff */
[----:B0-----:R-:W-:Y:S02]  /*c4b0*/  IMAD R5, R15, R83, R82 ;  /* 0x000000530f057224 */ /* 0x001fe400078e0252 */
[----:B------:R-:W-:-:S04]  /*c4c0*/  IMAD.HI.U32 R85, R16, R81, RZ ;  /* 0x0000005110557227 */ /* 0x000fc800078e00ff */
[----:B------:R-:W-:Y:S01]  /*c4d0*/  @!P6 IMAD.IADD R44, R44, 0x1, -R15 ;  /* 0x000000012c2ce824 */ /* 0x000fe200078e0a0f */
[----:B------:R0:W-:Y:S01]  /*c4e0*/  STL [R1+0x53c], R5 ;  /* 0x00053c0501007387 */ /* 0x0001e20000100800 */
[----:B------:R-:W-:Y:S02]  /*c4f0*/  IMAD.MOV R84, RZ, RZ, -R84 ;  /* 0x000000ffff547224 */ /* 0x000fe400078e0a54 */
[----:B------:R-:W-:Y:S02]  /*c500*/  IMAD.MOV R85, RZ, RZ, -R85 ;  /* 0x000000ffff557224 */ /* 0x000fe400078e0a55 */
[C---:B------:R-:W-:Y:S02]  /*c510*/  IMAD R76, R15.reuse, R84, R80 ;  /* 0x000000540f4c7224 */ /* 0x040fe400078e0250 */
[----:B0-----:R-:W-:Y:S02]  /*c520*/  IMAD R5, R15, R85, R81 ;  /* 0x000000550f057224 */ /* 0x001fe400078e0251 */
[----:B------:R-:W-:Y:S01]  /*c530*/  VIADD R80, R0, 0x190 ;  /* 0x0000019000507836 */ /* 0x000fe20000000000 */
[----:B---3--:R-:W-:-:S02]  /*c540*/  ISETP.GE.AND P0, PT, R92, RZ, PT ;  /* 0x000000ff5c00720c */ /* 0x008fc40003f06270 */
[----:B------:R-:W3:Y:S11]  /*c550*/  LDL R92, [R1+0x1fcc] ;  /* 0x001fcc00015c7983 */ /* 0x000ef60000100800 */
[----:B------:R-:W-:Y:S01]  /*c560*/  @!P0 IMAD.MOV R44, RZ, RZ, -R44 ;  /* 0x000000ffff2c8224 */ /* 0x000fe200078e0a2c */
[----:B------:R-:W-:Y:S01]  /*c570*/  ISETP.GT.U32.AND P0, PT, R15, R40, PT ;  /* 0x000000280f00720c */ /* 0x000fe20003f04070 */
[----:B------:R0:W-:Y:S04]  /*c580*/  STL [R1+0x568], R76 ;  /* 0x0005684c01007387 */ /* 0x0001e80000100800 */
[----:B------:R1:W-:Y:S01]  /*c590*/  STL [R1+0x564], R5 ;  /* 0x0005640501007387 */ /* 0x0003e20000100800 */
[----:B0-----:R-:W-:-:S03]  /*c5a0*/  VIADD R76, R0, 0x191 ;  /* 0x00000191004c7836 */ /* 0x001fc60000000000 */
[----:B------:R0:W-:Y:S01]  /*c5b0*/  STL [R1+0x249c], R80 ;  /* 0x00249c5001007387 */ /* 0x0001e20000100800 */
[----:B-1----:R-:W-:-:S03]  /*c5c0*/  VIADD R5, R0, 0x192 ;  /* 0x0000019200057836 */ /* 0x002fc60000000000 */
[----:B------:R1:W-:Y:S01]  /*c5d0*/  STL [R1+0x24a0], R76 ;  /* 0x0024a04c01007387 */ /* 0x0003e20000100800 */
[----:B------:R-:W-:Y:S01]  /*c5e0*/  @!P0 IMAD.IADD R40, R40, 0x1, -R15 ;  /* 0x0000000128288824 */ /* 0x000fe200078e0a0f */
[----:B----4-:R-:W-:Y:S02]  /*c5f0*/  ISETP.GE.AND P0, PT, R93, RZ, PT ;  /* 0x000000ff5d00720c */ /* 0x010fe40003f06270 */
[----:B------:R4:W-:Y:S04]  /*c600*/  STL [R1+0x24a4], R5 ;  /* 0x0024a40501007387 */ /* 0x0009e80000100800 */
[----:B------:R-:W3:Y:S01]  /*c610*/  LDL R93, [R1+0x200c] ;  /* 0x00200c00015d7983 */ /* 0x000ee20000100800 */
[----:B------:R-:W-:Y:S01]  /*c620*/  @!P2 IMAD.MOV R54, RZ, RZ, -R54 ;  /* 0x000000ffff36a224 */ /* 0x000fe200078e0a36 */
[----:B------:R-:W-:-:S02]  /*c630*/  ISETP.GT.U32.AND P2, PT, R15, R47, PT ;  /* 0x0000002f0f00720c */ /* 0x000fc40003f44070 */
[----:B------:R-:W-:-:S11]  /*c640*/  ISETP.GT.U32.AND P6, PT, R15, R41, PT ;  /* 0x000000290f00720c */ /* 0x000fd60003fc4070 */
[--C-:B------:R-:W-:Y:S01]  /*c650*/  @!P2 IMAD.IADD R47, R47, 0x1, -R15.reuse ;  /* 0x000000012f2fa824 */ /* 0x100fe200078e0a0f */
[----:B------:R-:W-:Y:S01]  /*c660*/  ISETP.GT.U32.AND P2, PT, R15, R42, PT ;  /* 0x0000002a0f00720c */ /* 0x000fe20003f44070 */
[----:B------:R-:W-:Y:S02]  /*c670*/  @!P6 IMAD.IADD R41, R41, 0x1, -R15 ;  /* 0x000000012929e824 */ /* 0x000fe400078e0a0f */
[----:B------:R-:W-:-:S03]  /*c680*/  @!P1 IMAD.MOV R47, RZ, RZ, -R47 ;  /* 0x000000ffff2f9224 */ /* 0x000fc600078e0a2f */
[----:B------:R-:W-:-:S07]  /*c690*/  ISETP.GT.U32.AND P6, PT, R15, R41, PT ;  /* 0x000000290f00720c */ /* 0x000fce0003fc4070 */
[----:B------:R-:W-:Y:S01]  /*c6a0*/  @!P2 IMAD.IADD R42, R42, 0x1, -R15 ;  /* 0x000000012a2aa824 */ /* 0x000fe200078e0a0f */
[----:B------:R-:W-:-:S04]  /*c6b0*/  ISETP.GT.U32.AND P2, PT, R15, R43, PT ;  /* 0x0000002b0f00720c */ /* 0x000fc80003f44070 */
[----:B------:R-:W-:Y:S01]  /*c6c0*/  ISETP.GT.U32.AND P1, PT, R15, R42, PT ;  /* 0x0000002a0f00720c */ /* 0x000fe20003f24070 */
[----:B------:R-:W-:Y:S01]  /*c6d0*/  @!P6 IMAD.IADD R41, R41, 0x1, -R15 ;  /* 0x000000012929e824 */ /* 0x000fe200078e0a0f */
[----:B------:R-:W-:Y:S02]  /*c6e0*/  ISETP.GT.U32.AND P6, PT, R15, R38, PT ;  /* 0x000000260f00720c */ /* 0x000fe40003fc4070 */
[----:B0-----:R-:W-:Y:S02]  /*c6f0*/  IABS R80, R80 ;  /* 0x0000005000507213 */ /* 0x001fe40000000000 */
[----:B------:R-:W-:-:S03]  /*c700*/  IABS R81, R76 ;  /* 0x0000004c00517213 */ /* 0x000fc60000000000 */
[----:B------:R-:W-:Y:S01]  /*c710*/  @!P2 IMAD.IADD R43, R43, 0x1, -R15 ;  /* 0x000000012b2ba824 */ /* 0x000fe200078e0a0f */
[----:B------:R-:W-:-:S03]  /*c720*/  ISETP.GT.U32.AND P2, PT, R15, R39, PT ;  /* 0x000000270f00720c */ /* 0x000fc60003f44070 */
[----:B------:R-:W-:Y:S01]  /*c730*/  @!P1 IMAD.IADD R42, R42, 0x1, -R15 ;  /* 0x000000012a2a9824 */ /* 0x000fe200078e0a0f */
[----:B--2---:R-:W-:Y:S01]  /*c740*/  ISETP.GE.AND P1, PT, R90, RZ, PT ;  /* 0x000000ff5a00720c */ /* 0x004fe20003f26270 */
[C---:B------:R-:W-:Y:S01]  /*c750*/  IMAD.HI.U32 R84, R16.reuse, R80, RZ ;  /* 0x0000005010547227 */ /* 0x040fe200078e00ff */
[----:B------:R-:W2:Y:S01]  /*c760*/  LDL R90, [R1+0x1fd8] ;  /* 0x001fd800015a7983 */ /* 0x000ea20000100800 */
[----:B------:R-:W-:Y:S02]  /*c770*/  IABS R82, R5 ;  /* 0x0000000500527213 */ /* 0x000fe40000000000 */
[----:B------:R-:W-:-:S04]  /*c780*/  IMAD.HI.U32 R83, R16, R81, RZ ;  /* 0x0000005110537227 */ /* 0x000fc800078e00ff */
[----:B------:R-:W-:Y:S02]  /*c790*/  IMAD.MOV R84, RZ, RZ, -R84 ;  /* 0x000000ffff547224 */ /* 0x000fe400078e0a54 */
[----:B------:R-:W-:Y:S02]  /*c7a0*/  IMAD.MOV R83, RZ, RZ, -R83 ;  /* 0x000000ffff537224 */ /* 0x000fe400078e0a53 */
[----:B------:R-:W-:-:S04]  /*c7b0*/  IMAD.HI.U32 R85, R16, R82, RZ ;  /* 0x0000005210557227 */ /* 0x000fc800078e00ff */
[----:B------:R-:W-:Y:S02]  /*c7c0*/  @!P6 IMAD.IADD R38, R38, 0x1, -R15 ;  /* 0x000000012626e824 */ /* 0x000fe400078e0a0f */
[C---:B-1----:R-:W-:Y:S02]  /*c7d0*/  IMAD R76, R15.reuse, R84, R80 ;  /* 0x000000540f4c7224 */ /* 0x042fe400078e0250 */
[----:B----4-:R-:W-:Y:S02]  /*c7e0*/  IMAD R5, R15, R83, R81 ;  /* 0x000000530f057224 */ /* 0x010fe400078e0251 */
[----:B------:R-:W-:Y:S02]  /*c7f0*/  @!P2 IMAD.IADD R39, R39, 0x1, -R15 ;  /* 0x000000012727a824 */ /* 0x000fe400078e0a0f */
[----:B------:R-:W-:Y:S02]  /*c800*/  IMAD.MOV R85, RZ, RZ, -R85 ;  /* 0x000000ffff557224 */ /* 0x000fe400078e0a55 */
[----:B------:R-:W-:Y:S01]  /*c810*/  @!P0 IMAD.MOV R42, RZ, RZ, -R42 ;  /* 0x000000ffff2a8224 */ /* 0x000fe200078e0a2a */
[----:B------:R-:W-:Y:S01]  /*c820*/  ISETP.GT.U32.AND P0, PT, R15, R38, PT ;  /* 0x000000260f00720c */ /* 0x000fe20003f04070 */
[----:B------:R-:W-:-:S12]  /*c830*/  VIADD R80, R0, 0x193 ;  /* 0x0000019300507836 */ /* 0x000fd80000000000 */
[----:B------:R-:W-:Y:S01]  /*c840*/  @!P0 IMAD.IADD R38, R38, 0x1, -R15 ;  /* 0x0000000126268824 */ /* 0x000fe200078e0a0f */
[----:B---3--:R-:W-:Y:S02]  /*c850*/  ISETP.GE.AND P2, PT, R92, RZ, PT ;  /* 0x000000ff5c00720c */ /* 0x008fe40003f46270 */
[----:B------:R-:W3:Y:S04]  /*c860*/  LDL R92, [R1+0x2014] ;  /* 0x00201400015c7983 */ /* 0x000ee80000100800 */
[----:B------:R-:W-:Y:S04]  /*c870*/  STL [R1+0x560], R76 ;  /* 0x0005604c01007387 */ /* 0x000fe80000100800 */
[----:B------:R0:W-:Y:S02]  /*c880*/  STL [R1+0x554], R5 ;  /* 0x0005540501007387 */ /* 0x0001e40000100800 */
[----:B0-----:R-:W-:-:S02]  /*c890*/  IMAD R5, R15, R85, R82 ;  /* 0x000000550f057224 */ /* 0x001fc400078e0252 */
[----:B------:R-:W-:-:S03]  /*c8a0*/  VIADD R76, R0, 0x194 ;  /* 0x00000194004c7836 */ /* 0x000fc60000000000 */
[----:B------:R0:W-:Y:S04]  /*c8b0*/  STL [R1+0x57c], R5 ;  /* 0x00057c0501007387 */ /* 0x0001e80000100800 */
[----:B------:R1:W-:Y:S01]  /*c8c0*/  STL [R1+0x2490], R80 ;  /* 0x0024905001007387 */ /* 0x0003e20000100800 */
[----:B0-----:R-:W-:-:S03]  /*c8d0*/  VIADD R5, R0, 0x195 ;  /* 0x0000019500057836 */ /* 0x001fc60000000000 */
[----:B------:R0:W-:Y:S01]  /*c8e0*/  STL [R1+0x2494], R76 ;  /* 0x0024944c01007387 */ /* 0x0001e20000100800 */
[----:B------:R-:W-:-:S03]  /*c8f0*/  ISETP.GE.AND P0, PT, R93, RZ, PT ;  /* 0x000000ff5d00720c */ /* 0x000fc60003f06270 */
[----:B------:R4:W-:Y:S04]  /*c900*/  STL [R1+0x2498], R5 ;  /* 0x0024980501007387 */ /* 0x0009e80000100800 */
[----:B------:R-:W4:Y:S01]  /*c910*/  LDL R93, [R1+0x202c] ;  /* 0x00202c00015d7983 */ /* 0x000f220000100800 */
[----:B------:R-:W-:Y:S01]  /*c920*/  @!P1 IMAD.MOV R43, RZ, RZ, -R43 ;  /* 0x000000ffff2b9224 */ /* 0x000fe200078e0a2b */
[C---:B------:R-:W-:Y:S02]  /*c930*/  ISETP.GT.U32.AND P1, PT, R15.reuse, R40, PT ;  /* 0x000000280f00720c */ /* 0x040fe40003f24070 */
[C---:B------:R-:W-:Y:S01]  /*c940*/  ISETP.GT.U32.AND P6, PT, R15.reuse, R39, PT ;  /* 0x000000270f00720c */ /* 0x040fe20003fc4070 */
[----:B------:R-:W-:Y:S01]  /*c950*/  @!P2 IMAD.MOV R41, RZ, RZ, -R41 ;  /* 0x000000ffff29a224 */ /* 0x000fe200078e0a29 */
[----:B------:R-:W-:-:S09]  /*c960*/  ISETP.GT.U32.AND P2, PT, R15, R37, PT ;  /* 0x000000250f00720c */ /* 0x000fd20003f44070 */
[--C-:B------:R-:W-:Y:S01]  /*c970*/  @!P1 IMAD.IADD R40, R40, 0x1, -R15.reuse ;  /* 0x0000000128289824 */ /* 0x100fe200078e0a0f */
[----:B------:R-:W-:Y:S01]  /*c980*/  ISETP.GT.U32.AND P1, PT, R15, R36, PT ;  /* 0x000000240f00720c */ /* 0x000fe20003f24070 */
[--C-:B------:R-:W-:Y:S01]  /*c990*/  @!P6 IMAD.IADD R39, R39, 0x1, -R15.reuse ;  /* 0x000000012727e824 */ /* 0x100fe200078e0a0f */
[----:B------:R-:W-:Y:S01]  /*c9a0*/  IABS R81, R80 ;  /* 0x0000005000517213 */ /* 0x000fe20000000000 */
[----:B------:R-:W-:-:S04]  /*c9b0*/  @!P2 IMAD.IADD R37, R37, 0x1, -R15 ;  /* 0x000000012525a824 */ /* 0x000fc800078e0a0f */
[----:B------:R-:W-:-:S06]  /*c9c0*/  IMAD.HI.U32 R82, R16, R81, RZ ;  /* 0x0000005110527227 */ /* 0x000fcc00078e00ff */
[----:B------:R-:W-:Y:S01]  /*c9d0*/  @!P1 IMAD.IADD R36, R36, 0x1, -R15 ;  /* 0x0000000124249824 */ /* 0x000fe200078e0a0f */
[----:B--2---:R-:W-:Y:S01]  /*c9e0*/  ISETP.GE.AND P6, PT, R90, RZ, PT ;  /* 0x000000ff5a00720c */ /* 0x004fe20003fc6270 */
[----:B------:R-:W-:Y:S01]  /*c9f0*/  IMAD.MOV R82, RZ, RZ, -R82 ;  /* 0x000000ffff527224 */ /* 0x000fe200078e0a52 */
[----:B------:R-:W2:Y:S11]  /*ca00*/  LDL R90, [R1+0x2048] ;  /* 0x00204800015a7983 */ /* 0x000eb60000100800 */
[----:B------:R-:W-:Y:S01]  /*ca10*/  @!P6 IMAD.MOV R40, RZ, RZ, -R40 ;  /* 0x000000ffff28e224 */ /* 0x000fe200078e0a28 */
[C---:B------:R-:W-:Y:S01]  /*ca20*/  ISETP.GT.U32.AND P6, PT, R15.reuse, R36, PT ;  /* 0x000000240f00720c */ /* 0x040fe20003fc4070 */
[----:B------:R-:W-:-:S12]  /*ca30*/  IMAD R81, R15, R82, R81 ;  /* 0x000000520f517224 */ /* 0x000fd800078e0251 */
[----:B------:R-:W-:Y:S01]  /*ca40*/  @!P6 IMAD.IADD R36, R36, 0x1, -R15 ;  /* 0x000000012424e824 */ /* 0x000fe200078e0a0f */
[----:B---3--:R-:W-:Y:S02]  /*ca50*/  ISETP.GE.AND P2, PT, R92, RZ, PT ;  /* 0x000000ff5c00720c */ /* 0x008fe40003f46270 */
[----:B------:R-:W3:Y:S04]  /*ca60*/  LDL R92, [R1+0x2030] ;  /* 0x00203000015c7983 */ /* 0x000ee80000100800 */
[----:B------:R-:W-:Y:S01]  /*ca70*/  STL [R1+0x548], R81 ;  /* 0x0005485101007387 */ /* 0x000fe20000100800 */
[----:B----4-:R-:W-:-:S03]  /*ca80*/  ISETP.GE.AND P6, PT, R93, RZ, PT ;  /* 0x000000ff5d00720c */ /* 0x010fc60003fc6270 */
[----:B------:R-:W4:Y:S01]  /*ca90*/  LDL R93, [R1+0x2070] ;  /* 0x00207000015d7983 */ /* 0x000f220000100800 */
[----:B------:R-:W-:Y:S02]  /*caa0*/  ISETP.GT.U32.AND P1, PT, R15, R37, PT ;  /* 0x000000250f00720c */ /* 0x000fe40003f24070 */
[----:B-1----:R-:W-:Y:S02]  /*cab0*/  IABS R80, R76 ;  /* 0x0000004c00507213 */ /* 0x002fe40000000000 */
[----:B------:R-:W-:-:S03]  /*cac0*/  IABS R83, R5 ;  /* 0x0000000500537213 */ /* 0x000fc60000000000 */
[----:B------:R-:W-:-:S04]  /*cad0*/  IMAD.HI.U32 R84, R16, R80, RZ ;  /* 0x0000005010547227 */ /* 0x000fc800078e00ff */
[----:B------:R-:W-:-:S04]  /*cae0*/  IMAD.HI.U32 R85, R16, R83, RZ ;  /* 0x0000005310557227 */ /* 0x000fc800078e00ff */
[----:B------:R-:W-:Y:S02]  /*caf0*/  IMAD.MOV R84, RZ, RZ, -R84 ;  /* 0x000000ffff547224 */ /* 0x000fe400078e0a54 */
[----:B------:R-:W-:Y:S02]  /*cb00*/  IMAD.MOV R85, RZ, RZ, -R85 ;  /* 0x000000ffff557224 */ /* 0x000fe400078e0a55 */
[----:B------:R-:W-:Y:S01]  /*cb10*/  @!P1 IMAD.IADD R37, R37, 0x1, -R15 ;  /* 0x0000000125259824 */ /* 0x000fe200078e0a0f */
[C---:B------:R-:W-:Y:S01]  /*cb20*/  ISETP.GT.U32.AND P1, PT, R15.reuse, R33, PT ;  /* 0x000000210f00720c */ /* 0x040fe20003f24070 */
[C---:B0-----:R-:W-:Y:S02]  /*cb30*/  IMAD R76, R15.reuse, R84, R80 ;  /* 0x000000540f4c7224 */ /* 0x041fe400078e0250 */
[----:B------:R-:W-:Y:S01]  /*cb40*/  @!P0 IMAD.MOV R39, RZ, RZ, -R39 ;  /* 0x000000ffff278224 */ /* 0x000fe200078e0a27 */
[C---:B------:R-:W-:Y:S01]  /*cb50*/  ISETP.GT.U32.AND P0, PT, R15.reuse, R35, PT ;  /* 0x000000230f00720c */ /* 0x040fe20003f04070 */
[----:B------:R-:W-:Y:S01]  /*cb60*/  IMAD R5, R15, R85, R83 ;  /* 0x000000550f057224 */ /* 0x000fe200078e0253 */
[----:B------:R-:W-:Y:S04]  /*cb70*/  STL [R1+0x578], R76 ;  /* 0x0005784c01007387 */ /* 0x000fe80000100800 */
[----:B------:R0:W-:Y:S03]  /*cb80*/  STL [R1+0x574], R5 ;  /* 0x0005740501007387 */ /* 0x0001e60000100800 */
[----:B------:R-:W-:-:S02]  /*cb90*/  @!P1 IMAD.IADD R33, R33, 0x1, -R15 ;  /* 0x0000000121219824 */ /* 0x000fc400078e0a0f */
[----:B0-----:R-:W-:-:S03]  /*cba0*/  VIADD R5, R0, 0x196 ;  /* 0x0000019600057836 */ /* 0x001fc60000000000 */
[----:B------:R-:W-:Y:S01]  /*cbb0*/  ISETP.GT.U32.AND P1, PT, R15, R33, PT ;  /* 0x000000210f00720c */ /* 0x000fe20003f24070 */
[----:B------:R-:W-:Y:S01]  /*cbc0*/  @!P0 IMAD.IADD R35, R35, 0x1, -R15 ;  /* 0x0000000123238824 */ /* 0x000fe200078e0a0f */
[----:B------:R-:W-:Y:S01]  /*cbd0*/  IABS R82, R5 ;  /* 0x0000000500527213 */ /* 0x000fe20000000000 */
[----:B------:R-:W-:-:S04]  /*cbe0*/  VIADD R76, R0, 0x197 ;  /* 0x00000197004c7836 */ /* 0x000fc80000000000 */
[----:B------:R-:W-:-:S04]  /*cbf0*/  IMAD.HI.U32 R83, R16, R82, RZ ;  /* 0x0000005210537227 */ /* 0x000fc800078e00ff */
[----:B------:R-:W-:Y:S02]  /*cc00*/  IMAD.MOV R83, RZ, RZ, -R83 ;  /* 0x000000ffff537224 */ /* 0x000fe400078e0a53 */
[----:B------:R-:W-:Y:S01]  /*cc10*/  @!P1 IMAD.IADD R33, R33, 0x1, -R15 ;  /* 0x0000000121219824 */ /* 0x000fe200078e0a0f */
[----:B---3--:R-:W-:Y:S02]  /*cc20*/  ISETP.GE.AND P0, PT, R92, RZ, PT ;  /* 0x000000ff5c00720c */ /* 0x008fe40003f06270 */
[----:B------:R-:W3:Y:S04]  /*cc30*/  LDL R92, [R1+0x2084] ;  /* 0x00208400015c7983 */ /* 0x000ee80000100800 */
[----:B------:R0:W-:Y:S04]  /*cc40*/  STL [R1+0x2484], R5 ;  /* 0x0024840501007387 */ /* 0x0001e80000100800 */
[----:B------:R-:W-:Y:S01]  /*cc50*/  STL [R1+0x248c], R76 ;  /* 0x00248c4c01007387 */ /* 0x000fe20000100800 */
[----:B0-----:R-:W-:-:S05]  /*cc60*/  VIADD R5, R0, 0x198 ;  /* 0x0000019800057836 */ /* 0x001fca0000000000 */
[----:B------:R0:W-:Y:S01]  /*cc70*/  STL [R1+0x2488], R5 ;  /* 0x0024880501007387 */ /* 0x0001e20000100800 */
[----:B------:R-:W-:Y:S01]  /*cc80*/  IABS R80, R5 ;  /* 0x0000000500507213 */ /* 0x000fe20000000000 */
[----:B0-----:R-:W-:-:S05]  /*cc90*/  IMAD R5, R15, R83, R82 ;  /* 0x000000530f057224 */ /* 0x001fca00078e0252 */
[----:B------:R0:W-:Y:S01]  /*cca0*/  STL [R1+0x56c], R5 ;  /* 0x00056c0501007387 */ /* 0x0001e20000100800 */
[----:B----4-:R-:W-:-:S03]  /*ccb0*/  ISETP.GE.AND P1, PT, R93, RZ, PT ;  /* 0x000000ff5d00720c */ /* 0x010fc60003f26270 */
[----:B------:R-:W4:Y:S01]  /*ccc0*/  LDL R93, [R1+0x2090] ;  /* 0x00209000015d7983 */ /* 0x000f220000100800 */
[----:B------:R-:W-:Y:S01]  /*ccd0*/  @!P2 IMAD.MOV R38, RZ, RZ, -R38 ;  /* 0x000000ffff26a224 */ /* 0x000fe200078e0a26 */
[----:B------:R-:W-:Y:S01]  /*cce0*/  ISETP.GT.U32.AND P2, PT, R15, R34, PT ;  /* 0x000000220f00720c */ /* 0x000fe20003f44070 */
[----:B------:R-:W-:-:S12]  /*ccf0*/  @!P6 IMAD.MOV R37, RZ, RZ, -R37 ;  /* 0x000000ffff25e224 */ /* 0x000fd800078e0a25 */
[----:B------:R-:W-:Y:S01]  /*cd00*/  @!P2 IMAD.IADD R34, R34, 0x1, -R15 ;  /* 0x000000012222a824 */ /* 0x000fe200078e0a0f */
[----:B------:R-:W-:-:S04]  /*cd10*/  ISETP.GT.U32.AND P2, PT, R15, R35, PT ;  /* 0x000000230f00720c */ /* 0x000fc80003f44070 */
[----:B------:R-:W-:Y:S02]  /*cd20*/  ISETP.GT.U32.AND P6, PT, R15, R34, PT ;  /* 0x000000220f00720c */ /* 0x000fe40003fc4070 */
[----:B------:R-:W-:-:S05]  /*cd30*/  IABS R81, R76 ;  /* 0x0000004c00517213 */ /* 0x000fca0000000000 */
[----:B------:R-:W-:-:S06]  /*cd40*/  IMAD.HI.U32 R83, R16, R81, RZ ;  /* 0x0000005110537227 */ /* 0x000fcc00078e00ff */
[--C-:B------:R-:W-:Y:S01]  /*cd50*/  @!P6 IMAD.IADD R34, R34, 0x1, -R15.reuse ;  /* 0x000000012222e824 */ /* 0x100fe200078e0a0f */
[----:B------:R-:W-:Y:S01]  /*cd60*/  ISETP.GT.U32.AND P6, PT, R15, R31, PT ;  /* 0x0000001f0f00720c */ /* 0x000fe20003fc4070 */
[----:B------:R-:W-:Y:S01]  /*cd70*/  @!P2 IMAD.IADD R35, R35, 0x1, -R15 ;  /* 0x000000012323a824 */ /* 0x000fe200078e0a0f */
[----:B------:R-:W-:Y:S01]  /*cd80*/  ISETP.GT.U32.AND P2, PT, R15, R32, PT ;  /* 0x000000200f00720c */ /* 0x000fe20003f44070 */
[----:B------:R-:W-:Y:S02]  /*cd90*/  IMAD.MOV R83, RZ, RZ, -R83 ;  /* 0x000000ffff537224 */ /* 0x000fe400078e0a53 */
[----:B------:R-:W-:-:S04]  /*cda0*/  IMAD.HI.U32 R82, R16, R80, RZ ;  /* 0x0000005010527227 */ /* 0x000fc800078e00ff */
[----:B0-----:R-:W-:Y:S02]  /*cdb0*/  IMAD R5, R15, R83, R81 ;  /* 0x000000530f057224 */ /* 0x001fe400078e0251 */
[----:B------:R-:W-:Y:S02]  /*cdc0*/  @!P0 IMAD.MOV R36, RZ, RZ, -R36 ;  /* 0x000000ffff248224 */ /* 0x000fe400078e0a24 */
[--C-:B------:R-:W-:Y:S01]  /*cdd0*/  @!P6 IMAD.IADD R31, R31, 0x1, -R15.reuse ;  /* 0x000000011f1fe824 */ /* 0x100fe200078e0a0f */
[----:B--2---:R-:W-:Y:S01]  /*cde0*/  ISETP.GE.AND P0, PT, R90, RZ, PT ;  /* 0x000000ff5a00720c */ /* 0x004fe20003f06270 */
[----:B------:R-:W-:Y:S01]  /*cdf0*/  @!P2 IMAD.IADD R32, R32, 0x1, -R15 ;  /* 0x000000012020a824 */ /* 0x000fe200078e0a0f */
[----:B------:R-:W2:Y:S01]  /*ce00*/  LDL R90, [R1+0x2098] ;  /* 0x00209800015a7983 */ /* 0x000ea20000100800 */
[----:B------:R-:W-:Y:S01]  /*ce10*/  IMAD.MOV R82, RZ, RZ, -R82 ;  /* 0x000000ffff527224 */ /* 0x000fe200078e0a52 */
[----:B------:R-:W-:Y:S02]  /*ce20*/  ISETP.GT.U32.AND P6, PT, R15, R31, PT ;  /* 0x0000001f0f00720c */ /* 0x000fe40003fc4070 */
[----:B------:R0:W-:Y:S01]  /*ce30*/  STL [R1+0x534], R5 ;  /* 0x0005340501007387 */ /* 0x0001e20000100800 */
[----:B------:R-:W-:-:S02]  /*ce40*/  VIADD R81, R0, 0x199 ;  /* 0x0000019900517836 */ /* 0x000fc40000000000 */
[----:B------:R-:W-:Y:S02]  /*ce50*/  VIADD R76, R0, 0x19a ;  /* 0x0000019a004c7836 */ /* 0x000fe40000000000 */
[----:B0-----:R-:W-:-:S06]  /*ce60*/  IMAD R5, R15, R82, R80 ;  /* 0x000000520f057224 */ /* 0x001fcc00078e0250 */
[----:B------:R-:W-:Y:S01]  /*ce70*/  @!P6 IMAD.IADD R31, R31, 0x1, -R15 ;  /* 0x000000011f1fe824 */ /* 0x000fe200078e0a0f */
[----:B---3--:R-:W-:Y:S02]  /*ce80*/  ISETP.GE.AND P2, PT, R92, RZ, PT ;  /* 0x000000ff5c00720c */ /* 0x008fe40003f46270 */
[----:B------:R-:W3:Y:S04]  /*ce90*/  LDL R92, [R1+0x2094] ;  /* 0x00209400015c7983 */ /* 0x000ee80000100800 */
[----:B------:R0:W-:Y:S04]  /*cea0*/  STL [R1+0x55c], R5 ;  /* 0x00055c0501007387 */ /* 0x0001e80000100800 */
[----:B------:R1:W-:Y:S01]  /*ceb0*/  STL [R1+0x2478], R81 ;  /* 0x0024785101007387 */ /* 0x0003e20000100800 */
[----:B0-----:R-:W-:-:S03]  /*cec0*/  VIADD R5, R0, 0x19b ;  /* 0x0000019b00057836 */ /* 0x001fc60000000000 */
[----:B------:R0:W-:Y:S04]  /*ced0*/  STL [R1+0x247c], R76 ;  /* 0x00247c4c01007387 */ /* 0x0001e80000100800 */
[----:B------:R-:W-:Y:S01]  /*cee0*/  STL [R1+0x2480], R5 ;  /* 0x0024800501007387 */ /* 0x000fe20000100800 */
[----:B----4-:R-:W-:-:S03]  /*cef0*/  ISETP.GE.AND P6, PT, R93, RZ, PT ;  /* 0x000000ff5d00720c */ /* 0x010fc60003fc6270 */
[----:B------:R-:W4:Y:S01]  /*cf00*/  LDL R93, [R1+0x20a0] ;  /* 0x0020a000015d7983 */ /* 0x000f220000100800 */
[----:B------:R-:W-:Y:S01]  /*cf10*/  @!P0 IMAD.MOV R35, RZ, RZ, -R35 ;  /* 0x000000ffff238224 */ /* 0x000fe200078e0a23 */
[C---:B------:R-:W-:Y:S01]  /*cf20*/  ISETP.GT.U32.AND P0, PT, R15.reuse, R32, PT ;  /* 0x000000200f00720c */ /* 0x040fe20003f04070 */
[----:B------:R-:W-:Y:S01]  /*cf30*/  @!P1 IMAD.MOV R34, RZ, RZ, -R34 ;  /* 0x000000ffff229224 */ /* 0x000fe200078e0a22 */
[C---:B------:R-:W-:Y:S01]  /*cf40*/  ISETP.GT.U32.AND P1, PT, R15.reuse, R30, PT ;  /* 0x0000001e0f00720c */ /* 0x040fe20003f24070 */
[----:B------:R-:W-:Y:S01]  /*cf50*/  @!P2 IMAD.MOV R33, RZ, RZ, -R33 ;  /* 0x000000ffff21a224 */ /* 0x000fe200078e0a21 */
[----:B------:R-:W-:-:S09]  /*cf60*/  ISETP.GT.U32.AND P2, PT, R15, R29, PT ;  /* 0x0000001d0f00720c */ /* 0x000fd20003f44070 */
[--C-:B------:R-:W-:Y:S01]  /*cf70*/  @!P0 IMAD.IADD R32, R32, 0x1, -R15.reuse ;  /* 0x0000000120208824 */ /* 0x100fe200078e0a0f */
[----:B------:R-:W-:Y:S01]  /*cf80*/  ISETP.GT.U32.AND P0, PT, R15, R27, PT ;  /* 0x0000001b0f00720c */ /* 0x000fe20003f04070 */
[--C-:B------:R-:W-:Y:S02]  /*cf90*/  @!P1 IMAD.IADD R30, R30, 0x1, -R15.reuse ;  /* 0x000000011e1e9824 */ /* 0x100fe400078e0a0f */
[----:B------:R-:W-:-:S03]  /*cfa0*/  @!P2 IMAD.IADD R29, R29, 0x1, -R15 ;  /* 0x000000011d1da824 */ /* 0x000fc600078e0a0f */
[----:B------:R-:W-:Y:S02]  /*cfb0*/  ISETP.GT.U32.AND P2, PT, R15, R30, PT ;  /* 0x0000001e0f00720c */ /* 0x000fe40003f44070 */
[----:B-1----:R-:W-:Y:S02]  /*cfc0*/  IABS R81, R81 ;  /* 0x0000005100517213 */ /* 0x002fe40000000000 */
[----:B------:R-:W-:-:S03]  /*cfd0*/  IABS R80, R76 ;  /* 0x0000004c00507213 */ /* 0x000fc60000000000 */
[----:B------:R-:W-:-:S04]  /*cfe0*/  IMAD.HI.U32 R82, R16, R81, RZ ;  /* 0x0000005110527227 */ /* 0x000fc800078e00ff */
[--C-:B------:R-:W-:Y:S02]  /*cff0*/  @!P0 IMAD.IADD R27, R27, 0x1, -R15.reuse ;  /* 0x000000011b1b8824 */ /* 0x100fe400078e0a0f */
[----:B------:R-:W-:Y:S02]  /*d000*/  @!P6 IMAD.MOV R32, RZ, RZ, -R32 ;  /* 0x000000ffff20e224 */ /* 0x000fe400078e0a20 */
[----:B------:R-:W-:Y:S01]  /*d010*/  IMAD.MOV R82, RZ, RZ, -R82 ;  /* 0x000000ffff527224 */ /* 0x000fe200078e0a52 */
[----:B------:R-:W-:Y:S01]  /*d020*/  ISETP.GT.U32.AND P6, PT, R15, R27, PT ;  /* 0x0000001b0f00720c */ /* 0x000fe20003fc4070 */
[----:B------:R-:W-:Y:S02]  /*d030*/  @!P2 IMAD.IADD R30, R30, 0x1, -R15 ;  /* 0x000000011e1ea824 */ /* 0x000fe400078e0a0f */
[----:B------:R-:W-:-:S04]  /*d040*/  IMAD.HI.U32 R83, R16, R80, RZ ;  /* 0x0000005010537227 */ /* 0x000fc800078e00ff */
[C---:B0-----:R-:W-:Y:S02]  /*d050*/  IMAD R76, R15.reuse, R82, R81 ;  /* 0x000000520f4c7224 */ /* 0x041fe400078e0251 */
[----:B------:R-:W-:Y:S01]  /*d060*/  IMAD.MOV R83, RZ, RZ, -R83 ;  /* 0x000000ffff537224 */ /* 0x000fe200078e0a53 */
[----:B--2---:R-:W-:Y:S02]  /*d070*/  ISETP.GE.AND P1, PT, R90, RZ, PT ;  /* 0x000000ff5a00720c */ /* 0x004fe40003f26270 */
[----:B------:R-:W2:Y:S01]  /*d080*/  LDL R90, [R1+0x209c] ;  /* 0x00209c00015a7983 */ /* 0x000ea20000100800 */
[----:B------:R-:W-:Y:S02]  /*d090*/  IMAD R80, R15, R83, R80 ;  /* 0x000000530f507224 */ /* 0x000fe400078e0250 */
[----:B------:R-:W-:Y:S01]  /*d0a0*/  @!P6 IMAD.IADD R27, R27, 0x1, -R15 ;  /* 0x000000011b1be824 */ /* 0x000fe200078e0a0f */
[----:B---3--:R-:W-:Y:S02]  /*d0b0*/  ISETP.GE.AND P2, PT, R92, RZ, PT ;  /* 0x000000ff5c00720c */ /* 0x008fe40003f46270 */
[----:B------:R-:W3:Y:S04]  /*d0c0*/  LDL R92, [R1+0x20a4] ;  /* 0x0020a400015c7983 */ /* 0x000ee80000100800 */
[----:B------:R0:W-:Y:S04]  /*d0d0*/  STL [R1+0x508], R76 ;  /* 0x0005084c01007387 */ /* 0x0001e80000100800 */
[----:B------:R1:W-:Y:S01]  /*d0e0*/  STL [R1+0x520], R80 ;  /* 0x0005205001007387 */ /* 0x0003e20000100800 */
[----:B0-----:R-:W-:-:S05]  /*d0f0*/  VIADD R76, R0, 0x19c ;  /* 0x0000019c004c7836 */ /* 0x001fca0000000000 */
[----:B------:R-:W-:Y:S01]  /*d100*/  STL [R1+0x2470], R76 ;  /* 0x0024704c01007387 */ /* 0x000fe20000100800 */
[----:B----4-:R-:W-:-:S03]  /*d110*/  ISETP.GE.AND P6, PT, R93, RZ, PT ;  /* 0x000000ff5d00720c */ /* 0x010fc60003fc6270 */
[----:B------:R-:W4:Y:S01]  /*d120*/  LDL R93, [R1+0x2078] ;  /* 0x00207800015d7983 */ /* 0x000f220000100800 */
[----:B------:R-:W-:Y:S01]  /*d130*/  @!P1 IMAD.MOV R31, RZ, RZ, -R31 ;  /* 0x000000ffff1f9224 */ /* 0x000fe200078e0a1f */
[C---:B------:R-:W-:Y:S02]  /*d140*/  ISETP.GT.U32.AND P1, PT, R15.reuse, R28, PT ;  /* 0x0000001c0f00720c */ /* 0x040fe40003f24070 */
[----:B------:R-:W-:Y:S02]  /*d150*/  ISETP.GT.U32.AND P0, PT, R15, R29, PT ;  /* 0x0000001d0f00720c */ /* 0x000fe40003f04070 */
[----:B-1----:R-:W-:Y:S01]  /*d160*/  IABS R80, R5 ;  /* 0x0000000500507213 */ /* 0x002fe20000000000 */
[----:B------:R-:W-:-:S08]  /*d170*/  @!P2 IMAD.MOV R30, RZ, RZ, -R30 ;  /* 0x000000ffff1ea224 */ /* 0x000fd000078e0a1e */
[----:B------:R-:W-:Y:S02]  /*d180*/  @!P1 IMAD.IADD R28, R28, 0x1, -R15 ;  /* 0x000000011c1c9824 */ /* 0x000fe400078e0a0f */
[----:B------:R-:W-:-:S03]  /*d190*/  IMAD.HI.U32 R83, R16, R80, RZ ;  /* 0x0000005010537227 */ /* 0x000fc600078e00ff */
[----:B------:R-:W-:Y:S01]  /*d1a0*/  ISETP.GT.U32.AND P2, PT, R15, R28, PT ;  /* 0x0000001c0f00720c */ /* 0x000fe20003f44070 */
[----:B------:R-:W-:Y:S02]  /*d1b0*/  VIADD R5, R0, 0x19d ;  /* 0x0000019d00057836 */ /* 0x000fe40000000000 */
[----:B------:R-:W-:Y:S02]  /*d1c0*/  IMAD.MOV R83, RZ, RZ, -R83 ;  /* 0x000000ffff537224 */ /* 0x000fe400078e0a53 */
[----:B------:R-:W-:Y:S01]  /*d1d0*/  @!P0 IMAD.IADD R29, R29, 0x1, -R15 ;  /* 0x000000011d1d8824 */ /* 0x000fe200078e0a0f */
[----:B------:R0:W-:Y:S01]  /*d1e0*/  STL [R1+0x2474], R5 ;  /* 0x0024740501007387 */ /* 0x0001e20000100800 */
[----:B------:R-:W-:Y:S02]  /*d1f0*/  IABS R82, R5 ;  /* 0x0000000500527213 */ /* 0x000fe40000000000 */
[----:B------:R-:W-:Y:S01]  /*d200*/  @!P6 IMAD.MOV R29, RZ, RZ, -R29 ;  /* 0x000000ffff1de224 */ /* 0x000fe200078e0a1d */
[C---:B------:R-:W-:Y:S01]  /*d210*/  ISETP.GT.U32.AND P6, PT, R15.reuse, R25, PT ;  /* 0x000000190f00720c */ /* 0x040fe20003fc4070 */
[----:B0-----:R-:W-:-:S02]  /*d220*/  IMAD R5, R15, R83, R80 ;  /* 0x000000530f057224 */ /* 0x001fc400078e0250 */
[----:B------:R-:W-:-:S03]  /*d230*/  @!P2 IMAD.IADD R28, R28, 0x1, -R15 ;  /* 0x000000011c1ca824 */ /* 0x000fc600078e0a0f */
[----:B------:R0:W-:Y:S07]  /*d240*/  STL [R1+0x500], R5 ;  /* 0x0005000501007387 */ /* 0x0001ee0000100800 */
[----:B------:R-:W-:Y:S02]  /*d250*/  @!P6 IMAD.IADD R25, R25, 0x1, -R15 ;  /* 0x000000011919e824 */ /* 0x000fe400078e0a0f */
[----:B0-----:R-:W-:Y:S01]  /*d260*/  VIADD R5, R0, 0x19e ;  /* 0x0000019e00057836 */ /* 0x001fe20000000000 */
[----:B---3--:R-:W-:-:S02]  /*d270*/  ISETP.GE.AND P2, PT, R92, RZ, PT ;  /* 0x000000ff5c00720c */ /* 0x008fc40003f46270 */
[----:B------:R-:W3:Y:S04]  /*d280*/  LDL R92, [R1+0x2080] ;  /* 0x00208000015c7983 */ /* 0x000ee80000100800 */
[----:B------:R0:W-:Y:S01]  /*d290*/  STL [R1+0x246c], R5 ;  /* 0x00246c0501007387 */ /* 0x0001e20000100800 */
[----:B----4-:R-:W-:-:S03]  /*d2a0*/  ISETP.GE.AND P6, PT, R93, RZ, PT ;  /* 0x000000ff5d00720c */ /* 0x010fc60003fc6270 */
[----:B------:R-:W4:Y:S04]  /*d2b0*/  LDL R89, [R1+0x207c] ;  /* 0x00207c0001597983 */ /* 0x000f280000100800 */
[----:B------:R-:W4:Y:S01]  /*d2c0*/  LDL R93, [R1+0x208c] ;  /* 0x00208c00015d7983 */ /* 0x000f220000100800 */
[----:B--2---:R-:W-:Y:S02]  /*d2d0*/  ISETP.GE.AND P1, PT, R90, RZ, PT ;  /* 0x000000ff5a00720c */ /* 0x004fe40003f26270 */
[----:B------:R-:W-:Y:S01]  /*d2e0*/  ISETP.GT.U32.AND P0, PT, R15, R26, PT ;  /* 0x0000001a0f00720c */ /* 0x000fe20003f04070 */
[----:B------:R-:W2:Y:S01]  /*d2f0*/  LDL R90, [R1+0x2088] ;  /* 0x00208800015a7983 */ /* 0x000ea20000100800 */
[----:B------:R-:W-:-:S09]  /*d300*/  IABS R81, R76 ;  /* 0x0000004c00517213 */ /* 0x000fd20000000000 */
[----:B------:R-:W-:Y:S01]  /*d310*/  @!P1 IMAD.MOV R27, RZ, RZ, -R27 ;  /* 0x000000ffff1b9224 */ /* 0x000fe200078e0a1b */
[C---:B------:R-:W-:Y:S01]  /*d320*/  ISETP.GT.U32.AND P1, PT, R15.reuse, R24, PT ;  /* 0x000000180f00720c */ /* 0x040fe20003f24070 */
[----:B------:R-:W-:Y:S02]  /*d330*/  IMAD.MOV.U32 R80, RZ, RZ, R81 ;  /* 0x000000ffff507224 */ /* 0x000fe400078e0051 */
[----:B------:R-:W-:Y:S02]  /*d340*/  @!P0 IMAD.IADD R26, R26, 0x1, -R15 ;  /* 0x000000011a1a8824 */ /* 0x000fe400078e0a0f */
[----:B------:R-:W-:Y:S02]  /*d350*/  IMAD.MOV.U32 R81, RZ, RZ, R82 ;  /* 0x000000ffff517224 */ /* 0x000fe400078e0052 */
[----:B------:R-:W-:Y:S01]  /*d360*/  IMAD.HI.U32 R82, R16, R80, RZ ;  /* 0x0000005010527227 */ /* 0x000fe200078e00ff */
[----:B------:R-:W-:-:S03]  /*d370*/  ISETP.GT.U32.AND P0, PT, R15, R26, PT ;  /* 0x0000001a0f00720c */ /* 0x000fc60003f04070 */
[----:B------:R-:W-:-:S04]  /*d380*/  IMAD.HI.U32 R83, R16, R81, RZ ;  /* 0x0000005110537227 */ /* 0x000fc800078e00ff */
[----:B------:R-:W-:Y:S02]  /*d390*/  IMAD.MOV R82, RZ, RZ, -R82 ;  /* 0x000000ffff527224 */ /* 0x000fe400078e0a52 */
[----:B------:R-:W-:Y:S02]  /*d3a0*/  IMAD.MOV R83, RZ, RZ, -R83 ;  /* 0x000000ffff537224 */ /* 0x000fe400078e0a53 */
[----:B------:R-:W-:Y:S01]  /*d3b0*/  @!P1 IMAD.IADD R24, R24, 0x1, -R15 ;  /* 0x0000000118189824 */ /* 0x000fe200078e0a0f */
[C---:B------:R-:W-:Y:S01]  /*d3c0*/  ISETP.GT.U32.AND P1, PT, R15.reuse, R25, PT ;  /* 0x000000190f00720c */ /* 0x040fe20003f24070 */
[C---:B------:R-:W-:Y:S01]  /*d3d0*/  IMAD R76, R15.reuse, R82, R80 ;  /* 0x000000520f4c7224 */ /* 0x040fe200078e0250 */
[----:B------:R-:W-:Y:S01]  /*d3e0*/  IABS R84, R5 ;  /* 0x0000000500547213 */ /* 0x000fe20000000000 */
[----:B0-----:R-:W-:-:S03]  /*d3f0*/  IMAD R5, R15, R83, R81 ;  /* 0x000000530f057224 */ /* 0x001fc600078e0251 */
[----:B------:R0:W-:Y:S01]  /*d400*/  STL [R1+0x4f8], R76 ;  /* 0x0004f84c01007387 */ /* 0x0001e20000100800 */
[----:B------:R-:W-:-:S03]  /*d410*/  @!P0 IMAD.IADD R26, R26, 0x1, -R15 ;  /* 0x000000011a1a8824 */ /* 0x000fc600078e0a0f */
[----:B------:R1:W-:Y:S01]  /*d420*/  STL [R1+0x4ec], R5 ;  /* 0x0004ec0501007387 */ /* 0x0003e20000100800 */
[----:B------:R-:W-:Y:S02]  /*d430*/  @!P6 IMAD.MOV R26, RZ, RZ, -R26 ;  /* 0x000000ffff1ae224 */ /* 0x000fe400078e0a1a */
[C---:B0-----:R-:W-:Y:S02]  /*d440*/  VIADD R76, R0.reuse, 0x19f ;  /* 0x0000019f004c7836 */ /* 0x041fe40000000000 */
[----:B-1----:R-:W-:-:S03]  /*d450*/  VIADD R5, R0, 0x1a0 ;  /* 0x000001a000057836 */ /* 0x002fc60000000000 */
[----:B------:R-:W-:Y:S01]  /*d460*/  STL [R1+0x2468], R76 ;  /* 0x0024684c01007387 */ /* 0x000fe20000100800 */
[----:B------:R-:W-:Y:S01]  /*d470*/  @!P1 IMAD.IADD R25, R25, 0x1, -R15 ;  /* 0x0000000119199824 */ /* 0x000fe200078e0a0f */
[----:B------:R-:W-:Y:S01]  /*d480*/  ISETP.GT.U32.AND P6, PT, R15, R22, PT ;  /* 0x000000160f00720c */ /* 0x000fe20003fc4070 */
[----:B------:R-:W-:Y:S01]  /*d490*/  IMAD.HI.U32 R81, R16, R84, RZ ;  /* 0x0000005410517227 */ /* 0x000fe200078e00ff */
[----:B------:R0:W-:Y:S03]  /*d4a0*/  STL [R1+0x2464], R5 ;  /* 0x0024640501007387 */ /* 0x0001e60000100800 */
[----:B------:R-:W-:Y:S01]  /*d4b0*/  IMAD.MOV R81, RZ, RZ, -R81 ;  /* 0x000000ffff517224 */ /* 0x000fe200078e0a51 */
[----:B------:R-:W-:-:S03]  /*d4c0*/  IABS R82, R5 ;  /* 0x0000000500527213 */ /* 0x000fc60000000000 */
[----:B0-----:R-:W-:-:S04]  /*d4d0*/  IMAD R5, R15, R81, R84 ;  /* 0x000000510f057224 */ /* 0x001fc800078e0254 */
[----:B------:R-:W-:Y:S01]  /*d4e0*/  @!P6 IMAD.IADD R22, R22, 0x1, -R15 ;  /* 0x000000011616e824 */ /* 0x000fe200078e0a0f */
[----:B---3--:R-:W-:Y:S02]  /*d4f0*/  ISETP.GE.AND P1, PT, R92, RZ, PT ;  /* 0x000000ff5c00720c */ /* 0x008fe40003f26270 */
[----:B------:R-:W3:Y:S04]  /*d500*/  LDL R92, [R1+0x2064] ;  /* 0x00206400015c7983 */ /* 0x000ee80000100800 */
[----:B------:R0:W-:Y:S01]  /*d510*/  STL [R1+0x4e4], R5 ;  /* 0x0004e40501007387 */ /* 0x0001e20000100800 */
[----:B----4-:R-:W-:-:S03]  /*d520*/  ISETP.GE.AND P6, PT, R93, RZ, PT ;  /* 0x000000ff5d00720c */ /* 0x010fc60003fc6270 */
[----:B------:R-:W4:Y:S01]  /*d530*/  LDL R93, [R1+0x2060] ;  /* 0x00206000015d7983 */ /* 0x000f220000100800 */
[----:B------:R-:W-:Y:S01]  /*d540*/  @!P2 IMAD.MOV R28, RZ, RZ, -R28 ;  /* 0x000000ffff1ca224 */ /* 0x000fe200078e0a1c */
[C---:B------:R-:W-:Y:S02]  /*d550*/  ISETP.GT.U32.AND P2, PT, R15.reuse, R24, PT ;  /* 0x000000180f00720c */ /* 0x040fe40003f44070 */
[----:B------:R-:W-:Y:S02]  /*d560*/  ISETP.GT.U32.AND P0, PT, R15, R23, PT ;  /* 0x000000170f00720c */ /* 0x000fe40003f04070 */
[----:B------:R-:W-:Y:S01]  /*d570*/  IABS R80, R76 ;  /* 0x0000004c00507213 */ /* 0x000fe20000000000 */
[----:B------:R-:W-:-:S04]  /*d580*/  IMAD.MOV.U32 R81, RZ, RZ, R82 ;  /* 0x000000ffff517224 */ /* 0x000fc800078e0052 */
[----:B------:R-:W-:-:S04]  /*d590*/  IMAD.HI.U32 R82, R16, R80, RZ ;  /* 0x0000005010527227 */ /* 0x000fc800078e00ff */
[--C-:B------:R-:W-:Y:S01]  /*d5a0*/  @!P2 IMAD.IADD R24, R24, 0x1, -R15.reuse ;  /* 0x000000011818a824 */ /* 0x100fe200078e0a0f */
[----:B------:R-:W-:Y:S01]  /*d5b0*/  ISETP.GT.U32.AND P2, PT, R15, R21, PT ;  /* 0x000000150f00720c */ /* 0x000fe20003f44070 */
[----:B------:R-:W-:Y:S02]  /*d5c0*/  @!P0 IMAD.IADD R23, R23, 0x1, -R15 ;  /* 0x0000000117178824 */ /* 0x000fe400078e0a0f */
[----:B------:R-:W-:Y:S02]  /*d5d0*/  IMAD.MOV R82, RZ, RZ, -R82 ;  /* 0x000000ffff527224 */ /* 0x000fe400078e0a52 */
[----:B------:R-:W-:Y:S01]  /*d5e0*/  IMAD.HI.U32 R83, R16, R81, RZ ;  /* 0x0000005110537227 */ /* 0x000fe200078e00ff */
[----:B------:R-:W-:-:S03]  /*d5f0*/  ISETP.GT.U32.AND P0, PT, R15, R23, PT ;  /* 0x000000170f00720c */ /* 0x000fc60003f04070 */
[----:B0-----:R-:W-:Y:S02]  /*d600*/  IMAD R5, R15, R82, R80 ;  /* 0x000000520f057224 */ /* 0x001fe400078e0250 */
[----:B------:R-:W-:Y:S02]  /*d610*/  IMAD.MOV R83, RZ, RZ, -R83 ;  /* 0x000000ffff537224 */ /* 0x000fe400078e0a53 */
[----:B------:R-:W-:Y:S01]  /*d620*/  @!P2 IMAD.IADD R21, R21, 0x1, -R15 ;  /* 0x000000011515a824 */ /* 0x000fe200078e0a0f */
[C---:B------:R-:W-:Y:S01]  /*d630*/  ISETP.GT.U32.AND P2, PT, R15.reuse, R22, PT ;  /* 0x000000160f00720c */ /* 0x040fe20003f44070 */
[----:B------:R0:W-:Y:S01]  /*d640*/  STL [R1+0x4d0], R5 ;  /* 0x0004d00501007387 */ /* 0x0001e20000100800 */
[C---:B------:R-:W-:Y:S02]  /*d650*/  VIADD R80, R0.reuse, 0x1a1 ;  /* 0x000001a100507836 */ /* 0x040fe40000000000 */
[----:B------:R-:W-:Y:S02]  /*d660*/  VIADD R76, R0, 0x1a2 ;  /* 0x000001a2004c7836 */ /* 0x000fe40000000000 */
[----:B0-----:R-:W-:-:S02]  /*d670*/  IMAD R5, R15, R83, R81 ;  /* 0x000000530f057224 */ /* 0x001fc400078e0251 */
[----:B------:R-:W-:Y:S02]  /*d680*/  @!P0 IMAD.IADD R23, R23, 0x1, -R15 ;  /* 0x0000000117178824 */ /* 0x000fe400078e0a0f */
[----:B------:R-:W-:Y:S01]  /*d690*/  @!P1 IMAD.MOV R25, RZ, RZ, -R25 ;  /* 0x000000ffff199224 */ /* 0x000fe200078e0a19 */
[----:B------:R0:W-:Y:S01]  /*d6a0*/  STL [R1+0x4e0], R5 ;  /* 0x0004e00501007387 */ /* 0x0001e20000100800 */
[----:B------:R-:W-:Y:S01]  /*d6b0*/  ISETP.GT.U32.AND P1, PT, R15, R21, PT ;  /* 0x000000150f00720c */ /* 0x000fe20003f24070 */
[----:B------:R-:W-:Y:S02]  /*d6c0*/  @!P6 IMAD.MOV R23, RZ, RZ, -R23 ;  /* 0x000000ffff17e224 */ /* 0x000fe400078e0a17 */
[----:B------:R1:W-:Y:S01]  /*d6d0*/  STL [R1+0x2458], R80 ;  /* 0x0024585001007387 */ /* 0x0003e20000100800 */
[----:B------:R-:W-:Y:S02]  /*d6e0*/  @!P2 IMAD.IADD R22, R22, 0x1, -R15 ;  /* 0x000000011616a824 */ /* 0x000fe400078e0a0f */
[----:B0-----:R-:W-:Y:S01]  /*d6f0*/  VIADD R5, R0, 0x1a3 ;  /* 0x000001a300057836 */ /* 0x001fe20000000000 */
[----:B------:R0:W-:Y:S01]  /*d700*/  STL [R1+0x245c], R76 ;  /* 0x00245c4c01007387 */ /* 0x0001e20000100800 */
[----:B--2---:R-:W-:-:S03]  /*d710*/  ISETP.GE.AND P6, PT, R90, RZ, PT ;  /* 0x000000ff5a00720c */ /* 0x004fc60003fc6270 */
[----:B------:R2:W-:Y:S04]  /*d720*/  STL [R1+0x2460], R5 ;  /* 0x0024600501007387 */ /* 0x0005e80000100800 */
[----:B------:R-:W2:Y:S01]  /*d730*/  LDL R90, [R1+0x2068] ;  /* 0x00206800015a7983 */ /* 0x000ea20000100800 */
[----:B------:R-:W-:Y:S01]  /*d740*/  @!P1 IMAD.IADD R21, R21, 0x1, -R15 ;  /* 0x0000000115159824 */ /* 0x000fe200078e0a0f */
[----:B------:R-:W-:Y:S02]  /*d750*/  ISETP.GE.AND P0, PT, R89, RZ, PT ;  /* 0x000000ff5900720c */ /* 0x000fe40003f06270 */
[----:B------:R-:W2:Y:S01]  /*d760*/  LDL R89, [R1+0x206c] ;  /* 0x00206c0001597983 */ /* 0x000ea20000100800 */
[----:B---3--:R-:W-:-:S03]  /*d770*/  ISETP.GE.AND P2, PT, R92, RZ, PT ;  /* 0x000000ff5c00720c */ /* 0x008fc60003f46270 */
[----:B------:R-:W3:Y:S10]  /*d780*/  LDL R92, [R1+0x2074] ;  /* 0x00207400015c7983 */ /* 0x000ef40000100800 */
[----:B------:R-:W-:Y:S01]  /*d790*/  @!P2 IMAD.MOV R21, RZ, RZ, -R21 ;  /* 0x000000ffff15a224 */ /* 0x000fe200078e0a15 */
[----:B----4-:R-:W-:-:S02]  /*d7a0*/  ISETP.GE.AND P2, PT, R93, RZ, PT ;  /* 0x000000ff5d00720c */ /* 0x010fc40003f46270 */
[----:B------:R-:W4:Y:S01]  /*d7b0*/  LDL R93, [R1+0x204c] ;  /* 0x00204c00015d7983 */ /* 0x000f220000100800 */
[----:B------:R-:W-:Y:S02]  /*d7c0*/  ISETP.GT.U32.AND P1, PT, R15, R19, PT ;  /* 0x000000130f00720c */ /* 0x000fe40003f24070 */
[----:B-1----:R-:W-:Y:S02]  /*d7d0*/  IABS R80, R80 ;  /* 0x0000005000507213 */ /* 0x002fe40000000000 */
[----:B------:R-:W-:-:S03]  /*d7e0*/  IABS R81, R76 ;  /* 0x0000004c00517213 */ /* 0x000fc60000000000 */
[----:B------:R-:W-:Y:S01]  /*d7f0*/  IMAD.HI.U32 R83, R16, R80, RZ ;  /* 0x0000005010537227 */ /* 0x000fe200078e00ff */
[----:B------:R-:W-:-:S03]  /*d800*/  IABS R82, R5 ;  /* 0x0000000500527213 */ /* 0x000fc60000000000 */
[----:B------:R-:W-:-:S04]  /*d810*/  IMAD.HI.U32 R84, R16, R81, RZ ;  /* 0x0000005110547227 */ /* 0x000fc800078e00ff */
[----:B------:R-:W-:Y:S01]  /*d820*/  @!P6 IMAD.MOV R22, RZ, RZ, -R22 ;  /* 0x000000ffff16e224 */ /* 0x000fe200078e0a16 */
[----:B------:R-:W-:Y:S01]  /*d830*/  ISETP.GT.U32.AND P6, PT, R15, R18, PT ;  /* 0x000000120f00720c */ /* 0x000fe20003fc4070 */
[----:B------:R-:W-:Y:S02]  /*d840*/  IMAD.MOV R83, RZ, RZ, -R83 ;  /* 0x000000ffff537224 */ /* 0x000fe400078e0a53 */
[----:B------:R-:W-:Y:S02]  /*d850*/  IMAD.MOV R84, RZ, RZ, -R84 ;  /* 0x000000ffff547224 */ /* 0x000fe400078e0a54 */
[----:B------:R-:W-:Y:S02]  /*d860*/  @!P1 IMAD.IADD R19, R19, 0x1, -R15 ;  /* 0x0000000113139824 */ /* 0x000fe400078e0a0f */
[----:B------:R-:W-:-:S04]  /*d870*/  IMAD.HI.U32 R85, R16, R82, RZ ;  /* 0x0000005210557227 */ /* 0x000fc800078e00ff */
[C---:B0-----:R-:W-:Y:S02]  /*d880*/  IMAD R76, R15.reuse, R83, R80 ;  /* 0x000000530f4c7224 */ /* 0x041fe400078e0250 */
[C---:B--2---:R-:W-:Y:S01]  /*d890*/  IMAD R5, R15.reuse, R84, R81 ;  /* 0x000000540f057224 */ /* 0x044fe200078e0251 */
[C---:B------:R-:W-:Y:S01]  /*d8a0*/  ISETP.GT.U32.AND P1, PT, R15.reuse, R19, PT ;  /* 0x000000130f00720c */ /* 0x040fe20003f24070 */
[----:B------:R-:W-:Y:S01]  /*d8b0*/  IMAD.MOV R85, RZ, RZ, -R85 ;  /* 0x000000ffff557224 */ /* 0x000fe200078e0a55 */
[----:B------:R-:W-:Y:S01]  /*d8c0*/  STL [R1+0x4c4], R76 ;  /* 0x0004c44c01007387 */ /* 0x000fe20000100800 */
[----:B------:R-:W-:Y:S01]  /*d8d0*/  @!P0 IMAD.MOV R24, RZ, RZ, -R24 ;  /* 0x000000ffff188224 */ /* 0x000fe200078e0a18 */
[----:B------:R-:W-:Y:S02]  /*d8e0*/  ISETP.GT.U32.AND P0, PT, R15, R20, PT ;  /* 0x000000140f00720c */ /* 0x000fe40003f04070 */
[----:B------:R0:W-:Y:S01]  /*d8f0*/  STL [R1+0x4cc], R5 ;  /* 0x0004cc0501007387 */ /* 0x0001e20000100800 */
[----:B------:R-:W-:-:S02]  /*d900*/  @!P6 IMAD.IADD R18, R18, 0x1, -R15 ;  /* 0x000000011212e824 */ /* 0x000fc400078e0a0f */
[C---:B------:R-:W-:Y:S02]  /*d910*/  VIADD R80, R0.reuse, 0x1a4 ;  /* 0x000001a400507836 */ /* 0x040fe40000000000 */
[C---:B------:R-:W-:Y:S02]  /*d920*/  VIADD R81, R0.reuse, 0x1a5 ;  /* 0x000001a500517836 */ /* 0x040fe40000000000 */
[C---:B0-----:R-:W-:Y:S02]  /*d930*/  IMAD R5, R15.reuse, R85, R82 ;  /* 0x000000550f057224 */ /* 0x041fe400078e0252 */
[----:B------:R-:W-:Y:S01]  /*d940*/  VIADD R76, R0, 0x1a6 ;  /* 0x000001a6004c7836 */ /* 0x000fe20000000000 */
[----:B------:R-:W-:Y:S02]  /*d950*/  ISETP.GT.U32.AND P6, PT, R15, R18, PT ;  /* 0x000000120f00720c */ /* 0x000fe40003fc4070 */
[----:B------:R0:W-:Y:S01]  /*d960*/  STL [R1+0x4c8], R5 ;  /* 0x0004c80501007387 */ /* 0x0001e20000100800 */
[----:B------:R-:W-:-:S03]  /*d970*/  @!P1 IMAD.IADD R19, R19, 0x1, -R15 ;  /* 0x0000000113139824 */ /* 0x000fc600078e0a0f */
[----:B------:R1:W-:Y:S01]  /*d980*/  STL [R1+0x2448], R80 ;  /* 0x0024485001007387 */ /* 0x0003e20000100800 */
[----:B0-----:R-:W-:-:S03]  /*d990*/  VIADD R5, R0, 0x1a7 ;  /* 0x000001a700057836 */ /* 0x001fc60000000000 */
[----:B------:R0:W-:Y:S01]  /*d9a0*/  STL [R1+0x2450], R81 ;  /* 0x0024505101007387 */ /* 0x0001e20000100800 */
[----:B------:R-:W-:-:S03]  /*d9b0*/  ISETP.GE.AND P1, PT, R90, RZ, PT ;  /* 0x000000ff5a00720c */ /* 0x000fc60003f26270 */
[----:B------:R2:W-:Y:S01]  /*d9c0*/  STL [R1+0x244c], R76 ;  /* 0x00244c4c01007387 */ /* 0x0005e20000100800 */
[----:B------:R-:W-:-:S03]  /*d9d0*/  @!P0 IMAD.IADD R20, R20, 0x1, -R15 ;  /* 0x0000000114148824 */ /* 0x000fc600078e0a0f */
[----:B------:R0:W-:Y:S04]  /*d9e0*/  STL [R1+0x2454], R5 ;  /* 0x0024540501007387 */ /* 0x0001e80000100800 */
[----:B------:R-:W2:Y:S01]  /*d9f0*/  LDL R90, [R1+0x2050] ;  /* 0x00205000015a7983 */ /* 0x000ea20000100800 */
[----:B------:R-:W-:Y:S01]  /*da00*/  ISETP.GT.U32.AND P0, PT, R15, R20, PT ;  /* 0x000000140f00720c */ /* 0x000fe20003f04070 */
[----:B------:R-:W-:-:S04]  /*da10*/  @!P6 IMAD.IADD R18, R18, 0x1, -R15 ;  /* 0x000000011212e824 */ /* 0x000fc800078e0a0f */
[----:B------:R-:W-:-:S08]  /*da20*/  @!P1 IMAD.MOV R18, RZ, RZ, -R18 ;  /* 0x000000ffff129224 */ /* 0x000fd000078e0a12 */
[----:B------:R-:W-:-:S04]  /*da30*/  @!P0 IMAD.IADD R20, R20, 0x1, -R15 ;  /* 0x0000000114148824 */ /* 0x000fc800078e0a0f */
[----:B------:R-:W-:Y:S01]  /*da40*/  @!P2 IMAD.MOV R20, RZ, RZ, -R20 ;  /* 0x000000ffff14a224 */ /* 0x000fe200078e0a14 */
[----:B------:R-:W-:Y:S02]  /*da50*/  ISETP.GE.AND P2, PT, R89, RZ, PT ;  /* 0x000000ff5900720c */ /* 0x000fe40003f46270 */
[----:B------:R-:W2:Y:S11]  /*da60*/  LDL R89, [R1+0x2054] ;  /* 0x0020540001597983 */ /* 0x000eb60000100800 */
[----:B------:R-:W-:Y:S01]  /*da70*/  @!P2 IMAD.MOV R19, RZ, RZ, -R19 ;  /* 0x000000ffff13a224 */ /* 0x000fe200078e0a13 */
[----:B---3--:R-:W-:-:S02]  /*da80*/  ISETP.GE.AND P2, PT, R92, RZ, PT ;  /* 0x000000ff5c00720c */ /* 0x008fc40003f46270 */
[----:B------:R-:W3:Y:S01]  /*da90*/  LDL R92, [R1+0x205c] ;  /* 0x00205c00015c7983 */ /* 0x000ee20000100800 */
[----:B----4-:R-:W-:-:S03]  /*daa0*/  ISETP.GE.AND P1, PT, R93, RZ, PT ;  /* 0x000000ff5d00720c */ /* 0x010fc60003f26270 */
[----:B------:R-:W4:Y:S01]  /*dab0*/  LDL R93, [R1+0x2058] ;  /* 0x00205800015d7983 */ /* 0x000f220000100800 */
[C---:B------:R-:W-:Y:S02]  /*dac0*/  ISETP.GT.U32.AND P6, PT, R15.reuse, R11, PT ;  /* 0x0000000b0f00720c */ /* 0x040fe40003fc4070 */
[----:B------:R-:W-:Y:S02]  /*dad0*/  ISETP.GT.U32.AND P0, PT, R15, R17, PT ;  /* 0x000000110f00720c */ /* 0x000fe40003f04070 */
[----:B-1----:R-:W-:Y:S02]  /*dae0*/  IABS R80, R80 ;  /* 0x0000005000507213 */ /* 0x002fe40000000000 */
[----:B0-----:R-:W-:-:S07]  /*daf0*/  IABS R81, R81 ;  /* 0x0000005100517213 */ /* 0x001fce0000000000 */
[----:B------:R-:W-:-:S05]  /*db00*/  @!P6 IMAD.IADD R11, R11, 0x1, -R15 ;  /* 0x000000010b0be824 */ /* 0x000fca00078e0a0f */
[----:B------:R-:W-:Y:S01]  /*db10*/  ISETP.GT.U32.AND P6, PT, R15, R11, PT ;  /* 0x0000000b0f00720c */ /* 0x000fe20003fc4070 */
[C---:B------:R-:W-:Y:S01]  /*db20*/  IMAD.HI.U32 R86, R16.reuse, R80, RZ ;  /* 0x0000005010567227 */ /* 0x040fe200078e00ff */
[----:B------:R-:W-:Y:S02]  /*db30*/  IABS R82, R76 ;  /* 0x0000004c00527213 */ /* 0x000fe40000000000 */
[----:B------:R-:W-:Y:S01]  /*db40*/  IABS R83, R5 ;  /* 0x0000000500537213 */ /* 0x000fe20000000000 */
[----:B------:R-:W-:Y:S02]  /*db50*/  @!P0 IMAD.IADD R17, R17, 0x1, -R15 ;  /* 0x0000000111118824 */ /* 0x000fe400078e0a0f */
[----:B------:R-:W-:-:S04]  /*db60*/  IMAD.HI.U32 R87, R16, R81, RZ ;  /* 0x0000005110577227 */ /* 0x000fc800078e00ff */
[----:B------:R-:W-:Y:S01]  /*db70*/  IMAD.MOV R86, RZ, RZ, -R86 ;  /* 0x000000ffff567224 */ /* 0x000fe200078e0a56 */
[----:B------:R-:W-:Y:S01]  /*db80*/  ISETP.GT.U32.AND P0, PT, R15, R17, PT ;  /* 0x000000110f00720c */ /* 0x000fe20003f04070 */
[----:B------:R-:W-:Y:S02]  /*db90*/  IMAD.MOV R87, RZ, RZ, -R87 ;  /* 0x000000ffff577224 */ /* 0x000fe400078e0a57 */
[----:B------:R-:W-:-:S04]  /*dba0*/  IMAD.HI.U32 R84, R16, R82, RZ ;  /* 0x0000005210547227 */ /* 0x000fc800078e00ff */
[----:B------:R-:W-:-:S04]  /*dbb0*/  IMAD.HI.U32 R85, R16, R83, RZ ;  /* 0x0000005310557227 */ /* 0x000fc800078e00ff */
[----:B------:R-:W-:Y:S01]  /*dbc0*/  @!P6 IMAD.IADD R11, R11, 0x1, -R15 ;  /* 0x000000010b0be824 */ /* 0x000fe200078e0a0f */
[C---:B------:R-:W-:Y:S01]  /*dbd0*/  ISETP.GT.U32.AND P6, PT, R15.reuse, R8, PT ;  /* 0x000000080f00720c */ /* 0x040fe20003fc4070 */
[C---:B--2---:R-:W-:Y:S02]  /*dbe0*/  IMAD R76, R15.reuse, R86, R80 ;  /* 0x000000560f4c7224 */ /* 0x044fe400078e0250 */
[----:B------:R-:W-:Y:S02]  /*dbf0*/  IMAD R5, R15, R87, R81 ;  /* 0x000000570f057224 */ /* 0x000fe400078e0251 */
[----:B------:R-:W-:Y:S02]  /*dc00*/  IMAD.MOV R84, RZ, RZ, -R84 ;  /* 0x000000ffff547224 */ /* 0x000fe400078e0a54 */
[----:B------:R-:W-:Y:S01]  /*dc10*/  IMAD.MOV R85, RZ, RZ, -R85 ;  /* 0x000000ffff557224 */ /* 0x000fe200078e0a55 */
[----:B------:R0:W-:Y:S01]  /*dc20*/  STL [R1+0x4ac], R76 ;  /* 0x0004ac4c01007387 */ /* 0x0001e20000100800 */
[----:B------:R-:W-:-:S03]  /*dc30*/  VIADD R81, R0, 0x1a8 ;  /* 0x000001a800517836 */ /* 0x000fc60000000000 */
[----:B------:R1:W-:Y:S01]  /*dc40*/  STL [R1+0x4a8], R5 ;  /* 0x0004a80501007387 */ /* 0x0003e20000100800 */
[----:B------:R-:W-:Y:S02]  /*dc50*/  @!P0 IMAD.IADD R17, R17, 0x1, -R15 ;  /* 0x0000000111118824 */ /* 0x000fe400078e0a0f */
[C---:B0-----:R-:W-:Y:S02]  /*dc60*/  IMAD R76, R15.reuse, R84, R82 ;  /* 0x000000540f4c7224 */ /* 0x041fe400078e0252 */
[----:B-1----:R-:W-:-:S03]  /*dc70*/  IMAD R5, R15, R85, R83 ;  /* 0x000000550f057224 */ /* 0x002fc600078e0253 */
[----:B------:R0:W-:Y:S01]  /*dc80*/  STL [R1+0x4b4], R76 ;  /* 0x0004b44c01007387 */ /* 0x0001e20000100800 */
[C---:B------:R-:W-:Y:S01]  /*dc90*/  VIADD R82, R0.reuse, 0x1a9 ;  /* 0x000001a900527836 */ /* 0x040fe20000000000 */
[----:B------:R-:W-:Y:S01]  /*dca0*/  ISETP.GT.U32.AND P0, PT, R15, R10, PT ;  /* 0x0000000a0f00720c */ /* 0x000fe20003f04070 */
[----:B------:R-:W-:Y:S01]  /*dcb0*/  VIADD R80, R0, 0x1aa ;  /* 0x000001aa00507836 */ /* 0x000fe20000000000 */
[----:B------:R1:W-:Y:S01]  /*dcc0*/  STL [R1+0x4b0], R5 ;  /* 0x0004b00501007387 */ /* 0x0003e20000100800 */
[----:B------:R-:W-:-:S03]  /*dcd0*/  @!P6 IMAD.IADD R8, R8, 0x1, -R15 ;  /* 0x000000010808e824 */ /* 0x000fc600078e0a0f */
[----:B------:R2:W-:Y:S01]  /*dce0*/  STL [R1+0x2434], R81 ;  /* 0x0024345101007387 */ /* 0x0005e20000100800 */
[----:B0-----:R-:W-:-:S03]  /*dcf0*/  VIADD R76, R0, 0x1ab ;  /* 0x000001ab004c7836 */ /* 0x001fc60000000000 */
[----:B------:R0:W-:Y:S01]  /*dd00*/  STL [R1+0x2438], R82 ;  /* 0x0024385201007387 */ /* 0x0001e20000100800 */
[----:B-1----:R-:W-:-:S03]  /*dd10*/  VIADD R5, R0, 0x1ac ;  /* 0x000001ac00057836 */ /* 0x002fc60000000000 */
[----:B------:R1:W-:Y:S01]  /*dd20*/  STL [R1+0x243c], R80 ;  /* 0x00243c5001007387 */ /* 0x0003e20000100800 */
[----:B------:R-:W-:Y:S01]  /*dd30*/  @!P1 IMAD.MOV R11, RZ, RZ, -R11 ;  /* 0x000000ffff0b9224 */ /* 0x000fe200078e0a0b */
[----:B------:R-:W-:Y:S02]  /*dd40*/  ISETP.GE.AND P6, PT, R90, RZ, PT ;  /* 0x000000ff5a00720c */ /* 0x000fe40003fc6270 */
[----:B------:R-:W-:Y:S01]  /*dd50*/  STL [R1+0x2444], R76 ;  /* 0x0024444c01007387 */ /* 0x000fe20000100800 */
[----:B------:R-:W-:-:S03]  /*dd60*/  ISETP.GT.U32.AND P1, PT, R15, R8, PT ;  /* 0x000000080f00720c */ /* 0x000fc60003f24070 */
[----:B------:R0:W-:Y:S04]  /*dd70*/  STL [R1+0x2440], R5 ;  /* 0x0024400501007387 */ /* 0x0001e80000100800 */
[----:B------:R-:W4:Y:S01]  /*dd80*/  LDL R90, [R1+0x2034] ;  /* 0x00203400015a7983 */ /* 0x000f220000100800 */
[----:B------:R-:W-:-:S03]  /*dd90*/  @!P0 IMAD.IADD R10, R10, 0x1, -R15 ;  /* 0x000000010a0a8824 */ /* 0x000fc600078e0a0f */
[----:B------:R-:W4:Y:S02]  /*dda0*/  LDL R91, [R1+0x2038] ;  /* 0x00203800015b7983 */ /* 0x000f240000100800 */
[----:B------:R-:W-:Y:S01]  /*ddb0*/  ISETP.GT.U32.AND P0, PT, R15, R10, PT ;  /* 0x0000000a0f00720c */ /* 0x000fe20003f04070 */
[----:B------:R-:W-:Y:S01]  /*ddc0*/  @!P1 IMAD.IADD R8, R8, 0x1, -R15 ;  /* 0x0000000108089824 */ /* 0x000fe200078e0a0f */
[----:B--2---:R-:W-:Y:S02]  /*ddd0*/  IABS R81, R81 ;  /* 0x0000005100517213 */ /* 0x004fe40000000000 */
[----:B0-----:R-:W-:-:S03]  /*dde0*/  IABS R82, R82 ;  /* 0x0000005200527213 */ /* 0x001fc60000000000 */
[----:B------:R-:W-:-:S04]  /*ddf0*/  IMAD.HI.U32 R85, R16, R81, RZ ;  /* 0x0000005110557227 */ /* 0x000fc800078e00ff */
[----:B------:R-:W-:-:S04]  /*de00*/  IMAD.HI.U32 R86, R16, R82, RZ ;  /* 0x0000005210567227 */ /* 0x000fc800078e00ff */
[----:B------:R-:W-:Y:S01]  /*de10*/  @!P0 IMAD.IADD R10, R10, 0x1, -R15 ;  /* 0x000000010a0a8824 */ /* 0x000fe200078e0a0f */
[----:B------:R-:W-:Y:S01]  /*de20*/  ISETP.GE.AND P0, PT, R89, RZ, PT ;  /* 0x000000ff5900720c */ /* 0x000fe20003f06270 */
[----:B------:R-:W-:Y:S01]  /*de30*/  IMAD.MOV R85, RZ, RZ, -R85 ;  /* 0x000000ffff557224 */ /* 0x000fe200078e0a55 */
[----:B------:R-:W-:Y:S01]  /*de40*/  IABS R83, R80 ;  /* 0x0000005000537213 */ /* 0x000fe20000000000 */
[----:B------:R-:W-:Y:S01]  /*de50*/  IMAD.MOV R86, RZ, RZ, -R86 ;  /* 0x000000ffff567224 */ /* 0x000fe200078e0a56 */
[----:B-1----:R-:W-:Y:S01]  /*de60*/  IABS R80, R5 ;  /* 0x0000000500507213 */ /* 0x002fe20000000000 */
[C---:B------:R-:W-:Y:S02]  /*de70*/  IMAD R5, R15.reuse, R85, R81 ;  /* 0x000000550f057224 */ /* 0x040fe400078e0251 */
[----:B------:R-:W-:-:S06]  /*de80*/  IMAD R81, R15, R86, R82 ;  /* 0x000000560f517224 */ /* 0x000fcc00078e0252 */
[----:B------:R-:W-:Y:S01]  /*de90*/  @!P0 IMAD.MOV R10, RZ, RZ, -R10 ;  /* 0x000000ffff0a8224 */ /* 0x000fe200078e0a0a */
[----:B---3--:R-:W-:Y:S02]  /*dea0*/  ISETP.GE.AND P0, PT, R92, RZ, PT ;  /* 0x000000ff5c00720c */ /* 0x008fe40003f06270 */
[----:B----4-:R-:W-:Y:S02]  /*deb0*/  ISETP.GE.AND P1, PT, R93, RZ, PT ;  /* 0x000000ff5d00720c */ /* 0x010fe40003f26270 */
[----:B------:R-:W2:Y:S04]  /*dec0*/  LDL R93, [R1+0x2040] ;  /* 0x00204000015d7983 */ /* 0x000ea80000100800 */
[----:B------:R0:W-:Y:S04]  /*ded0*/  STL [R1+0x47c], R5 ;  /* 0x00047c0501007387 */ /* 0x0001e80000100800 */
[----:B------:R1:W-:Y:S04]  /*dee0*/  STL [R1+0x478], R81 ;  /* 0x0004785101007387 */ /* 0x0003e80000100800 */
[----:B------:R-:W3:Y:S01]  /*def0*/  LDL R92, [R1+0x203c] ;  /* 0x00203c00015c7983 */ /* 0x000ee20000100800 */
[----:B------:R-:W-:Y:S01]  /*df00*/  @!P2 IMAD.MOV R17, RZ, RZ, -R17 ;  /* 0x000000ffff11a224 */ /* 0x000fe200078e0a11 */
[----:B------:R-:W-:-:S13]  /*df10*/  ISETP.GT.U32.AND P2, PT, R15, R9, PT ;  /* 0x000000090f00720c */ /* 0x000fda0003f44070 */
[----:B------:R-:W-:-:S05]  /*df20*/  @!P2 IMAD.IADD R9, R9, 0x1, -R15 ;  /* 0x000000010909a824 */ /* 0x000fca00078e0a0f */
[----:B------:R-:W-:-:S13]  /*df30*/  ISETP.GT.U32.AND P2, PT, R15, R9, PT ;  /* 0x000000090f00720c */ /* 0x000fda0003f44070 */
[----:B------:R-:W-:Y:S01]  /*df40*/  @!P2 IMAD.IADD R9, R9, 0x1, -R15 ;  /* 0x000000010909a824 */ /* 0x000fe200078e0a0f */
[----:B------:R-:W-:Y:S01]  /*df50*/  ISETP.GT.U32.AND P2, PT, R15, R7, PT ;  /* 0x000000070f00720c */ /* 0x000fe20003f44070 */
[----:B------:R-:W-:-:S12]  /*df60*/  @!P0 IMAD.MOV R8, RZ, RZ, -R8 ;  /* 0x000000ffff088224 */ /* 0x000fd800078e0a08 */
[----:B------:R-:W-:-:S05]  /*df70*/  @!P2 IMAD.IADD R7, R7, 0x1, -R15 ;  /* 0x000000010707a824 */ /* 0x000fca00078e0a0f */
[C---:B------:R-:W-:Y:S02]  /*df80*/  ISETP.GT.U32.AND P0, PT, R15.reuse, R7, PT ;  /* 0x000000070f00720c */ /* 0x040fe40003f04070 */
[----:B------:R-:W-:Y:S02]  /*df90*/  ISETP.GT.U32.AND P2, PT, R15, R3, PT ;  /* 0x000000030f00720c */ /* 0x000fe40003f44070 */
[----:B------:R-:W-:Y:S01]  /*dfa0*/  IABS R84, R76 ;  /* 0x0000004c00547213 */ /* 0x000fe20000000000 */
[----:B------:R-:W-:-:S04]  /*dfb0*/  IMAD.HI.U32 R87, R16, R83, RZ ;  /* 0x0000005310577227 */ /* 0x000fc800078e00ff */
[----:B------:R-:W-:-:S04]  /*dfc0*/  @!P6 IMAD.MOV R9, RZ, RZ, -R9 ;  /* 0x000000ffff09e224 */ /* 0x000fc800078e0a09 */
[----:B------:R-:W-:Y:S01]  /*dfd0*/  @!P0 IMAD.IADD R7, R7, 0x1, -R15 ;  /* 0x0000000107078824 */ /* 0x000fe200078e0a0f */
[C---:B------:R-:W-:Y:S01]  /*dfe0*/  ISETP.GT.U32.AND P0, PT, R15.reuse, R45, PT ;  /* 0x0000002d0f00720c */ /* 0x040fe20003f04070 */
[----:B------:R-:W-:Y:S01]  /*dff0*/  IMAD.HI.U32 R88, R16, R84, RZ ;  /* 0x0000005410587227 */ /* 0x000fe200078e00ff */
[----:B------:R-:W-:-:S03]  /*e000*/  ISETP.GT.U32.AND P6, PT, R15, R6, PT ;  /* 0x000000060f00720c */ /* 0x000fc60003fc4070 */
[----:B------:R-:W-:Y:S02]  /*e010*/  @!P2 IMAD.IADD R3, R3, 0x1, -R15 ;  /* 0x000000010303a824 */ /* 0x000fe400078e0a0f */
[----:B------:R-:W-:Y:S02]  /*e020*/  IMAD.MOV R87, RZ, RZ, -R87 ;  /* 0x000000ffff577224 */ /* 0x000fe400078e0a57 */
[----:B------:R-:W-:Y:S01]  /*e030*/  IMAD.MOV R88, RZ, RZ, -R88 ;  /* 0x000000ffff587224 */ /* 0x000fe200078e0a58 */
[----:B------:R-:W-:Y:S01]  /*e040*/  ISETP.GT.U32.AND P2, PT, R15, R3, PT ;  /* 0x000000030f00720c */ /* 0x000fe20003f44070 */
[----:B------:R-:W-:-:S04]  /*e050*/  IMAD.HI.U32 R89, R16, R80, RZ ;  /* 0x0000005010597227 */ /* 0x000fc800078e00ff */
[C---:B------:R-:W-:Y:S02]  /*e060*/  IMAD R76, R15.reuse, R87, R83 ;  /* 0x000000570f4c7224 */ /* 0x040fe400078e0253 */
[----:B0-----:R-:W-:Y:S02]  /*e070*/  IMAD R5, R15, R88, R84 ;  /* 0x000000580f057224 */ /* 0x001fe400078e0254 */
[----:B------:R-:W-:Y:S02]  /*e080*/  IMAD.MOV R89, RZ, RZ, -R89 ;  /* 0x000000ffff597224 */ /* 0x000fe400078e0a59 */
[--C-:B------:R-:W-:Y:S01]  /*e090*/  @!P0 IMAD.IADD R45, R45, 0x1, -R15.reuse ;  /* 0x000000012d2d8824 */ /* 0x100fe200078e0a0f */
[----:B------:R-:W-:Y:S01]  /*e0a0*/  ISETP.GE.AND P0, PT, R90, RZ, PT ;  /* 0x000000ff5a00720c */ /* 0x000fe20003f06270 */
[----:B------:R-:W-:Y:S01]  /*e0b0*/  STL [R1+0x494], R76 ;  /* 0x0004944c01007387 */ /* 0x000fe20000100800 */
[----:B------:R-:W-:-:S03]  /*e0c0*/  @!P6 IMAD.IADD R6, R6, 0x1, -R15 ;  /* 0x000000010606e824 */ /* 0x000fc600078e0a0f */
[----:B------:R0:W-:Y:S01]  /*e0d0*/  STL [R1+0x48c], R5 ;  /* 0x00048c0501007387 */ /* 0x0001e20000100800 */
[C---:B-1----:R-:W-:Y:S01]  /*e0e0*/  VIADD R81, R0.reuse, 0x1ad ;  /* 0x000001ad00517836 */ /* 0x042fe20000000000 */
[----:B------:R-:W-:Y:S01]  /*e0f0*/  ISETP.GT.U32.AND P6, PT, R15, R6, PT ;  /* 0x000000060f00720c */ /* 0x000fe20003fc4070 */
[----:B------:R-:W-:Y:S02]  /*e100*/  @!P2 IMAD.IADD R3, R3, 0x1, -R15 ;  /* 0x000000010303a824 */ /* 0x000fe400078e0a0f */
[----:B0-----:R-:W-:Y:S02]  /*e110*/  IMAD R5, R15, R89, R80 ;  /* 0x000000590f057224 */ /* 0x001fe400078e0250 */
[----:B------:R-:W-:-:S03]  /*e120*/  VIADD R76, R0, 0x1ae ;  /* 0x000001ae004c7836 */ /* 0x000fc60000000000 */
[----:B------:R0:W-:Y:S01]  /*e130*/  STL [R1+0x490], R5 ;  /* 0x0004900501007387 */ /* 0x0001e20000100800 */
[----:B------:R-:W-:Y:S01]  /*e140*/  ISETP.GE.AND P2, PT, R91, RZ, PT ;  /* 0x000000ff5b00720c */ /* 0x000fe20003f46270 */
[----:B------:R-:W-:Y:S02]  /*e150*/  @!P0 IMAD.MOV R3, RZ, RZ, -R3 ;  /* 0x000000ffff038224 */ /* 0x000fe400078e0a03 */
[----:B------:R1:W-:Y:S01]  /*e160*/  STL [R1+0x2428], R81 ;  /* 0x0024285101007387 */ /* 0x0003e20000100800 */
[----:B0-----:R-:W-:-:S03]  /*e170*/  VIADD R5, R0, 0x1af ;  /* 0x000001af00057836 */ /* 0x001fc60000000000 */
[----:B------:R0:W-:Y:S04]  /*e180*/  STL [R1+0x242c], R76 ;  /* 0x00242c4c01007387 */ /* 0x0001e80000100800 */
[----:B------:R4:W-:Y:S01]  /*e190*/  STL [R1+0x2430], R5 ;  /* 0x0024300501007387 */ /* 0x0009e20000100800 */
[----:B------:R-:W-:Y:S01]  /*e1a0*/  @!P6 IMAD.IADD R6, R6, 0x1, -R15 ;  /* 0x000000010606e824 */ /* 0x000fe200078e0a0f */
[----:B------:R-:W-:Y:S01]  /*e1b0*/  IABS R82, R81 ;  /* 0x0000005100527213 */ /* 0x000fe20000000000 */
[----:B------:R-:W-:Y:S01]  /*e1c0*/  @!P1 IMAD.MOV R7, RZ, RZ, -R7 ;  /* 0x000000ffff079224 */ /* 0x000fe200078e0a07 */
[----:B------:R-:W-:Y:S01]  /*e1d0*/  IABS R80, R76 ;  /* 0x0000004c00507213 */ /* 0x000fe20000000000 */
[----:B------:R-:W-:Y:S01]  /*e1e0*/  @!P2 IMAD.MOV R6, RZ, RZ, -R6 ;  /* 0x000000ffff06a224 */ /* 0x000fe200078e0a06 */
[----:B------:R-:W-:Y:S01]  /*e1f0*/  ISETP.GT.U32.AND P2, PT, R15, R48, PT ;  /* 0x000000300f00720c */ /* 0x000fe20003f44070 */
[----:B------:R-:W4:-:S12]  /*e200*/  LDL R90, [R1+0x2020] ;  /* 0x00202000015a7983 */ /* 0x000f180000100800 */
[----:B------:R-:W-:Y:S01]  /*e210*/  @!P2 IMAD.IADD R48, R48, 0x1, -R15 ;  /* 0x000000013030a824 */ /* 0x000fe200078e0a0f */
[----:B--2---:R-:W-:Y:S02]  /*e220*/  ISETP.GE.AND P0, PT, R93, RZ, PT ;  /* 0x000000ff5d00720c */ /* 0x004fe40003f06270 */
[----:B------:R-:W2:Y:S01]  /*e230*/  LDL R93, [R1+0x2044] ;  /* 0x00204400015d7983 */ /* 0x000ea20000100800 */
[----:B---3--:R-:W-:-:S03]  /*e240*/  ISETP.GE.AND P2, PT, R92, RZ, PT ;  /* 0x000000ff5c00720c */ /* 0x008fc60003f46270 */
[----:B------:R-:W3:Y:S01]  /*e250*/  LDL R92, [R1+0x2018] ;  /* 0x00201800015c7983 */ /* 0x000ee20000100800 */
[----:B------:R-:W-:-:S13]  /*e260*/  ISETP.GT.U32.AND P6, PT, R15, R46, PT ;  /* 0x0000002e0f00720c */ /* 0x000fda0003fc4070 */
[----:B------:R-:W-:Y:S01]  /*e270*/  @!P6 IMAD.IADD R46, R46, 0x1, -R15 ;  /* 0x000000012e2ee824 */ /* 0x000fe200078e0a0f */
[----:B------:R-:W-:-:S13]  /*e280*/  ISETP.GT.U32.AND P6, PT, R15, R45, PT ;  /* 0x0000002d0f00720c */ /* 0x000fda0003fc4070 */
[----:B------:R-:W-:Y:S01]  /*e290*/  @!P6 IMAD.IADD R45, R45, 0x1, -R15 ;  /* 0x000000012d2de824 */ /* 0x000fe200078e0a0f */
[C---:B------:R-:W-:Y:S02]  /*e2a0*/  ISETP.GT.U32.AND P6, PT, R15.reuse, R49, PT ;  /* 0x000000310f00720c */ /* 0x040fe40003fc4070 */
[----:B------:R-:W-:Y:S02]  /*e2b0*/  ISETP.GT.U32.AND P1, PT, R15, R46, PT ;  /* 0x0000002e0f00720c */ /* 0x000fe40003f24070 */
[----:B-1----:R-:W-:Y:S01]  /*e2c0*/  IABS R81, R5 ;  /* 0x0000000500517213 */ /* 0x002fe20000000000 */
[----:B------:R-:W-:-:S08]  /*e2d0*/  IMAD.HI.U32 R85, R16, R82, RZ ;  /* 0x0000005210557227 */ /* 0x000fd000078e00ff */
[----:B------:R-:W-:Y:S02]  /*e2e0*/  @!P6 IMAD.IADD R49, R49, 0x1, -R15 ;  /* 0x000000013131e824 */ /* 0x000fe400078e0a0f */
[----:B------:R-:W-:-:S03]  /*e2f0*/  IMAD.HI.U32 R83, R16, R80, RZ ;  /* 0x0000005010537227 */ /* 0x000fc600078e00ff */
[----:B------:R-:W-:Y:S01]  /*e300*/  ISETP.GT.U32.AND P6, PT, R15, R49, PT ;  /* 0x000000310f00720c */ /* 0x000fe20003fc4070 */
[----:B------:R-:W-:-:S04]  /*e310*/  IMAD.HI.U32 R84, R16, R81, RZ ;  /* 0x0000005110547227 */ /* 0x000fc800078e00ff */
[----:B------:R-:W-:Y:S02]  /*e320*/  IMAD.MOV R85, RZ, RZ, -R85 ;  /* 0x000000ffff557224 */ /* 0x000fe400078e0a55 */
[----:B------:R-:W-:Y:S02]  /*e330*/  IMAD.MOV R83, RZ, RZ, -R83 ;  /* 0x000000ffff537224 */ /* 0x000fe400078e0a53 */
[----:B------:R-:W-:Y:S02]  /*e340*/  IMAD.MOV R84, RZ, RZ, -R84 ;  /* 0x000000ffff547224 */ /* 0x000fe400078e0a54 */
[----:B------:R-:W-:Y:S01]  /*e350*/  @!P1 IMAD.IADD R46, R46, 0x1, -R15 ;  /* 0x000000012e2e9824 */ /* 0x000fe200078e0a0f */
[C---:B------:R-:W-:Y:S01]  /*e360*/  ISETP.GT.U32.AND P1, PT, R15.reuse, R51, PT ;  /* 0x000000330f00720c */ /* 0x040fe20003f24070 */
[C---:B------:R-:W-:Y:S02]  /*e370*/  IMAD R82, R15.reuse, R85, R82 ;  /* 0x000000550f527224 */ /* 0x040fe400078e0252 */
[----:B0-----:R-:W-:-:S02]  /*e380*/  IMAD R76, R15, R83, R80 ;  /* 0x000000530f4c7224 */ /* 0x001fc400078e0250 */
[----:B----4-:R-:W-:Y:S01]  /*e390*/  IMAD R5, R15, R84, R81 ;  /* 0x000000540f057224 */ /* 0x010fe200078e0251 */
[----:B------:R-:W-:Y:S01]  /*e3a0*/  STL [R1+0x46c], R82 ;  /* 0x00046c5201007387 */ /* 0x000fe20000100800 */
[----:B------:R-:W-:-:S03]  /*e3b0*/  @!P6 IMAD.IADD R49, R49, 0x1, -R15 ;  /* 0x000000013131e824 */ /* 0x000fc600078e0a0f */
[----:B------:R0:W-:Y:S04]  /*e3c0*/  STL [R1+0x474], R76 ;  /* 0x0004744c01007387 */ /* 0x0001e80000100800 */
[----:B------:R1:W-:Y:S01]  /*e3d0*/  STL [R1+0x470], R5 ;  /* 0x0004700501007387 */ /* 0x0003e20000100800 */
[----:B------:R-:W-:-:S05]  /*e3e0*/  @!P1 IMAD.IADD R51, R51, 0x1, -R15 ;  /* 0x0000000133339824 */ /* 0x000fca00078e0a0f */
[----:B------:R-:W-:Y:S01]  /*e3f0*/  ISETP.GT.U32.AND P1, PT, R15, R51, PT ;  /* 0x000000330f00720c */ /* 0x000fe20003f24070 */
[C---:B------:R-:W-:Y:S02]  /*e400*/  VIADD R80, R0.reuse, 0x1b0 ;  /* 0x000001b000507836 */ /* 0x040fe40000000000 */
[----:B0-----:R-:W-:-:S10]  /*e410*/  VIADD R76, R0, 0x1b1 ;  /* 0x000001b1004c7836 */ /* 0x001fd40000000000 */
[----:B------:R-:W-:Y:S01]  /*e420*/  @!P1 IMAD.IADD R51, R51, 0x1, -R15 ;  /* 0x0000000133339824 */ /* 0x000fe200078e0a0f */
[----:B--2---:R-:W-:Y:S02]  /*e430*/  ISETP.GE.AND P6, PT, R93, RZ, PT ;  /* 0x000000ff5d00720c */ /* 0x004fe40003fc6270 */
[----:B------:R-:W2:Y:S04]  /*e440*/  LDL R93, [R1+0x201c] ;  /* 0x00201c00015d7983 */ /* 0x000ea80000100800 */
[----:B------:R0:W-:Y:S04]  /*e450*/  STL [R1+0x241c], R80 ;  /* 0x00241c5001007387 */ /* 0x0001e80000100800 */
[----:B------:R-:W-:Y:S01]  /*e460*/  STL [R1+0x2420], R76 ;  /* 0x0024204c01007387 */ /* 0x000fe20000100800 */
[----:B---3--:R-:W-:-:S03]  /*e470*/  ISETP.GE.AND P1, PT, R92, RZ, PT ;  /* 0x000000ff5c00720c */ /* 0x008fc60003f26270 */
[----:B------:R-:W3:Y:S01]  /*e480*/  LDL R92, [R1+0x2028] ;  /* 0x00202800015c7983 */ /* 0x000ee20000100800 */
[----:B------:R-:W-:Y:S01]  /*e490*/  @!P0 IMAD.MOV R45, RZ, RZ, -R45 ;  /* 0x000000ffff2d8224 */ /* 0x000fe200078e0a2d */
[----:B------:R-:W-:-:S13]  /*e4a0*/  ISETP.GT.U32.AND P0, PT, R15, R48, PT ;  /* 0x000000300f00720c */ /* 0x000fda0003f04070 */
[----:B------:R-:W-:Y:S01]  /*e4b0*/  @!P0 IMAD.IADD R48, R48, 0x1, -R15 ;  /* 0x0000000130308824 */ /* 0x000fe200078e0a0f */
[----:B------:R-:W-:-:S03]  /*e4c0*/  ISETP.GT.U32.AND P0, PT, R15, R53, PT ;  /* 0x000000350f00720c */ /* 0x000fc60003f04070 */
[----:B------:R-:W-:-:S10]  /*e4d0*/  @!P6 IMAD.MOV R48, RZ, RZ, -R48 ;  /* 0x000000ffff30e224 */ /* 0x000fd400078e0a30 */
[----:B------:R-:W-:-:S05]  /*e4e0*/  @!P0 IMAD.IADD R53, R53, 0x1, -R15 ;  /* 0x0000000135358824 */ /* 0x000fca00078e0a0f */
[----:B------:R-:W-:Y:S01]  /*e4f0*/  ISETP.GT.U32.AND P6, PT, R15, R53, PT ;  /* 0x000000350f00720c */ /* 0x000fe20003fc4070 */
[----:B-1----:R-:W-:-:S05]  /*e500*/  VIADD R5, R0, 0x1b2 ;  /* 0x000001b200057836 */ /* 0x002fca0000000000 */
[----:B------:R1:W-:Y:S07]  /*e510*/  STL [R1+0x2424], R5 ;  /* 0x0024240501007387 */ /* 0x0003ee0000100800 */
[----:B------:R-:W-:Y:S01]  /*e520*/  @!P6 IMAD.IADD R53, R53, 0x1, -R15 ;  /* 0x000000013535e824 */ /* 0x000fe200078e0a0f */
[----:B0-----:R-:W-:Y:S01]  /*e530*/  IABS R80, R80 ;  /* 0x0000005000507213 */ /* 0x001fe20000000000 */
[----:B------:R-:W-:Y:S01]  /*e540*/  @!P2 IMAD.MOV R46, RZ, RZ, -R46 ;  /* 0x000000ffff2ea224 */ /* 0x000fe200078e0a2e */
[C---:B------:R-:W-:Y:S01]  /*e550*/  ISETP.GT.U32.AND P2, PT, R15.reuse, R52, PT ;  /* 0x000000340f00720c */ /* 0x040fe20003f44070 */
[----:B------:R-:W-:Y:S01]  /*e560*/  @!P1 IMAD.MOV R49, RZ, RZ, -R49 ;  /* 0x000000ffff319224 */ /* 0x000fe200078e0a31 */
[----:B------:R-:W-:Y:S01]  /*e570*/  ISETP.GT.U32.AND P1, PT, R15, R56, PT ;  /* 0x000000380f00720c */ /* 0x000fe20003f24070 */
[----:B------:R-:W-:Y:S01]  /*e580*/  IMAD.HI.U32 R82, R16, R80, RZ ;  /* 0x0000005010527227 */ /* 0x000fe200078e00ff */
[----:B------:R-:W-:-:S03]  /*e590*/  IABS R83, R5 ;  /* 0x0000000500537213 */ /* 0x000fc60000000000 */
[----:B------:R-:W-:-:S04]  /*e5a0*/  IMAD.MOV R82, RZ, RZ, -R82 ;  /* 0x000000ffff527224 */ /* 0x000fc800078e0a52 */
[----:B-1----:R-:W-:Y:S02]  /*e5b0*/  IMAD R5, R15, R82, R80 ;  /* 0x000000520f057224 */ /* 0x002fe400078e0250 */
[--C-:B------:R-:W-:Y:S01]  /*e5c0*/  @!P2 IMAD.IADD R52, R52, 0x1, -R15.reuse ;  /* 0x000000013434a824 */ /* 0x100fe200078e0a0f */
[----:B------:R-:W-:Y:S01]  /*e5d0*/  ISETP.GE.AND P2, PT, R90, RZ, PT ;  /* 0x000000ff5a00720c */ /* 0x000fe20003f46270 */
[----:B------:R-:W-:Y:S01]  /*e5e0*/  @!P1 IMAD.IADD R56, R56, 0x1, -R15 ;  /* 0x0000000138389824 */ /* 0x000fe200078e0a0f */
[----:B------:R-:W4:Y:S01]  /*e5f0*/  LDL R90, [R1+0x2024] ;  /* 0x00202400015a7983 */ /* 0x000f220000100800 */
[----:B--2---:R-:W-:-:S03]  /*e600*/  ISETP.GE.AND P6, PT, R93, RZ, PT ;  /* 0x000000ff5d00720c */ /* 0x004fc60003fc6270 */
[----:B------:R-:W2:Y:S04]  /*e610*/  LDL R93, [R1+0x2000] ;  /* 0x00200000015d7983 */ /* 0x000ea80000100800 */
[----:B------:R0:W-:Y:S01]  /*e620*/  STL [R1+0x45c], R5 ;  /* 0x00045c0501007387 */ /* 0x0001e20000100800 */
[----:B---3--:R-:W-:-:S03]  /*e630*/  ISETP.GE.AND P1, PT, R92, RZ, PT ;  /* 0x000000ff5c00720c */ /* 0x008fc60003f26270 */
[----:B------:R-:W3:Y:S01]  /*e640*/  LDL R92, [R1+0x1ffc] ;  /* 0x001ffc00015c7983 */ /* 0x000ee20000100800 */
[----:B------:R-:W-:Y:S02]  /*e650*/  ISETP.GT.U32.AND P0, PT, R15, R52, PT ;  /* 0x000000340f00720c */ /* 0x000fe40003f04070 */
[----:B------:R-:W-:-:S11]  /*e660*/  IABS R81, R76 ;  /* 0x0000004c00517213 */ /* 0x000fd60000000000 */
[----:B------:R-:W-:Y:S01]  /*e670*/  @!P0 IMAD.IADD R52, R52, 0x1, -R15 ;  /* 0x0000000134348824 */ /* 0x000fe200078e0a0f */
[----:B------:R-:W-:Y:S01]  /*e680*/  ISETP.GT.U32.AND P0, PT, R15, R58, PT ;  /* 0x0000003a0f00720c */ /* 0x000fe20003f04070 */
[----:B------:R-:W-:-:S04]  /*e690*/  IMAD.HI.U32 R84, R16, R81, RZ ;  /* 0x0000005110547227 */ /* 0x000fc800078e00ff */
[----:B------:R-:W-:-:S04]  /*e6a0*/  IMAD.HI.U32 R85, R16, R83, RZ ;  /* 0x0000005310557227 */ /* 0x000fc800078e00ff */
[----:B------:R-:W-:-:S04]  /*e6b0*/  IMAD.MOV R84, RZ, RZ, -R84 ;  /* 0x000000ffff547224 */ /* 0x000fc800078e0a54 */
[----:B------:R-:W-:Y:S02]  /*e6c0*/  @!P0 IMAD.IADD R58, R58, 0x1, -R15 ;  /* 0x000000013a3a8824 */ /* 0x000fe400078e0a0f */
[----:B------:R-:W-:-:S03]  /*e6d0*/  IMAD.MOV R85, RZ, RZ, -R85 ;  /* 0x000000ffff557224 */ /* 0x000fc600078e0a55 */
[C---:B------:R-:W-:Y:S01]  /*e6e0*/  ISETP.GT.U32.AND P0, PT, R15.reuse, R58, PT ;  /* 0x0000003a0f00720c */ /* 0x040fe20003f04070 */
[C---:B------:R-:W-:Y:S02]  /*e6f0*/  IMAD R76, R15.reuse, R84, R81 ;  /* 0x000000540f4c7224 */ /* 0x040fe400078e0251 */
[----:B0-----:R-:W-:Y:S02]  /*e700*/  IMAD R5, R15, R85, R83 ;  /* 0x000000550f057224 */ /* 0x001fe400078e0253 */
[C---:B------:R-:W-:Y:S01]  /*e710*/  VIADD R80, R0.reuse, 0x1b3 ;  /* 0x000001b300507836 */ /* 0x040fe20000000000 */
[----:B------:R0:W-:Y:S04]  /*e720*/  STL [R1+0x454], R76 ;  /* 0x0004544c01007387 */ /* 0x0001e80000100800 */
[----:B------:R1:W-:Y:S01]  /*e730*/  STL [R1+0x458], R5 ;  /* 0x0004580501007387 */ /* 0x0003e20000100800 */
[----:B0-----:R-:W-:-:S03]  /*e740*/  VIADD R76, R0, 0x1b4 ;  /* 0x000001b4004c7836 */ /* 0x001fc60000000000 */
[----:B------:R0:W-:Y:S01]  /*e750*/  STL [R1+0x2410], R80 ;  /* 0x0024105001007387 */ /* 0x0001e20000100800 */
[----:B-1----:R-:W-:-:S03]  /*e760*/  VIADD R5, R0, 0x1b5 ;  /* 0x000001b500057836 */ /* 0x002fc60000000000 */
[----:B------:R1:W-:Y:S01]  /*e770*/  STL [R1+0x2414], R76 ;  /* 0x0024144c01007387 */ /* 0x0003e20000100800 */
[----:B------:R-:W-:-:S03]  /*e780*/  @!P0 IMAD.IADD R58, R58, 0x1, -R15 ;  /* 0x000000013a3a8824 */ /* 0x000fc600078e0a0f */
[----:B------:R0:W-:Y:S01]  /*e790*/  STL [R1+0x2418], R5 ;  /* 0x0024180501007387 */ /* 0x0001e20000100800 */
[----:B------:R-:W-:Y:S01]  /*e7a0*/  @!P1 IMAD.MOV R53, RZ, RZ, -R53 ;  /* 0x000000ffff359224 */ /* 0x000fe200078e0a35 */
[----:B------:R-:W-:Y:S02]  /*e7b0*/  ISETP.GT.U32.AND P1, PT, R15, R59, PT ;  /* 0x0000003b0f00720c */ /* 0x000fe40003f24070 */
[----:B------:R-:W4:Y:S11]  /*e7c0*/  LDL R91, [R1+0x2008] ;  /* 0x00200800015b7983 */ /* 0x000f360000100800 */
[----:B------:R-:W-:Y:S01]  /*e7d0*/  @!P1 IMAD.IADD R59, R59, 0x1, -R15 ;  /* 0x000000013b3b9824 */ /* 0x000fe200078e0a0f */
[----:B--2---:R-:W-:-:S02]  /*e7e0*/  ISETP.GE.AND P0, PT, R93, RZ, PT ;  /* 0x000000ff5d00720c */ /* 0x004fc40003f06270 */
[----:B------:R-:W2:Y:S01]  /*e7f0*/  LDL R93, [R1+0x2004] ;  /* 0x00200400015d7983 */ /* 0x000ea20000100800 */
[----:B---3--:R-:W-:-:S03]  /*e800*/  ISETP.GE.AND P1, PT, R92, RZ, PT ;  /* 0x000000ff5c00720c */ /* 0x008fc60003f26270 */
[----:B------:R-:W3:Y:S01]  /*e810*/  LDL R92, [R1+0x1fe8] ;  /* 0x001fe800015c7983 */ /* 0x000ee20000100800 */
[----:B------:R-:W-:Y:S01]  /*e820*/  @!P2 IMAD.MOV R51, RZ, RZ, -R51 ;  /* 0x000000ffff33a224 */ /* 0x000fe200078e0a33 */
[----:B------:R-:W-:Y:S01]  /*e830*/  ISETP.GT.U32.AND P2, PT, R15, R57, PT ;  /* 0x000000390f00720c */ /* 0x000fe20003f44070 */
[----:B------:R-:W-:-:S12]  /*e840*/  @!P6 IMAD.MOV R52, RZ, RZ, -R52 ;  /* 0x000000ffff34e224 */ /* 0x000fd800078e0a34 */
[----:B------:R-:W-:-:S05]  /*e850*/  @!P2 IMAD.IADD R57, R57, 0x1, -R15 ;  /* 0x000000013939a824 */ /* 0x000fca00078e0a0f */
[C---:B------:R-:W-:Y:S02]  /*e860*/  ISETP.GT.U32.AND P6, PT, R15.reuse, R57, PT ;  /* 0x000000390f00720c */ /* 0x040fe40003fc4070 */
[----:B------:R-:W-:-:S11]  /*e870*/  ISETP.GT.U32.AND P2, PT, R15, R56, PT ;  /* 0x000000380f00720c */ /* 0x000fd60003f44070 */
[--C-:B------:R-:W-:Y:S01]  /*e880*/  @!P6 IMAD.IADD R57, R57, 0x1, -R15.reuse ;  /* 0x000000013939e824 */ /* 0x100fe200078e0a0f */
[----:B------:R-:W-:Y:S01]  /*e890*/  ISETP.GT.U32.AND P6, PT, R15, R60, PT ;  /* 0x0000003c0f00720c */ /* 0x000fe20003fc4070 */
[--C-:B------:R-:W-:Y:S01]  /*e8a0*/  @!P2 IMAD.IADD R56, R56, 0x1, -R15.reuse ;  /* 0x000000013838a824 */ /* 0x100fe200078e0a0f */
[----:B----4-:R-:W-:Y:S02]  /*e8b0*/  ISETP.GE.AND P2, PT, R90, RZ, PT ;  /* 0x000000ff5a00720c */ /* 0x010fe40003f46270 */
[----:B------:R-:W-:Y:S02]  /*e8c0*/  IABS R83, R80 ;  /* 0x0000005000537213 */ /* 0x000fe40000000000 */
[----:B------:R-:W-:Y:S02]  /*e8d0*/  IABS R81, R76 ;  /* 0x0000004c00517213 */ /* 0x000fe40000000000 */
[----:B------:R-:W-:Y:S01]  /*e8e0*/  IABS R82, R5 ;  /* 0x0000000500527213 */ /* 0x000fe20000000000 */
[----:B0-----:R-:W-:Y:S01]  /*e8f0*/  IMAD.HI.U32 R80, R16, R83, RZ ;  /* 0x0000005310507227 */ /* 0x001fe200078e00ff */
[----:B------:R-:W4:Y:S03]  /*e900*/  LDL R90, [R1+0x2010] ;  /* 0x00201000015a7983 */ /* 0x000f260000100800 */
[----:B------:R-:W-:-:S02]  /*e910*/  @!P6 IMAD.IADD R60, R60, 0x1, -R15 ;  /* 0x000000013c3ce824 */ /* 0x000fc400078e0a0f */
[----:B------:R-:W-:Y:S02]  /*e920*/  @!P0 IMAD.MOV R57, RZ, RZ, -R57 ;  /* 0x000000ffff398224 */ /* 0x000fe400078e0a39 */
[----:B------:R-:W-:Y:S01]  /*e930*/  IMAD.HI.U32 R84, R16, R81, RZ ;  /* 0x0000005110547227 */ /* 0x000fe200078e00ff */
[----:B------:R-:W-:-:S03]  /*e940*/  ISETP.GT.U32.AND P0, PT, R15, R60, PT ;  /* 0x0000003c0f00720c */ /* 0x000fc60003f04070 */
[----:B------:R-:W-:-:S04]  /*e950*/  IMAD.HI.U32 R85, R16, R82, RZ ;  /* 0x0000005210557227 */ /* 0x000fc800078e00ff */
[----:B------:R-:W-:Y:S02]  /*e960*/  IMAD.MOV R80, RZ, RZ, -R80 ;  /* 0x000000ffff507224 */ /* 0x000fe400078e0a50 */
[----:B------:R-:W-:Y:S02]  /*e970*/  IMAD.MOV R84, RZ, RZ, -R84 ;  /* 0x000000ffff547224 */ /* 0x000fe400078e0a54 */
[----:B------:R-:W-:Y:S02]  /*e980*/  IMAD.MOV R85, RZ, RZ, -R85 ;  /* 0x000000ffff557224 */ /* 0x000fe400078e0a55 */
[----:B------:R-:W-:Y:S01]  /*e990*/  @!P2 IMAD.MOV R56, RZ, RZ, -R56 ;  /* 0x000000ffff38a224 */ /* 0x000fe200078e0a38 */
[C---:B------:R-:W-:Y:S01]  /*e9a0*/  ISETP.GT.U32.AND P2, PT, R15.reuse, R62, PT ;  /* 0x0000003e0f00720c */ /* 0x040fe20003f44070 */
[C---:B------:R-:W-:Y:S02]  /*e9b0*/  IMAD R80, R15.reuse, R80, R83 ;  /* 0x000000500f507224 */ /* 0x040fe400078e0253 */
[----:B-1----:R-:W-:-:S02]  /*e9c0*/  IMAD R76, R15, R84, R81 ;  /* 0x000000540f4c7224 */ /* 0x002fc400078e0251 */
[----:B------:R-:W-:Y:S01]  /*e9d0*/  IMAD R5, R15, R85, R82 ;  /* 0x000000550f057224 */ /* 0x000fe200078e0252 */
[----:B------:R0:W-:Y:S01]  /*e9e0*/  STL [R1+0x438], R80 ;  /* 0x0004385001007387 */ /* 0x0001e20000100800 */
[----:B------:R-:W-:-:S03]  /*e9f0*/  @!P0 IMAD.IADD R60, R60, 0x1, -R15 ;  /* 0x000000013c3c8824 */ /* 0x000fc600078e0a0f */
[----:B------:R1:W-:Y:S04]  /*ea00*/  STL [R1+0x440], R76 ;  /* 0x0004404c01007387 */ /* 0x0003e80000100800 */
[----:B------:R1:W-:Y:S01]  /*ea10*/  STL [R1+0x43c], R5 ;  /* 0x00043c0501007387 */ /* 0x0003e20000100800 */
[----:B------:R-:W-:-:S05]  /*ea20*/  @!P2 IMAD.IADD R62, R62, 0x1, -R15 ;  /* 0x000000013e3ea824 */ /* 0x000fca00078e0a0f */
[C---:B------:R-:W-:Y:S01]  /*ea30*/  ISETP.GT.U32.AND P2, PT, R15.reuse, R62, PT ;  /* 0x0000003e0f00720c */ /* 0x040fe20003f44070 */
[C---:B0-----:R-:W-:Y:S01]  /*ea40*/  VIADD R80, R0.reuse, 0x1b6 ;  /* 0x000001b600507836 */ /* 0x041fe20000000000 */
[----:B------:R-:W-:Y:S01]  /*ea50*/  ISETP.GT.U32.AND P6, PT, R15, R59, PT ;  /* 0x0000003b0f00720c */ /* 0x000fe20003fc4070 */
[C---:B-1----:R-:W-:Y:S02]  /*ea60*/  VIADD R76, R0.reuse, 0x1b7 ;  /* 0x000001b7004c7836 */ /* 0x042fe40000000000 */
[----:B------:R-:W-:-:S08]  /*ea70*/  VIADD R5, R0, 0x1b8 ;  /* 0x000001b800057836 */ /* 0x000fd00000000000 */
[--C-:B------:R-:W-:Y:S02]  /*ea80*/  @!P2 IMAD.IADD R62, R62, 0x1, -R15.reuse ;  /* 0x000000013e3ea824 */ /* 0x100fe400078e0a0f */
[----:B------:R-:W-:Y:S01]  /*ea90*/  @!P6 IMAD.IADD R59, R59, 0x1, -R15 ;  /* 0x000000013b3be824 */ /* 0x000fe200078e0a0f */
[----:B------:R-:W-:Y:S02]  /*eaa0*/  ISETP.GE.AND P6, PT, R91, RZ, PT ;  /* 0x000000ff5b00720c */ /* 0x000fe40003fc6270 */
[----:B--2---:R-:W-:Y:S02]  /*eab0*/  ISETP.GE.AND P0, PT, R93, RZ, PT ;  /* 0x000000ff5d00720c */ /* 0x004fe40003f06270 */
[----:B------:R-:W2:Y:S04]  /*eac0*/  LDL R93, [R1+0x1ff0] ;  /* 0x001ff000015d7983 */ /* 0x000ea80000100800 */
[----:B------:R0:W-:Y:S04]  /*ead0*/  STL [R1+0x2404], R80 ;  /* 0x0024045001007387 */ /* 0x0001e80000100800 */
[----:B------:R1:W-:Y:S01]  /*eae0*/  STL [R1+0x2408], R76 ;  /* 0x0024084c01007387 */ /* 0x0003e20000100800 */
[----:B---3--:R-:W-:-:S03]  /*eaf0*/  ISETP.GE.AND P2, PT, R92, RZ, PT ;  /* 0x000000ff5c00720c */ /* 0x008fc60003f46270 */
[----:B------:R3:W-:Y:S04]  /*eb00*/  STL [R1+0x240c], R5 ;  /* 0x00240c0501007387 */ /* 0x0007e80000100800 */
[----:B------:R-:W2:Y:S04]  /*eb10*/  LDL R92, [R1+0x1ff8] ;  /* 0x001ff800015c7983 */ /* 0x000ea80000100800 */
[----:B------:R-:W2:Y:S01]  /*eb20*/  LDL R91, [R1+0x1fec] ;  /* 0x001fec00015b7983 */ /* 0x000ea20000100800 */
[----:B------:R-:W-:Y:S01]  /*eb30*/  @!P1 IMAD.MOV R58, RZ, RZ, -R58 ;  /* 0x000000ffff3a9224 */ /* 0x000fe200078e0a3a */
[----:B------:R-:W-:-:S02]  /*eb40*/  ISETP.GT.U32.AND P1, PT, R15, R63, PT ;  /* 0x0000003f0f00720c */ /* 0x000fc40003f24070 */
[----:B------:R-:W-:-:S11]  /*eb50*/  IABS R83, R80 ;  /* 0x0000005000537213 */ /* 0x000fd60000000000 */
[----:B------:R-:W-:-:S05]  /*eb60*/  @!P1 IMAD.IADD R63, R63, 0x1, -R15 ;  /* 0x000000013f3f9824 */ /* 0x000fca00078e0a0f */
[----:B------:R-:W-:Y:S02]  /*eb70*/  ISETP.GT.U32.AND P1, PT, R15, R63, PT ;  /* 0x0000003f0f00720c */ /* 0x000fe40003f24070 */
[----:B------:R-:W-:Y:S01]  /*eb80*/  IABS R81, R76 ;  /* 0x0000004c00517213 */ /* 0x000fe20000000000 */
[----:B0-----:R-:W-:-:S04]  /*eb90*/  IMAD.HI.U32 R80, R16, R83, RZ ;  /* 0x0000005310507227 */ /* 0x001fc800078e00ff */
[----:B------:R-:W-:-:S04]  /*eba0*/  IMAD.HI.U32 R84, R16, R81, RZ ;  /* 0x0000005110547227 */ /* 0x000fc800078e00ff */
[----:B------:R-:W-:Y:S02]  /*ebb0*/  IMAD.MOV R80, RZ, RZ, -R80 ;  /* 0x000000ffff507224 */ /* 0x000fe400078e0a50 */
[----:B------:R-:W-:Y:S01]  /*ebc0*/  @!P1 IMAD.IADD R63, R63, 0x1, -R15 ;  /* 0x000000013f3f9824 */ /* 0x000fe200078e0a0f */
[C---:B------:R-:W-:Y:S01]  /*ebd0*/  ISETP.GT.U32.AND P1, PT, R15.reuse, R65, PT ;  /* 0x000000410f00720c */ /* 0x040fe20003f24070 */
[----:B------:R-:W-:Y:S01]  /*ebe0*/  IMAD.MOV R84, RZ, RZ, -R84 ;  /* 0x000000ffff547224 */ /* 0x000fe200078e0a54 */
[----:B------:R-:W-:Y:S01]  /*ebf0*/  IABS R82, R5 ;  /* 0x0000000500527213 */ /* 0x000fe20000000000 */
[----:B------:R-:W-:Y:S01]  /*ec00*/  @!P6 IMAD.MOV R59, RZ, RZ, -R59 ;  /* 0x000000ffff3be224 */ /* 0x000fe200078e0a3b */
[C---:B------:R-:W-:Y:S01]  /*ec10*/  ISETP.GT.U32.AND P6, PT, R15.reuse, R64, PT ;  /* 0x000000400f00720c */ /* 0x040fe20003fc4070 */
[C---:B-1----:R-:W-:Y:S02]  /*ec20*/  IMAD R76, R15.reuse, R80, R83 ;  /* 0x000000500f4c7224 */ /* 0x042fe400078e0253 */
[----:B---3--:R-:W-:-:S02]  /*ec30*/  IMAD R5, R15, R84, R81 ;  /* 0x000000540f057224 */ /* 0x008fc400078e0251 */
[----:B------:R-:W-:Y:S02]  /*ec40*/  @!P2 IMAD.MOV R63, RZ, RZ, -R63 ;  /* 0x000000ffff3fa224 */ /* 0x000fe400078e0a3f */
[----:B------:R-:W-:Y:S01]  /*ec50*/  @!P0 IMAD.MOV R60, RZ, RZ, -R60 ;  /* 0x000000ffff3c8224 */ /* 0x000fe200078e0a3c */
[----:B----4-:R-:W-:Y:S01]  /*ec60*/  ISETP.GE.AND P0, PT, R90, RZ, PT ;  /* 0x000000ff5a00720c */ /* 0x010fe20003f06270 */
[----:B------:R-:W-:-:S04]  /*ec70*/  IMAD.HI.U32 R85, R16, R82, RZ ;  /* 0x0000005210557227 */ /* 0x000fc800078e00ff */
[----:B------:R-:W-:Y:S02]  /*ec80*/  IMAD.MOV R85, RZ, RZ, -R85 ;  /* 0x000000ffff557224 */ /* 0x000fe400078e0a55 */
[--C-:B------:R-:W-:Y:S02]  /*ec90*/  @!P1 IMAD.IADD R65, R65, 0x1, -R15.reuse ;  /* 0x0000000141419824 */ /* 0x100fe400078e0a0f */
[----:B------:R-:W-:Y:S02]  /*eca0*/  @!P6 IMAD.IADD R64, R64, 0x1, -R15 ;  /* 0x000000014040e824 */ /* 0x000fe400078e0a0f */
[C---:B------:R-:W-:Y:S01]  /*ecb0*/  VIADD R80, R0.reuse, 0x1b9 ;  /* 0x000001b900507836 */ /* 0x040fe20000000000 */
[C---:B------:R-:W-:Y:S02]  /*ecc0*/  ISETP.GT.U32.AND P1, PT, R15.reuse, R65, PT ;  /* 0x000000410f00720c */ /* 0x040fe40003f24070 */
[----:B------:R-:W-:Y:S01]  /*ecd0*/  ISETP.GT.U32.AND P6, PT, R15, R64, PT ;  /* 0x000000400f00720c */ /* 0x000fe20003fc4070 */
[----:B------:R-:W-:-:S10]  /*ece0*/  VIADD R81, R0, 0x1ba ;  /* 0x000001ba00517836 */ /* 0x000fd40000000000 */
[--C-:B------:R-:W-:Y:S02]  /*ecf0*/  @!P1 IMAD.IADD R65, R65, 0x1, -R15.reuse ;  /* 0x0000000141419824 */ /* 0x100fe400078e0a0f */
[----:B------:R-:W-:Y:S01]  /*ed00*/  @!P6 IMAD.IADD R64, R64, 0x1, -R15 ;  /* 0x000000014040e824 */ /* 0x000fe200078e0a0f */
[----:B--2---:R-:W-:Y:S02]  /*ed10*/  ISETP.GE.AND P2, PT, R93, RZ, PT ;  /* 0x000000ff5d00720c */ /* 0x004fe40003f46270 */
[----:B------:R-:W2:Y:S04]  /*ed20*/  LDL R93, [R1+0x1ff4] ;  /* 0x001ff400015d7983 */ /* 0x000ea80000100800 */
[----:B------:R-:W-:Y:S04]  /*ed30*/  STL [R1+0x430], R76 ;  /* 0x0004304c01007387 */ /* 0x000fe80000100800 */
[----:B------:R0:W-:Y:S04]  /*ed40*/  STL [R1+0x434], R5 ;  /* 0x0004340501007387 */ /* 0x0001e80000100800 */
[----:B------:R-:W3:Y:S01]  /*ed50*/  LDL.LU R90, [R1] ;  /* 0x00000000015a7983 */ /* 0x000ee20000300800 */
[----:B0-----:R-:W-:-:S05]  /*ed60*/  IMAD R5, R15, R85, R82 ;  /* 0x000000550f057224 */ /* 0x001fca00078e0252 */
[----:B------:R0:W-:Y:S04]  /*ed70*/  STL [R1+0x42c], R5 ;  /* 0x00042c0501007387 */ /* 0x0001e80000100800 */
[----:B------:R1:W-:Y:S01]  /*ed80*/  STL [R1+0x23f4], R80 ;  /* 0x0023f45001007387 */ /* 0x0003e20000100800 */
[C---:B------:R-:W-:Y:S02]  /*ed90*/  VIADD R76, R0.reuse, 0x1bb ;  /* 0x000001bb004c7836 */ /* 0x040fe40000000000 */
[----:B0-----:R-:W-:Y:S01]  /*eda0*/  VIADD R5, R0, 0x1bc ;  /* 0x000001bc00057836 */ /* 0x001fe20000000000 */
[----:B-1----:R-:W-:Y:S01]  /*edb0*/  IABS R80, R80 ;  /* 0x0000005000507213 */ /* 0x002fe20000000000 */
[----:B------:R-:W-:Y:S04]  /*edc0*/  STL [R1+0x23f8], R81 ;  /* 0x0023f85101007387 */ /* 0x000fe80000100800 */
[----:B------:R-:W-:Y:S01]  /*edd0*/  IMAD.HI.U32 R84, R16, R80, RZ ;  /* 0x0000005010547227 */ /* 0x000fe200078e00ff */
[----:B------:R0:W-:Y:S01]  /*ede0*/  STL [R1+0x23fc], R76 ;  /* 0x0023fc4c01007387 */ /* 0x0001e20000100800 */
[----:B------:R-:W-:-:S02]  /*edf0*/  ISETP.GE.AND P1, PT, R92, RZ, PT ;  /* 0x000000ff5c00720c */ /* 0x000fc40003f26270 */
[----:B------:R-:W-:Y:S01]  /*ee00*/  IMAD.MOV R84, RZ, RZ, -R84 ;  /* 0x000000ffff547224 */ /* 0x000fe200078e0a54 */
[----:B------:R-:W-:Y:S01]  /*ee10*/  STL [R1+0x2400], R5 ;  /* 0x0024000501007387 */ /* 0x000fe20000100800 */
[----:B------:R-:W-:-:S03]  /*ee20*/  IABS R82, R76 ;  /* 0x0000004c00527213 */ /* 0x000fc60000000000 */
[----:B------:R-:W4:Y:S01]  /*ee30*/  LDL R92, [R1+0x1fd4] ;  /* 0x001fd400015c7983 */ /* 0x000f220000100800 */
[----:B0-----:R-:W-:Y:S02]  /*ee40*/  IMAD R76, R15, R84, R80 ;  /* 0x000000540f4c7224 */ /* 0x001fe400078e0250 */
[----:B------:R-:W-:Y:S01]  /*ee50*/  @!P2 IMAD.MOV R64, RZ, RZ, -R64 ;  /* 0x000000ffff40a224 */ /* 0x000fe200078e0a40 */
[----:B------:R-:W-:Y:S01]  /*ee60*/  ISETP.GE.AND P2, PT, R91, RZ, PT ;  /* 0x000000ff5b00720c */ /* 0x000fe20003f46270 */
[----:B------:R-:W4:Y:S04]  /*ee70*/  LDL.LU R88, [R1+0xc] ;  /* 0x00000c0001587983 */ /* 0x000f280000300800 */
[----:B------:R-:W4:Y:S04]  /*ee80*/  LDL R91, [R1+0x1fd0] ;  /* 0x001fd000015b7983 */ /* 0x000f280000100800 */
[----:B------:R0:W-:Y:S04]  /*ee90*/  STL [R1+0x414], R76 ;  /* 0x0004144c01007387 */ /* 0x0001e80000100800 */
[----:B0-----:R-:W4:Y:S01]  /*eea0*/  LDL R76, [R1+0x1fe0] ;  /* 0x001fe000014c7983 */ /* 0x001f220000100800 */
[----:B------:R-:W-:Y:S01]  /*eeb0*/  @!P0 IMAD.MOV R62, RZ, RZ, -R62 ;  /* 0x000000ffff3e8224 */ /* 0x000fe200078e0a3e */
[----:B------:R-:W-:-:S02]  /*eec0*/  ISETP.GT.U32.AND P0, PT, R15, R66, PT ;  /* 0x000000420f00720c */ /* 0x000fc40003f04070 */
[----:B------:R-:W-:-:S11]  /*eed0*/  ISETP.GT.U32.AND P6, PT, R15, R67, PT ;  /* 0x000000430f00720c */ /* 0x000fd60003fc4070 */
[--C-:B------:R-:W-:Y:S02]  /*eee0*/  @!P0 IMAD.IADD R66, R66, 0x1, -R15.reuse ;  /* 0x0000000142428824 */ /* 0x100fe400078e0a0f */
[----:B------:R-:W-:-:S03]  /*eef0*/  @!P6 IMAD.IADD R67, R67, 0x1, -R15 ;  /* 0x000000014343e824 */ /* 0x000fc600078e0a0f */
[C---:B------:R-:W-:Y:S02]  /*ef00*/  ISETP.GT.U32.AND P0, PT, R15.reuse, R66, PT ;  /* 0x000000420f00720c */ /* 0x040fe40003f04070 */
[----:B------:R-:W-:Y:S02]  /*ef10*/  ISETP.GT.U32.AND P6, PT, R15, R67, PT ;  /* 0x000000430f00720c */ /* 0x000fe40003fc4070 */
[----:B------:R-:W-:Y:S01]  /*ef20*/  IABS R81, R81 ;  /* 0x0000005100517213 */ /* 0x000fe20000000000 */
[----:B------:R-:W-:-:S08]  /*ef30*/  @!P2 IMAD.MOV R65, RZ, RZ, -R65 ;  /* 0x000000ffff41a224 */ /* 0x000fd000078e0a41 */
[--C-:B------:R-:W-:Y:S02]  /*ef40*/  @!P0 IMAD.IADD R66, R66, 0x1, -R15.reuse ;  /* 0x0000000142428824 */ /* 0x100fe400078e0a0f */
[----:B------:R-:W-:Y:S02]  /*ef50*/  @!P6 IMAD.IADD R67, R67, 0x1, -R15 ;  /* 0x000000014343e824 */ /* 0x000fe400078e0a0f */
[----:B------:R-:W-:Y:S01]  /*ef60*/  @!P1 IMAD.MOV R66, RZ, RZ, -R66 ;  /* 0x000000ffff429224 */ /* 0x000fe200078e0a42 */
[----:B------:R-:W-:Y:S01]  /*ef70*/  ISETP.GT.U32.AND P1, PT, R15, R69, PT ;  /* 0x000000450f00720c */ /* 0x000fe20003f24070 */
[----:B------:R-:W-:Y:S01]  /*ef80*/  IMAD.HI.U32 R85, R16, R81, RZ ;  /* 0x0000005110557227 */ /* 0x000fe200078e00ff */
[----:B------:R-:W-:-:S03]  /*ef90*/  IABS R83, R5 ;  /* 0x0000000500537213 */ /* 0x000fc60000000000 */
[----:B------:R-:W-:Y:S02]  /*efa0*/  IMAD.MOV R85, RZ, RZ, -R85 ;  /* 0x000000ffff557224 */ /* 0x000fe400078e0a55 */
[----:B------:R-:W-:-:S04]  /*efb0*/  IMAD.HI.U32 R80, R16, R82, RZ ;  /* 0x0000005210507227 */ /* 0x000fc800078e00ff */
[----:B------:R-:W-:Y:S02]  /*efc0*/  IMAD R5, R15, R85, R81 ;  /* 0x000000550f057224 */ /* 0x000fe400078e0251 */
[----:B------:R-:W-:Y:S02]  /*efd0*/  @!P1 IMAD.IADD R69, R69, 0x1, -R15 ;  /* 0x0000000145459824 */ /* 0x000fe400078e0a0f */
[----:B------:R-:W-:-:S04]  /*efe0*/  IMAD.HI.U32 R81, R16, R83, RZ ;  /* 0x0000005310517227 */ /* 0x000fc800078e00ff */
[----:B------:R-:W-:Y:S02]  /*eff0*/  IMAD.MOV R80, RZ, RZ, -R80 ;  /* 0x000000ffff507224 */ /* 0x000fe400078e0a50 */
[----:B------:R-:W-:Y:S01]  /*f000*/  IMAD.MOV R81, RZ, RZ, -R81 ;  /* 0x000000ffff517224 */ /* 0x000fe200078e0a51 */
[----:B------:R0:W-:Y:S01]  /*f010*/  STL [R1+0x428], R5 ;  /* 0x0004280501007387 */ /* 0x0001e20000100800 */
[C---:B------:R-:W-:Y:S02]  /*f020*/  IMAD R80, R15.reuse, R80, R82 ;  /* 0x000000500f507224 */ /* 0x040fe400078e0252 */
[----:B------:R-:W-:Y:S02]  /*f030*/  VIADD R82, R0, 0x1bd ;  /* 0x000001bd00527836 */ /* 0x000fe40000000000 */
[----:B0-----:R-:W-:Y:S01]  /*f040*/  IMAD R5, R15, R81, R83 ;  /* 0x000000510f057224 */ /* 0x001fe200078e0253 */
[----:B--2---:R-:W-:Y:S02]  /*f050*/  ISETP.GE.AND P2, PT, R93, RZ, PT ;  /* 0x000000ff5d00720c */ /* 0x004fe40003f46270 */
[----:B------:R-:W2:Y:S01]  /*f060*/  LDL.LU R93, [R1+0x10] ;  /* 0x00001000015d7983 */ /* 0x000ea20000300800 */
[----:B---3--:R-:W-:-:S10]  /*f070*/  ISETP.GT.U32.AND P6, PT, R15, R90, PT ;  /* 0x0000005a0f00720c */ /* 0x008fd40003fc4070 */
[----:B------:R-:W-:Y:S01]  /*f080*/  @!P2 IMAD.MOV R67, RZ, RZ, -R67 ;  /* 0x000000ffff43a224 */ /* 0x000fe200078e0a43 */
[----:B------:R-:W-:Y:S01]  /*f090*/  ISETP.GT.U32.AND P2, PT, R15, R69, PT ;  /* 0x000000450f00720c */ /* 0x000fe20003f44070 */
[----:B------:R0:W-:Y:S01]  /*f0a0*/  STL [R1+0x418], R80 ;  /* 0x0004185001007387 */ /* 0x0001e20000100800 */
[----:B------:R-:W-:-:S05]  /*f0b0*/  @!P6 IMAD.IADD R90, R90, 0x1, -R15 ;  /* 0x000000015a5ae824 */ /* 0x000fca00078e0a0f */
[----:B------:R-:W-:Y:S01]  /*f0c0*/  ISETP.GT.U32.AND P6, PT, R15, R90, PT ;  /* 0x0000005a0f00720c */ /* 0x000fe20003fc4070 */
[----:B0-----:R-:W-:-:S05]  /*f0d0*/  VIADD R80, R0, 0x1be ;  /* 0x000001be00507836 */ /* 0x001fca0000000000 */
[----:B------:R-:W-:-:S07]  /*f0e0*/  @!P2 IMAD.IADD R69, R69, 0x1, -R15 ;  /* 0x000000014545a824 */ /* 0x000fce00078e0a0f */
[----:B------:R-:W-:Y:S01]  /*f0f0*/  @!P6 IMAD.IADD R90, R90, 0x1, -R15 ;  /* 0x000000015a5ae824 */ /* 0x000fe200078e0a0f */
[----:B----4-:R-:W-:Y:S02]  /*f100*/  ISETP.GE.AND P1, PT, R92, RZ, PT ;  /* 0x000000ff5c00720c */ /* 0x010fe40003f26270 */
[----:B------:R-:W3:Y:S04]  /*f110*/  LDL.LU R92, [R1+0x8] ;  /* 0x00000800015c7983 */ /* 0x000ee80000300800 */
[----:B------:R0:W-:Y:S04]  /*f120*/  STL [R1+0x410], R5 ;  /* 0x0004100501007387 */ /* 0x0001e80000100800 */
[----:B------:R1:W-:Y:S01]  /*f130*/  STL [R1+0x23e8], R82 ;  /* 0x0023e85201007387 */ /* 0x0003e20000100800 */
[----:B------:R-:W-:Y:S01]  /*f140*/  ISETP.GE.AND P2, PT, R91, RZ, PT ;  /* 0x000000ff5b00720c */ /* 0x000fe20003f46270 */
[----:B0-----:R-:W-:-:S02]  /*f150*/  VIADD R5, R0, 0x1bf ;  /* 0x000001bf00057836 */ /* 0x001fc40000000000 */
[----:B------:R0:W-:Y:S04]  /*f160*/  STL [R1+0x23ec], R80 ;  /* 0x0023ec5001007387 */ /* 0x0001e80000100800 */
[----:B------:R4:W-:Y:S01]  /*f170*/  STL [R1+0x23f0], R5 ;  /* 0x0023f00501007387 */ /* 0x0009e20000100800 */
[----:B------:R-:W-:-:S03]  /*f180*/  ISETP.GE.AND P6, PT, R76, RZ, PT ;  /* 0x000000ff4c00720c */ /* 0x000fc60003fc6270 */
[----:B------:R-:W2:Y:S04]  /*f190*/  LDL.LU R91, [R1+0x14] ;  /* 0x00001400015b7983 */ /* 0x000ea80000300800 */
[----:B------:R-:W2:Y:S01]  /*f1a0*/  LDL R76, [R1+0x1fdc] ;  /* 0x001fdc00014c7983 */ /* 0x000ea20000100800 */
[----:B------:R-:W-:Y:S02]  /*f1b0*/  ISETP.GT.U32.AND P0, PT, R15, R68, PT ;  /* 0x000000440f00720c */ /* 0x000fe40003f04070 */
[----:B------:R-:W-:Y:S01]  /*f1c0*/  IABS R81, R82 ;  /* 0x0000005200517213 */ /* 0x000fe20000000000 */
[----:B------:R-:W-:Y:S01]  /*f1d0*/  @!P2 IMAD.MOV R69, RZ, RZ, -R69 ;  /* 0x000000ffff45a224 */ /* 0x000fe200078e0a45 */
[----:B------:R-:W3:Y:S09]  /*f1e0*/  LDL.LU R89, [R1+0x18] ;  /* 0x0000180001597983 */ /* 0x000ef20000300800 */
[----:B------:R-:W-:-:S05]  /*f1f0*/  @!P0 IMAD.IADD R68, R68, 0x1, -R15 ;  /* 0x0000000144448824 */ /* 0x000fca00078e0a0f */
[----:B------:R-:W-:-:S13]  /*f200*/  ISETP.GT.U32.AND P0, PT, R15, R68, PT ;  /* 0x000000440f00720c */ /* 0x000fda0003f04070 */
[----:B------:R-:W-:-:S04]  /*f210*/  @!P0 IMAD.IADD R68, R68, 0x1, -R15 ;  /* 0x0000000144448824 */ /* 0x000fc800078e0a0f */
[----:B------:R-:W-:Y:S01]  /*f220*/  @!P1 IMAD.MOV R68, RZ, RZ, -R68 ;  /* 0x000000ffff449224 */ /* 0x000fe200078e0a44 */
[----:B------:R-:W-:Y:S01]  /*f230*/  ISETP.GT.U32.AND P1, PT, R15, R88, PT ;  /* 0x000000580f00720c */ /* 0x000fe20003f24070 */
[----:B------:R-:W-:Y:S01]  /*f240*/  IMAD.HI.U32 R84, R16, R81, RZ ;  /* 0x0000005110547227 */ /* 0x000fe200078e00ff */
[----:B-1----:R-:W-:-:S11]  /*f250*/  IABS R82, R80 ;  /* 0x0000005000527213 */ /* 0x002fd60000000000 */
[----:B------:R-:W-:-:S05]  /*f260*/  @!P1 IMAD.IADD R88, R88, 0x1, -R15 ;  /* 0x0000000158589824 */ /* 0x000fca00078e0a0f */
[----:B------:R-:W-:Y:S01]  /*f270*/  ISETP.GT.U32.AND P2, PT, R15, R88, PT ;  /* 0x000000580f00720c */ /* 0x000fe20003f44070 */
[----:B------:R-:W-:Y:S02]  /*f280*/  IMAD.MOV R84, RZ, RZ, -R84 ;  /* 0x000000ffff547224 */ /* 0x000fe400078e0a54 */
[----:B------:R-:W-:Y:S01]  /*f290*/  IMAD.HI.U32 R85, R16, R82, RZ ;  /* 0x0000005210557227 */ /* 0x000fe200078e00ff */
[----:B------:R-:W-:-:S03]  /*f2a0*/  IABS R83, R5 ;  /* 0x0000000500537213 */ /* 0x000fc60000000000 */
[----:B------:R-:W-:Y:S02]  /*f2b0*/  IMAD R81, R15, R84, R81 ;  /* 0x000000540f517224 */ /* 0x000fe400078e0251 */
[----:B0-----:R-:W-:Y:S02]  /*f2c0*/  IMAD.MOV.U32 R80, RZ, RZ, R90 ;  /* 0x000000ffff507224 */ /* 0x001fe400078e005a */
[----:B------:R-:W-:Y:S01]  /*f2d0*/  IMAD.MOV R85, RZ, RZ, -R85 ;  /* 0x000000ffff557224 */ /* 0x000fe200078e0a55 */
[----:B------:R-:W3:Y:S01]  /*f2e0*/  LDL.LU R90, [R1+0x20] ;  /* 0x00002000015a7983 */ /* 0x000ee20000300800 */
[----:B------:R-:W-:-:S03]  /*f2f0*/  @!P2 IMAD.IADD R88, R88, 0x1, -R15 ;  /* 0x000000015858a824 */ /* 0x000fc600078e0a0f */
[----:B----4-:R-:W4:Y:S04]  /*f300*/  LDL.LU R5, [R1+0x4] ;  /* 0x0000040001057983 */ /* 0x010f280000300800 */
[----:B------:R-:W4:Y:S04]  /*f310*/  LDL R84, [R1+0x1fb4] ;  /* 0x001fb40001547983 */ /* 0x000f280000100800 */
[----:B------:R-:W-:Y:S04]  /*f320*/  STL [R1], R81 ;  /* 0x0000005101007387 */ /* 0x000fe80000100800 */
[----:B------:R-:W4:Y:S01]  /*f330*/  LDL R87, [R1+0x1fc0] ;  /* 0x001fc00001577983 */ /* 0x000f220000100800 */
[----:B--2---:R-:W-:Y:S01]  /*f340*/  ISETP.GE.AND P2, PT, R76, RZ, PT ;  /* 0x000000ff4c00720c */ /* 0x004fe20003f46270 */
[----:B------:R-:W-:-:S02]  /*f350*/  IMAD R76, R15, R85, R82 ;  /* 0x000000550f4c7224 */ /* 0x000fc400078e0252 */
[----:B------:R-:W2:Y:S04]  /*f360*/  LDL R82, [R1+0x1fe4] ;  /* 0x001fe40001527983 */ /* 0x000ea80000100800 */
[----:B------:R0:W-:Y:S04]  /*f370*/  STL [R1+0x580], R76 ;  /* 0x0005804c01007387 */ /* 0x0001e80000100800 */
[----:B0-----:R-:W2:Y:S01]  /*f380*/  LDL R76, [R1+0x1fbc] ;  /* 0x001fbc00014c7983 */ /* 0x001ea20000100800 */
[----:B------:R-:W-:-:S13]  /*f390*/  ISETP.GT.U32.AND P0, PT, R15, R12, PT ;  /* 0x0000000c0f00720c */ /* 0x000fda0003f04070 */
[----:B------:R-:W-:Y:S01]  /*f3a0*/  @!P0 IMAD.IADD R12, R12, 0x1, -R15 ;  /* 0x000000010c0c8824 */ /* 0x000fe200078e0a0f */
[----:B------:R-:W-:-:S04]  /*f3b0*/  ISETP.GT.U32.AND P0, PT, R15, R93, PT ;  /* 0x0000005d0f00720c */ /* 0x000fc80003f04070 */
[C---:B------:R-:W-:Y:S01]  /*f3c0*/  ISETP.GT.U32.AND P1, PT, R15.reuse, R12, PT ;  /* 0x0000000c0f00720c */ /* 0x040fe20003f24070 */
[----:B------:R-:W-:Y:S01]  /*f3d0*/  @!P6 IMAD.MOV R80, RZ, RZ, -R80 ;  /* 0x000000ffff50e224 */ /* 0x000fe200078e0a50 */
[----:B---3--:R-:W-:-:S07]  /*f3e0*/  ISETP.GT.U32.AND P6, PT, R15, R92, PT ;  /* 0x0000005c0f00720c */ /* 0x008fce0003fc4070 */
[----:B------:R-:W-:-:S05]  /*f3f0*/  @!P0 IMAD.IADD R93, R93, 0x1, -R15 ;  /* 0x000000015d5d8824 */ /* 0x000fca00078e0a0f */
[----:B------:R-:W-:Y:S01]  /*f400*/  ISETP.GT.U32.AND P0, PT, R15, R93, PT ;  /* 0x0000005d0f00720c */ /* 0x000fe20003f04070 */
[----:B------:R-:W-:-:S04]  /*f410*/  IMAD.HI.U32 R86, R16, R83, RZ ;  /* 0x0000005310567227 */ /* 0x000fc800078e00ff */
[----:B------:R-:W-:Y:S01]  /*f420*/  @!P1 IMAD.IADD R12, R12, 0x1, -R15 ;  /* 0x000000010c0c9824 */ /* 0x000fe200078e0a0f */
[C---:B------:R-:W-:Y:S01]  /*f430*/  ISETP.GT.U32.AND P1, PT, R15.reuse, R91, PT ;  /* 0x0000005b0f00720c */ /* 0x040fe20003f24070 */
[----:B------:R-:W-:Y:S02]  /*f440*/  IMAD.MOV R86, RZ, RZ, -R86 ;  /* 0x000000ffff567224 */ /* 0x000fe400078e0a56 */
[----:B------:R-:W-:Y:S02]  /*f450*/  VIADD R81, R0, 0x1c0 ;  /* 0x000001c000517836 */ /* 0x000fe40000000000 */
[----:B------:R-:W-:Y:S02]  /*f460*/  IMAD R83, R15, R86, R83 ;  /* 0x000000560f537224 */ /* 0x000fe400078e0253 */
[--C-:B------:R-:W-:Y:S02]  /*f470*/  @!P0 IMAD.IADD R93, R93, 0x1, -R15.reuse ;  /* 0x000000015d5d8824 */ /* 0x100fe400078e0a0f */
[--C-:B------:R-:W-:Y:S01]  /*f480*/  @!P6 IMAD.IADD R92, R92, 0x1, -R15.reuse ;  /* 0x000000015c5ce824 */ /* 0x100fe200078e0a0f */
[----:B------:R0:W-:Y:S03]  /*f490*/  STL [R1+0x584], R83 ;  /* 0x0005845301007387 */ /* 0x0001e60000100800 */
[----:B------:R-:W-:Y:S01]  /*f4a0*/  @!P1 IMAD.IADD R91, R91, 0x1, -R15 ;  /* 0x000000015b5b9824 */ /* 0x000fe200078e0a0f */
[----:B------:R1:W-:Y:S01]  /*f4b0*/  STL [R1+0x23e4], R81 ;  /* 0x0023e45101007387 */ /* 0x0003e20000100800 */
[----:B------:R-:W-:-:S02]  /*f4c0*/  ISETP.GT.U32.AND P1, PT, R15, R92, PT ;  /* 0x0000005c0f00720c */ /* 0x000fc40003f24070 */
[----:B----4-:R-:W-:Y:S01]  /*f4d0*/  ISETP.GE.AND P6, PT, R84, RZ, PT ;  /* 0x000000ff5400720c */ /* 0x010fe20003fc6270 */
[----:B0-----:R-:W-:Y:S02]  /*f4e0*/  IMAD.MOV.U32 R83, RZ, RZ, R93 ;  /* 0x000000ffff537224 */ /* 0x001fe400078e005d */
[----:B------:R-:W3:Y:S01]  /*f4f0*/  LDL R93, [R1+0x1fc8] ;  /* 0x001fc800015d7983 */ /* 0x000ee20000100800 */
[----:B------:R-:W-:-:S07]  /*f500*/  VIADD R85, R0, 0x1c1 ;  /* 0x000001c100557836 */ /* 0x000fce0000000000 */
[----:B------:R-:W-:Y:S01]  /*f510*/  @!P1 IMAD.IADD R92, R92, 0x1, -R15 ;  /* 0x000000015c5c9824 */ /* 0x000fe200078e0a0f */
[----:B------:R-:W-:Y:S01]  /*f520*/  STL [R1+0x23e0], R85 ;  /* 0x0023e05501007387 */ /* 0x000fe20000100800 */
[----:B--2---:R-:W-:Y:S02]  /*f530*/  ISETP.GE.AND P0, PT, R82, RZ, PT ;  /* 0x000000ff5200720c */ /* 0x004fe40003f06270 */
[----:B------:R-:W-:Y:S01]  /*f540*/  IABS R82, R81 ;  /* 0x0000005100527213 */ /* 0x000fe20000000000 */
[----:B-1----:R-:W-:-:S04]  /*f550*/  IMAD.MOV.U32 R81, RZ, RZ, R12 ;  /* 0x000000ffff517224 */ /* 0x002fc800078e000c */
[----:B------:R-:W-:-:S04]  /*f560*/  IMAD.MOV.U32 R12, RZ, RZ, R82 ;  /* 0x000000ffff0c7224 */ /* 0x000fc800078e0052 */
[----:B------:R-:W-:-:S04]  /*f570*/  IMAD.HI.U32 R84, R16, R12, RZ ;  /* 0x0000000c10547227 */ /* 0x000fc800078e00ff */
[----:B------:R-:W-:-:S04]  /*f580*/  IMAD.MOV R84, RZ, RZ, -R84 ;  /* 0x000000ffff547224 */ /* 0x000fc800078e0a54 */
[----:B------:R-:W-:Y:S02]  /*f590*/  IMAD R84, R15, R84, R12 ;  /* 0x000000540f547224 */ /* 0x000fe400078e020c */
[----:B------:R-:W-:-:S03]  /*f5a0*/  IMAD.MOV.U32 R82, RZ, RZ, R88 ;  /* 0x000000ffff527224 */ /* 0x000fc600078e0058 */
[----:B------:R0:W-:Y:S04]  /*f5b0*/  STL [R1+0x10], R84 ;  /* 0x0000105401007387 */ /* 0x0001e80000100800 */
[----:B------:R-:W2:Y:S01]  /*f5c0*/  LDL R88, [R1+0x1fc4] ;  /* 0x001fc40001587983 */ /* 0x000ea20000100800 */
[----:B0-----:R-:W-:-:S03]  /*f5d0*/  IMAD.MOV.U32 R84, RZ, RZ, R92 ;  /* 0x000000ffff547224 */ /* 0x001fc600078e005c */
[----:B------:R-:W4:Y:S01]  /*f5e0*/  LDL R92, [R1+0x1fa0] ;  /* 0x001fa000015c7983 */ /* 0x000f220000100800 */
[----:B------:R-:W-:Y:S01]  /*f5f0*/  @!P0 IMAD.MOV R82, RZ, RZ, -R82 ;  /* 0x000000ffff528224 */ /* 0x000fe200078e0a52 */
[C---:B------:R-:W-:Y:S01]  /*f600*/  ISETP.GT.U32.AND P0, PT, R15.reuse, R89, PT ;  /* 0x000000590f00720c */ /* 0x040fe20003f04070 */
[----:B------:R-:W-:Y:S01]  /*f610*/  @!P2 IMAD.MOV R81, RZ, RZ, -R81 ;  /* 0x000000ffff51a224 */ /* 0x000fe200078e0a51 */
[----:B------:R-:W-:Y:S02]  /*f620*/  ISETP.GT.U32.AND P2, PT, R15, R91, PT ;  /* 0x0000005b0f00720c */ /* 0x000fe40003f44070 */
[----:B------:R-:W-:-:S09]  /*f630*/  IABS R12, R85 ;  /* 0x00000055000c7213 */ /* 0x000fd20000000000 */
[--C-:B------:R-:W-:Y:S01]  /*f640*/  @!P0 IMAD.IADD R89, R89, 0x1, -R15.reuse ;  /* 0x0000000159598824 */ /* 0x100fe200078e0a0f */
[----:B------:R-:W-:Y:S01]  /*f650*/  ISETP.GE.AND P0, PT, R76, RZ, PT ;  /* 0x000000ff4c00720c */ /* 0x000fe20003f06270 */
[----:B------:R-:W-:Y:S02]  /*f660*/  VIADD R76, R0, 0x1c2 ;  /* 0x000001c2004c7836 */ /* 0x000fe40000000000 */
[----:B------:R-:W-:Y:S01]  /*f670*/  @!P2 IMAD.IADD R91, R91, 0x1, -R15 ;  /* 0x000000015b5ba824 */ /* 0x000fe200078e0a0f */
[----:B------:R-:W-:Y:S02]  /*f680*/  ISETP.GE.AND P2, PT, R87, RZ, PT ;  /* 0x000000ff5700720c */ /* 0x000fe40003f46270 */
[----:B------:R0:W-:Y:S01]  /*f690*/  STL [R1+0x23dc], R76 ;  /* 0x0023dc4c01007387 */ /* 0x0001e20000100800 */
[----:B------:R-:W-:Y:S01]  /*f6a0*/  IABS R87, R76 ;  /* 0x0000004c00577213 */ /* 0x000fe20000000000 */
[----:B------:R-:W-:Y:S02]  /*f6b0*/  IMAD.MOV.U32 R85, RZ, RZ, R91 ;  /* 0x000000ffff557224 */ /* 0x000fe400078e005b */
[----:B0-----:R-:W4:Y:S04]  /*f6c0*/  LDL.LU R76, [R1+0x1c] ;  /* 0x00001c00014c7983 */ /* 0x001f280000300800 */
[----:B------:R-:W4:Y:S01]  /*f6d0*/  LDL R91, [R1+0x1f9c] ;  /* 0x001f9c00015b7983 */ /* 0x000f220000100800 */
[----:B------:R-:W-:Y:S01]  /*f6e0*/  @!P6 IMAD.MOV R83, RZ, RZ, -R83 ;  /* 0x000000ffff53e224 */ /* 0x000fe200078e0a53 */
[----:B------:R-:W-:-:S02]  /*f6f0*/  ISETP.GT.U32.AND P6, PT, R15, R90, PT ;  /* 0x0000005a0f00720c */ /* 0x000fc40003fc4070 */
[----:B------:R-:W-:Y:S01]  /*f700*/  ISETP.GT.U32.AND P1, PT, R15, R5, PT ;  /* 0x000000050f00720c */ /* 0x000fe20003f24070 */
[----:B------:R-:W-:-:S10]  /*f710*/  IMAD.HI.U32 R86, R16, R12, RZ ;  /* 0x0000000c10567227 */ /* 0x000fd400078e00ff */
[--C-:B------:R-:W-:Y:S01]  /*f720*/  @!P6 IMAD.IADD R90, R90, 0x1, -R15.reuse ;  /* 0x000000015a5ae824 */ /* 0x100fe200078e0a0f */
[----:B------:R-:W-:Y:S01]  /*f730*/  ISETP.GT.U32.AND P6, PT, R15, R89, PT ;  /* 0x000000590f00720c */ /* 0x000fe20003fc4070 */
[----:B------:R-:W-:Y:S02]  /*f740*/  @!P1 IMAD.IADD R5, R5, 0x1, -R15 ;  /* 0x0000000105059824 */ /* 0x000fe400078e0a0f */
[----:B------:R-:W-:-:S03]  /*f750*/  IMAD.MOV R86, RZ, RZ, -R86 ;  /* 0x000000ffff567224 */ /* 0x000fc600078e0a56 */
[C---:B------:R-:W-:Y:S01]  /*f760*/  ISETP.GT.U32.AND P1, PT, R15.reuse, R5, PT ;  /* 0x000000050f00720c */ /* 0x040fe20003f24070 */
[----:B------:R-:W-:Y:S02]  /*f770*/  IMAD R12, R15, R86, R12 ;  /* 0x000000560f0c7224 */ /* 0x000fe400078e020c */
[----:B------:R-:W-:-:S04]  /*f780*/  @!P2 IMAD.MOV R84, RZ, RZ, -R84 ;  /* 0x000000ffff54a224 */ /* 0x000fc800078e0a54 */
[----:B------:R-:W-:Y:S01]  /*f790*/  @!P6 IMAD.IADD R89, R89, 0x1, -R15 ;  /* 0x000000015959e824 */ /* 0x000fe200078e0a0f */
[----:B---3--:R-:W-:Y:S02]  /*f7a0*/  ISETP.GE.AND P6, PT, R93, RZ, PT ;  /* 0x000000ff5d00720c */ /* 0x008fe40003fc6270 */
[----:B------:R-:W3:Y:S01]  /*f7b0*/  LDL R93, [R1+0x1fa8] ;  /* 0x001fa800015d7983 */ /* 0x000ee20000100800 */
[----:B------:R-:W-:-:S03]  /*f7c0*/  ISETP.GT.U32.AND P2, PT, R15, R90, PT ;  /* 0x0000005a0f00720c */ /* 0x000fc60003f44070 */
[----:B------:R0:W-:Y:S01]  /*f7d0*/  STL [R1+0x588], R12 ;  /* 0x0005880c01007387 */ /* 0x0001e20000100800 */
[----:B------:R-:W-:Y:S02]  /*f7e0*/  IMAD.MOV.U32 R86, RZ, RZ, R89 ;  /* 0x000000ffff567224 */ /* 0x000fe400078e0059 */
[----:B0-----:R-:W-:-:S04]  /*f7f0*/  IMAD.HI.U32 R12, R16, R87, RZ ;  /* 0x00000057100c7227 */ /* 0x001fc800078e00ff */
[----:B------:R-:W-:Y:S02]  /*f800*/  IMAD.MOV R12, RZ, RZ, -R12 ;  /* 0x000000ffff0c7224 */ /* 0x000fe400078e0a0c */
[----:B------:R-:W-:Y:S02]  /*f810*/  @!P1 IMAD.IADD R5, R5, 0x1, -R15 ;  /* 0x0000000105059824 */ /* 0x000fe400078e0a0f */
[C---:B------:R-:W-:Y:S02]  /*f820*/  IMAD R12, R15.reuse, R12, R87 ;  /* 0x0000000c0f0c7224 */ /* 0x040fe400078e0257 */
[----:B------:R-:W-:Y:S02]  /*f830*/  @!P6 IMAD.MOV R86, RZ, RZ, -R86 ;  /* 0x000000ffff56e224 */ /* 0x000fe400078e0a56 */
[----:B------:R-:W-:Y:S01]  /*f840*/  @!P0 IMAD.MOV R85, RZ, RZ, -R85 ;  /* 0x000000ffff558224 */ /* 0x000fe200078e0a55 */
[C---:B------:R-:W-:Y:S01]  /*f850*/  ISETP.GT.U32.AND P0, PT, R15.reuse, R13, PT ;  /* 0x0000000d0f00720c */ /* 0x040fe20003f04070 */
[----:B------:R-:W-:Y:S01]  /*f860*/  @!P2 IMAD.IADD R90, R90, 0x1, -R15 ;  /* 0x000000015a5aa824 */ /* 0x000fe200078e0a0f */
[----:B------:R-:W-:-:S11]  /*f870*/  ISETP.GT.U32.AND P2, PT, R15, R14, PT ;  /* 0x0000000e0f00720c */ /* 0x000fd60003f44070 */
[--C-:B------:R-:W-:Y:S02]  /*f880*/  @!P0 IMAD.IADD R13, R13, 0x1, -R15.reuse ;  /* 0x000000010d0d8824 */ /* 0x100fe400078e0a0f */
[----:B------:R-:W-:-:S03]  /*f890*/  @!P2 IMAD.IADD R14, R14, 0x1, -R15 ;  /* 0x000000010e0ea824 */ /* 0x000fc600078e0a0f */
[C---:B------:R-:W-:Y:S02]  /*f8a0*/  ISETP.GT.U32.AND P0, PT, R15.reuse, R13, PT ;  /* 0x0000000d0f00720c */ /* 0x040fe40003f04070 */
[----:B------:R-:W-:Y:S01]  /*f8b0*/  ISETP.GT.U32.AND P2, PT, R15, R14, PT ;  /* 0x0000000e0f00720c */ /* 0x000fe20003f44070 */
[----:B------:R-:W-:Y:S02]  /*f8c0*/  IMAD.MOV.U32 R87, RZ, RZ, R90 ;  /* 0x000000ffff577224 */ /* 0x000fe400078e005a */
[C---:B------:R-:W-:Y:S02]  /*f8d0*/  VIADD R90, R0.reuse, 0x1c3 ;  /* 0x000001c3005a7836 */ /* 0x040fe40000000000 */
[----:B------:R-:W-:-:S06]  /*f8e0*/  VIADD R89, R0, 0x1c5 ;  /* 0x000001c500597836 */ /* 0x000fcc0000000000 */
[--C-:B------:R-:W-:Y:S02]  /*f8f0*/  @!P0 IMAD.IADD R13, R13, 0x1, -R15.reuse ;  /* 0x000000010d0d8824 */ /* 0x100fe400078e0a0f */
[----:B------:R-:W-:Y:S01]  /*f900*/  @!P2 IMAD.IADD R14, R14, 0x1, -R15 ;  /* 0x000000010e0ea824 */ /* 0x000fe200078e0a0f */
[----:B--2---:R-:W-:Y:S01]  /*f910*/  ISETP.GE.AND P1, PT, R88, RZ, PT ;  /* 0x000000ff5800720c */ /* 0x004fe20003f26270 */
[----:B------:R-:W-:Y:S01]  /*f920*/  IMAD.MOV.U32 R88, RZ, RZ, R5 ;  /* 0x000000ffff587224 */ /* 0x000fe200078e0005 */
[----:B----4-:R-:W-:Y:S02]  /*f930*/  ISETP.GE.AND P6, PT, R92, RZ, PT ;  /* 0x000000ff5c00720c */ /* 0x010fe40003fc6270 */
[----:B------:R-:W2:Y:S04]  /*f940*/  LDL R92, [R1+0x1fa4] ;  /* 0x001fa400015c7983 */ /* 0x000ea80000100800 */
[----:B------:R0:W-:Y:S04]  /*f950*/  STL [R1+0x590], R12 ;  /* 0x0005900c01007387 */ /* 0x0001e80000100800 */
[----:B------:R-:W4:Y:S04]  /*f960*/  LDL.LU R5, [R1+0x24] ;  /* 0x0000240001057983 */ /* 0x000f280000300800 */
[----:B------:R1:W-:Y:S01]  /*f970*/  STL [R1+0x23d0], R90 ;  /* 0x0023d05a01007387 */ /* 0x0003e20000100800 */
[----:B0-----:R-:W-:-:S02]  /*f980*/  VIADD R12, R0, 0x1c4 ;  /* 0x000001c4000c7836 */ /* 0x001fc40000000000 */
[----:B------:R-:W-:-:S03]  /*f990*/  @!P6 IMAD.MOV R88, RZ, RZ, -R88 ;  /* 0x000000ffff58e224 */ /* 0x000fc600078e0a58 */
[----:B------:R-:W-:Y:S01]  /*f9a0*/  STL [R1+0x23d4], R12 ;  /* 0x0023d40c01007387 */ /* 0x000fe20000100800 */
[----:B-1----:R-:W-:-:S03]  /*f9b0*/  IABS R90, R90 ;  /* 0x0000005a005a7213 */ /* 0x002fc60000000000 */
[----:B------:R0:W-:Y:S01]  /*f9c0*/  STL [R1+0x23d8], R89 ;  /* 0x0023d85901007387 */ /* 0x0001e20000100800 */
[----:B------:R-:W-:Y:S02]  /*f9d0*/  ISETP.GE.AND P6, PT, R91, RZ, PT ;  /* 0x000000ff5b00720c */ /* 0x000fe40003fc6270 */
[----:B------:R-:W-:Y:S01]  /*f9e0*/  IABS R91, R89 ;  /* 0x00000059005b7213 */ /* 0x000fe20000000000 */
[----:B0-----:R-:W-:Y:S02]  /*f9f0*/  IMAD.MOV.U32 R89, RZ, RZ, R13 ;  /* 0x000000ffff597224 */ /* 0x001fe400078e000d */
[----:B------:R-:W-:Y:S02]  /*fa00*/  IMAD.MOV.U32 R13, RZ, RZ, R90 ;  /* 0x000000ffff0d7224 */ /* 0x000fe400078e005a */
[----:B------:R-:W-:Y:S02]  /*fa10*/  IMAD.MOV.U32 R90, RZ, RZ, R14 ;  /* 0x000000ffff5a7224 */ /* 0x000fe400078e000e */
[----:B------:R-:W-:-:S02]  /*fa20*/  IMAD.MOV.U32 R14, RZ, RZ, R91 ;  /* 0x000000ffff0e7224 */ /* 0x000fc400078e005b */
[----:B------:R-:W-:-:S04]  /*fa30*/  IMAD.HI.U32 R91, R16, R13, RZ ;  /* 0x0000000d105b7227 */ /* 0x000fc800078e00ff */
[----:B------:R-:W-:-:S04]  /*fa40*/  IMAD.MOV R91, RZ, RZ, -R91 ;  /* 0x000000ffff5b7224 */ /* 0x000fc800078e0a5b */
[C---:B------:R-:W-:Y:S02]  /*fa50*/  IMAD R91, R15.reuse, R91, R13 ;  /* 0x0000005b0f5b7224 */ /* 0x040fe400078e020d */
[----:B------:R-:W4:Y:S01]  /*fa60*/  LDL R13, [R1+0x1fac] ;  /* 0x001fac00010d7983 */ /* 0x000f220000100800 */
[----:B------:R-:W-:Y:S01]  /*fa70*/  @!P1 IMAD.MOV R87, RZ, RZ, -R87 ;  /* 0x000000ffff579224 */ /* 0x000fe200078e0a57 */
[----:B------:R-:W-:Y:S01]  /*fa80*/  ISETP.GT.U32.AND P1, PT, R15, R76, PT ;  /* 0x0000004c0f00720c */ /* 0x000fe20003f24070 */
[----:B------:R-:W-:-:S12]  /*fa90*/  @!P6 IMAD.MOV R89, RZ, RZ, -R89 ;  /* 0x000000ffff59e224 */ /* 0x000fd800078e0a59 */
[----:B------:R-:W-:-:S05]  /*faa0*/  @!P1 IMAD.IADD R76, R76, 0x1, -R15 ;  /* 0x000000014c4c9824 */ /* 0x000fca00078e0a0f */
[----:B------:R-:W-:Y:S02]  /*fab0*/  ISETP.GT.U32.AND P6, PT, R15, R76, PT ;  /* 0x0000004c0f00720c */ /* 0x000fe40003fc4070 */
[----:B---3--:R-:W-:Y:S02]  /*fac0*/  ISETP.GE.AND P0, PT, R93, RZ, PT ;  /* 0x000000ff5d00720c */ /* 0x008fe40003f06270 */
[----:B------:R-:W-:-:S05]  /*fad0*/  IABS R12, R12 ;  /* 0x0000000c000c7213 */ /* 0x000fca0000000000 */
[----:B------:R-:W-:-:S04]  /*fae0*/  IMAD.HI.U32 R93, R16, R12, RZ ;  /* 0x0000000c105d7227 */ /* 0x000fc800078e00ff */
[----:B------:R-:W-:Y:S02]  /*faf0*/  @!P6 IMAD.IADD R76, R76, 0x1, -R15 ;  /* 0x000000014c4ce824 */ /* 0x000fe400078e0a0f */
[----:B------:R-:W-:Y:S02]  /*fb00*/  @!P0 IMAD.MOV R90, RZ, RZ, -R90 ;  /* 0x000000ffff5a8224 */ /* 0x000fe400078e0a5a */
[----:B------:R-:W-:Y:S01]  /*fb10*/  IMAD.MOV R93, RZ, RZ, -R93 ;  /* 0x000000ffff5d7224 */ /* 0x000fe200078e0a5d */
[----:B------:R0:W-:Y:S01]  /*fb20*/  STL [R1+0x58c], R91 ;  /* 0x00058c5b01007387 */ /* 0x0001e20000100800 */
[C---:B------:R-:W-:Y:S02]  /*fb30*/  ISETP.GT.U32.AND P2, PT, R15.reuse, R78, PT ;  /* 0x0000004e0f00720c */ /* 0x040fe40003f44070 */
[----:B0-----:R-:W-:-:S05]  /*fb40*/  IMAD R91, R15, R93, R12 ;  /* 0x0000005d0f5b7224 */ /* 0x001fca00078e020c */
[----:B------:R0:W-:Y:S01]  /*fb50*/  STL [R1+0x594], R91 ;  /* 0x0005945b01007387 */ /* 0x0001e20000100800 */
[----:B------:R-:W-:Y:S01]  /*fb60*/  ISETP.GT.U32.AND P1, PT, R15, R79, PT ;  /* 0x0000004f0f00720c */ /* 0x000fe20003f24070 */
[----:B0-----:R-:W-:-:S04]  /*fb70*/  IMAD.MOV.U32 R91, RZ, RZ, R76 ;  /* 0x000000ffff5b7224 */ /* 0x001fc800078e004c */
[----:B------:R-:W-:-:S08]  /*fb80*/  @!P2 IMAD.IADD R78, R78, 0x1, -R15 ;  /* 0x000000014e4ea824 */ /* 0x000fd000078e0a0f */
[----:B------:R-:W-:Y:S01]  /*fb90*/  @!P1 IMAD.IADD R79, R79, 0x1, -R15 ;  /* 0x000000014f4f9824 */ /* 0x000fe200078e0a0f */
[----:B------:R-:W-:-:S04]  /*fba0*/  ISETP.GT.U32.AND P2, PT, R15, R78, PT ;  /* 0x0000004e0f00720c */ /* 0x000fc80003f44070 */
[----:B------:R-:W-:Y:S01]  /*fbb0*/  ISETP.GT.U32.AND P1, PT, R15, R79, PT ;  /* 0x0000004f0f00720c */ /* 0x000fe20003f24070 */
[----:B------:R-:W-:Y:S02]  /*fbc0*/  UIADD3 UR11, UPT, UPT, UR11, 0x7f, URZ ;  /* 0x0000007f0b0b7890 */ /* 0x000fe4000fffe0ff */
[----:B------:R-:W-:-:S06]  /*fbd0*/  USHF.L.U32 UR4, UR14, 0x15, URZ ;  /* 0x000000150e047899 */ /* 0x000fcc00080006ff */
[----:B------:R-:W-:-:S04]  /*fbe0*/  @!P2 IMAD.IADD R78, R78, 0x1, -R15 ;  /* 0x000000014e4ea824 */ /* 0x000fc800078e0a0f */
[----:B------:R-:W-:Y:S01]  /*fbf0*/  @!P1 IMAD.IADD R79, R79, 0x1, -R15 ;  /* 0x000000014f4f9824 */ /* 0x000fe200078e0a0f */
[----:B------:R-:W-:Y:S02]  /*fc00*/  UISETP.GT.AND UP1, UPT, UR11, 0x7f, UPT ;  /* 0x0000007f0b00788c */ /* 0x000fe4000bf24270 */
[----:B------:R-:W-:Y:S01]  /*fc10*/  ULOP3.LUT UR4, UR4, 0x600000, URZ, 0xc0, !UPT ;  /* 0x0060000004047892 */ /* 0x000fe2000f8ec0ff */
[----:B------:R-:W-:Y:S01]  /*fc20*/  ISETP.NE.AND P1, PT, RZ, UR6, PT ;  /* 0x00000006ff007c0c */ /* 0x000fe2000bf25270 */
[----:B------:R-:W-:Y:S02]  /*fc30*/  UIADD3 UR10, UPT, UPT, UR8, 0x28000, URZ ;  /* 0x00028000080a7890 */ /* 0x000fe4000fffe0ff */
[----:B------:R-:W-:-:S03]  /*fc40*/  UIADD3 UR9, UPT, UPT, UR7, UR4, URZ ;  /* 0x0000000407097290 */ /* 0x000fc6000fffe0ff */
[----:B------:R-:W-:Y:S01]  /*fc50*/  UMOV UR4, 0x1 ;  /* 0x0000000100047882 */ /* 0x000fe20000000000 */
[----:B--2---:R-:W-:Y:S02]  /*fc60*/  ISETP.GE.AND P0, PT, R92, RZ, PT ;  /* 0x000000ff5c00720c */ /* 0x004fe40003f06270 */
[----:B----4-:R-:W-:Y:S01]  /*fc70*/  ISETP.GT.U32.AND P6, PT, R15, R5, PT ;  /* 0x000000050f00720c */ /* 0x010fe20003fc4070 */
[----:B------:R-:W-:-:S10]  /*fc80*/  IMAD.HI.U32 R92, R16, R14, RZ ;  /* 0x0000000e105c7227 */ /* 0x000fd400078e00ff */
[----:B------:R-:W-:Y:S02]  /*fc90*/  @!P0 IMAD.MOV R91, RZ, RZ, -R91 ;  /* 0x000000ffff5b8224 */ /* 0x000fe400078e0a5b */
[----:B------:R-:W-:Y:S01]  /*fca0*/  @!P6 IMAD.IADD R5, R5, 0x1, -R15 ;  /* 0x000000010505e824 */ /* 0x000fe200078e0a0f */
[----:B------:R-:W-:Y:S02]  /*fcb0*/  ISETP.GE.AND P6, PT, R2, RZ, PT ;  /* 0x000000ff0200720c */ /* 0x000fe40003fc6270 */
[----:B------:R-:W0:Y:S02]  /*fcc0*/  S2R R2, SR_TID.X ;  /* 0x0000000000027919 */ /* 0x000e240000002100 */
[----:B------:R-:W-:Y:S01]  /*fcd0*/  ISETP.GT.U32.AND P0, PT, R15, R5, PT ;  /* 0x000000050f00720c */ /* 0x000fe20003f04070 */
[----:B------:R-:W-:-:S04]  /*fce0*/  IMAD.MOV R92, RZ, RZ, -R92 ;  /* 0x000000ffff5c7224 */ /* 0x000fc800078e0a5c */
[----:B------:R-:W-:Y:S01]  /*fcf0*/  IMAD R12, R15, R92, R14 ;  /* 0x0000005c0f0c7224 */ /* 0x000fe200078e020e */
[----:B------:R-:W-:-:S04]  /*fd00*/  PRMT R92, RZ, 0x7610, R92 ;  /* 0x00007610ff5c7816 */ /* 0x000fc8000000005c */
[----:B------:R-:W-:Y:S03]  /*fd10*/  STL [R1+0x598], R12 ;  /* 0x0005980c01007387 */ /* 0x000fe60000100800 */
[----:B------:R-:W-:Y:S01]  /*fd20*/  @!P0 IMAD.IADD R5, R5, 0x1, -R15 ;  /* 0x0000000105058824 */ /* 0x000fe200078e0a0f */
[----:B------:R1:W5:Y:S04]  /*fd30*/  LDL.LU R76, [R1+0x2600] ;  /* 0x00260000014c7983 */ /* 0x0003680000300800 */
[----:B------:R2:W-:Y:S04]  /*fd40*/  STL [R1+0x24], R5 ;  /* 0x0000240501007387 */ /* 0x0005e80000100800 */
[----:B--2---:R1:W5:Y:S04]  /*fd50*/  LDL.LU R5, [R1+0x25fc] ;  /* 0x0025fc0001057983 */ /* 0x0043680000300800 */
[----:B------:R1:W-:Y:S01]  /*fd60*/  STL.S16 [R1+0x1f18], R92 ;  /* 0x001f185c01007387 */ /* 0x0003e20000100600 */
[----:B------:R-:W-:-:S02]  /*fd70*/  ISETP.GE.AND P2, PT, R13, RZ, PT ;  /* 0x000000ff0d00720c */ /* 0x000fc40003f46270 */
[----:B0-----:R-:W-:Y:S01]  /*fd80*/  LOP3.LUT R2, R2, 0x7f, RZ, 0xc0, !PT ;  /* 0x0000007f02027812 */ /* 0x001fe200078ec0ff */
[----:B------:R-:W-:-:S04]  /*fd90*/  @!P6 IMAD.MOV R79, RZ, RZ, -R79 ;  /* 0x000000ffff4fe224 */ /* 0x000fc800078e0a4f */
[----:B------:R-:W-:Y:S01]  /*fda0*/  IMAD R12, R2, UR12, RZ ;  /* 0x0000000c020c7c24 */ /* 0x000fe2000f8e02ff */
[----:B------:R-:W-:-:S04]  /*fdb0*/  PLOP3.LUT P0, PT, PT, PT, UP1, 0x80, 0x8 ;  /* 0x000000000008781c */ /* 0x000fc80003f0f018 */
[----:B------:R-:W-:Y:S01]  /*fdc0*/  IADD3 R13, P6, PT, R12, UR16, RZ ;  /* 0x000000100c0d7c10 */ /* 0x000fe2000ffde0ff */
[----:B------:R-:W-:Y:S01]  /*fdd0*/  @!P2 IMAD.MOV R78, RZ, RZ, -R78 ;  /* 0x000000ffff4ea224 */ /* 0x000fe200078e0a4e */
[----:B------:R-:W-:Y:S02]  /*fde0*/  ISETP.NE.U32.AND P2, PT, R2, RZ, PT ;  /* 0x000000ff0200720c */ /* 0x000fe40003f45070 */
[----:B------:R-:W-:Y:S02]  /*fdf0*/  LEA.HI.X.SX32 R12, R12, UR17, 0x1, P6 ;  /* 0x000000110c0c7c11 */ /* 0x000fe4000b0f0eff */
[----:B------:R-:W-:Y:S01]  /*fe00*/  LOP3.LUT R14, RZ, UR6, RZ, 0x33, !PT ;  /* 0x00000006ff0e7c12 */ /* 0x000fe2000f8e33ff */
[----:B-1----:R-:W-:Y:S08]  /*fe10*/  BRA.U UP0, `(.L_x_5) ;  /* 0x0000000100187547 */ /* 0x002ff0000b800000 */
[----:B------:R-:W-:Y:S01]  /*fe20*/  ELECT P6, URZ, PT ;  /* 0x0000000000ff782f */ /* 0x000fe200038c0000 */
[----:B------:R-:W-:Y:S01]  /*fe30*/  IMAD.MOV.U32 R92, RZ, RZ, 0x1 ;  /* 0x00000001ff5c7424 */ /* 0x000fe200078e00ff */
[----:B------:R-:W-:Y:S01]  /*fe40*/  UMOV UR6, 0x40 ;  /* 0x0000004000067882 */ /* 0x000fe20000000000 */
[----:B------:R-:W-:Y:S01]  /*fe50*/  UVIRTCOUNT.DEALLOC.SMPOOL 0x80 ;  /* 0x000000800000784c */ /* 0x000fe20000000000 */
[----:B------:R-:W-:-:S09]  /*fe60*/  ULEA UR6, UR5, UR6, 0x18 ;  /* 0x0000000605067291 */ /* 0x000fd2000f8ec0ff */
[----:B------:R0:W-:Y:S03]  /*fe70*/  @P6 STS.U8 [UR6], R92 ;  /* 0x0000005cff006988 */ /* 0x0001e60008000006 */
.L_x_5:
[----:B------:R-:W-:Y:S01]  /*fe80*/  STL [R1+0x2c1c], R40 ;  /* 0x002c1c2801007387 */ /* 0x000fe20000100800 */
[----:B------:R-:W-:Y:S03]  /*fe90*/  STTM.x64 tmem[UR9], RZ ;  /* 0x000000ff000079ed */ /* 0x000fe60008340009 */
[----:B------:R-:W-:Y:S01]  /*fea0*/  STL [R1+0x2c18], R39 ;  /* 0x002c182701007387 */ /* 0x000fe20000100800 */
[----:B------:R-:W-:Y:S01]  /*feb0*/  VOTEU.ALL UP1, P2 ;  /* 0x0000000000ff7886 */ /* 0x000fe20001020000 */
[----:B------:R-:W-:Y:S01]  /*fec0*/  VOTEU.ALL UP2, P2 ;  /* 0x0000000000ff7886 */ /* 0x000fe20001040000 */
[----:B0----5:R-:W-:Y:S01]  /*fed0*/  SEL R92, R14, R5, !P1 ;  /* 0x000000050e5c7207 */ /* 0x021fe20004800000 */
[----:B------:R-:W-:Y:S01]  /*fee0*/  STL [R1+0x2c14], R38 ;  /* 0x002c142601007387 */ /* 0x000fe20000100800 */
[----:B------:R-:W-:Y:S01]  /*fef0*/  ISETP.LT.AND P0, PT, R2, UR13, P0 ;  /* 0x0000000d02007c0c */ /* 0x000fe20008701270 */
[----:B------:R-:W0:Y:S02]  /*ff00*/  LDCU UR5, c[0x0][0x3b0] ;  /* 0x00007600ff0577ac */ /* 0x000e240008000800 */
[----:B------:R1:W-:Y:S01]  /*ff10*/  STL [R1+0x2c10], R37 ;  /* 0x002c102501007387 */ /* 0x0003e20000100800 */
[----:B------:R-:W-:Y:S01]  /*ff20*/  SEL R4, R14, R4, !P1 ;  /* 0x000000040e047207 */ /* 0x000fe20004800000 */
[----:B------:R-:W2:Y:S01]  /*ff30*/  LDCU UR6, c[0x0][0x3b0] ;  /* 0x00007600ff0677ac */ /* 0x000ea20008000800 */
[----:B------:R-:W-:Y:S01]  /*ff40*/  STTM.x64 tmem[UR9+0x40], RZ ;  /* 0x000040ff000079ed */ /* 0x000fe20008340009 */
[----:B------:R-:W-:-:S04]  /*ff50*/  @!UP1 UIADD3 UR16, UPT, UPT, -UR4, 0x100000, URZ ;  /* 0x0010000004109890 */ /* 0x000fc8000fffe1ff */
[----:B------:R-:W-:Y:S02]  /*ff60*/  @!UP1 USHF.L.U32 UR17, UR16, 0xb, URZ ;  /* 0x0000000b10119899 */ /* 0x000fe400080006ff */
[----:B------:R-:W-:Y:S01]  /*ff70*/  @!UP1 USHF.L.U32 UR16, UR16, 0x1, URZ ;  /* 0x0000000110109899 */ /* 0x000fe200080006ff */
[----:B------:R-:W3:Y:S01]  /*ff80*/  LDCU UR13, c[0x0][0x3b0] ;  /* 0x00007600ff0d77ac */ /* 0x000ee20008000800 */
[----:B-1----:R-:W4:Y:S04]  /*ff90*/  LDL R37, [R1+0x1f88] ;  /* 0x001f880001257983 */ /* 0x002f280000100800 */
[----:B------:R1:W-:Y:S04]  /*ffa0*/  STL [R1+0x2c0c], R36 ;  /* 0x002c0c2401007387 */ /* 0x0003e80000100800 */
[----:B-1----:R-:W2:Y:S01]  /*ffb0*/  LDL R36, [R1+0x1f18] ;  /* 0x001f180001247983 */ /* 0x002ea20000100800 */
[----:B------:R-:W-:Y:S01]  /*ffc0*/  SEL R5, R14, R76, !P1 ;  /* 0x0000004c0e057207 */ /* 0x000fe20004800000 */
[----:B------:R-:W-:Y:S01]  /*ffd0*/  IMAD R76, R92, UR15, RZ ;  /* 0x0000000f5c4c7c24 */ /* 0x000fe2000f8e02ff */
[C---:B------:R-:W-:Y:S01]  /*ffe0*/  SEL R77, R14.reuse, R77, !P1 ;  /* 0x0000004d0e4d7207 */ /* 0x040fe20004800000 */
[----:B------:R-:W-:Y:S01]  /*fff0*/  STL [R1+0x2c08], R35 ;  /* 0x002c082301007387 */ /* 0x000fe20000100800 */
[----:B------:R-:W-:Y:S01]  /*10000*/  SEL R75, R14, R75, !P1 ;  /* 0x0000004b0e4b7207 */ /* 0x000fe20004800000 */
[----:B------:R-:W-:Y:S01]  /*10010*/  IMAD R5, R5, UR18, RZ ;  /* 0x0000001205057c24 */ /* 0x000fe2000f8e02ff */
[----:B------:R-:W1:Y:S01]  /*10020*/  LDCU UR15, c[0x0][0x3b0] ;  /* 0x00007600ff0f77ac */ /* 0x000e620008000800 */
[----:B------:R-:W-:Y:S01]  /*10030*/  STL [R1+0x2c04], R34 ;  /* 0x002c042201007387 */ /* 0x000fe20000100800 */
[----:B------:R-:W-:-:S03]  /*10040*/  IMAD R77, R77, UR19, RZ ;  /* 0x000000134d4d7c24 */ /* 0x000fc6000f8e02ff */
[----:B------:R-:W-:Y:S04]  /*10050*/  STL [R1+0x2c00], R33 ;  /* 0x002c002101007387 */ /* 0x000fe80000100800 */
[----:B------:R0:W-:Y:S04]  /*10060*/  STL [R1+0x2bfc], R32 ;  /* 0x002bfc2001007387 */ /* 0x0001e80000100800 */
[----:B------:R-:W-:Y:S04]  /*10070*/  STL [R1+0x2bf8], R31 ;  /* 0x002bf81f01007387 */ /* 0x000fe80000100800 */
[----:B------:R-:W-:Y:S01]  /*10080*/  STL [R1+0x2bf4], R30 ;  /* 0x002bf41e01007387 */ /* 0x000fe20000100800 */
[----:B0-----:R-:W-:-:S03]  /*10090*/  IADD3 R32, P6, PT, R76, R13, RZ ;  /* 0x0000000d4c207210 */ /* 0x001fc60007fde0ff */
[----:B------:R-:W-:Y:S01]  /*100a0*/  STL [R1+0x2bf0], R29 ;  /* 0x002bf01d01007387 */ /* 0x000fe20000100800 */
[-C--:B------:R-:W-:Y:S01]  /*100b0*/  LEA.HI.X.SX32 R40, R76, R12.reuse, 0x1, P6 ;  /* 0x0000000c4c287211 */ /* 0x080fe200030f0eff */
[----:B------:R-:W-:Y:S02]  /*100c0*/  IMAD R76, R4, UR22, RZ ;  /* 0x00000016044c7c24 */ /* 0x000fe4000f8e02ff */
[----:B------:R-:W-:Y:S01]  /*100d0*/  STL [R1+0x2bec], R27 ;  /* 0x002bec1b01007387 */ /* 0x000fe20000100800 */
[CC--:B------:R-:W-:Y:S01]  /*100e0*/  IADD3 R39, P6, PT, R5.reuse, R13.reuse, RZ ;  /* 0x0000000d05277210 */ /* 0x0c0fe20007fde0ff */
[----:B------:R-:W-:Y:S02]  /*100f0*/  IMAD.MOV.U32 R4, RZ, RZ, R40 ;  /* 0x000000ffff047224 */ /* 0x000fe400078e0028 */
[----:B------:R-:W-:Y:S04]  /*10100*/  STL [R1+0x2be8], R28 ;  /* 0x002be81c01007387 */ /* 0x000fe80000100800 */
        /* <DEDUP_REMOVED lines=191> */
[----:B------:R-:W-:Y:S01]  /*10d00*/  STL [R1+0x27b0], R16 ;  /* 0x0027b01001007387 */ /* 0x000fe20000100800 */
[----:B------:R-:W-:Y:S03]  /*10d10*/  STTM.x64 tmem[UR9+0x80], RZ ;  /* 0x000080ff000079ed */ /* 0x000fe60008340009 */
        /* <DEDUP_REMOVED lines=11> */
[----:B------:R-:W0:Y:S03]  /*10dd0*/  FENCE.VIEW.ASYNC.T ;  /* 0x00000000000073c6 */ /* 0x000e260000000200 */
[----:B------:R-:W-:Y:S01]  /*10de0*/  STL [R1+0x2ac0], R16 ;  /* 0x002ac01001007387 */ /* 0x000fe20000100800 */
[----:B0-----:R-:W-:Y:S06]  /*10df0*/  BAR.SYNC.DEFER_BLOCKING 0x0 ;  /* 0x0000000000007b1d */ /* 0x001fec0000010000 */
[----:B------:R-:W-:Y:S04]  /*10e00*/  STL [R1+0x265c], R2 ;  /* 0x00265c0201007387 */ /* 0x000fe80000100800 */
[----:B------:R-:W-:Y:S04]  /*10e10*/  STL [R1+0x2670], R2 ;  /* 0x0026700201007387 */ /* 0x000fe80000100800 */
[----:B------:R-:W-:Y:S04]  /*10e20*/  STL [R1+0x26b0], R2 ;  /* 0x0026b00201007387 */ /* 0x000fe80000100800 */
[----:B------:R-:W-:Y:S04]  /*10e30*/  STL [R1+0x26d8], R2 ;  /* 0x0026d80201007387 */ /* 0x000fe80000100800 */
[----:B------:R-:W-:Y:S04]  /*10e40*/  STL [R1+0x2700], R2 ;  /* 0x0027000201007387 */ /* 0x000fe80000100800 */
[----:B------:R-:W0:Y:S02]  /*10e50*/  FENCE.VIEW.ASYNC.S ;  /* 0x00000000000073c6 */ /* 0x000e240000000000 */
[----:B0-----:R0:W1:Y:S02]  /*10e60*/  @!UP2 SYNCS.EXCH.64 URZ, [UR10], UR16 ;  /* 0x000000100affa5b2 */ /* 0x0010640008000100 */
[----:B------:R-:W-:Y:S04]  /*10e70*/  STL [R1+0x2728], R2 ;  /* 0x0027280201007387 */ /* 0x000fe80000100800 */
[----:B------:R-:W-:Y:S04]  /*10e80*/  STL [R1+0x2750], R2 ;  /* 0x0027500201007387 */ /* 0x000fe80000100800 */
[----:B------:R-:W-:Y:S01]  /*10e90*/  STL [R1+0x2778], R2 ;  /* 0x0027780201007387 */ /* 0x000fe20000100800 */
[----:B------:R-:W-:Y:S01]  /*10ea0*/  PRMT R34, RZ, 0x7610, R34 ;  /* 0x00007610ff227816 */ /* 0x000fe20000000022 */
[----:B0-----:R-:W0:Y:S02]  /*10eb0*/  LDCU UR16, c[0x0][0x3b0] ;  /* 0x00007600ff1077ac */ /* 0x001e240008000800 */
        /* <DEDUP_REMOVED lines=32> */
[----:B------:R0:W-:Y:S04]  /*110c0*/  STL [R1+0xecc], R40 ;  /* 0x000ecc2801007387 */ /* 0x0001e80000100800 */
[----:B------:R-:W-:Y:S01]  /*110d0*/  STL [R1+0x199c], R39 ;  /* 0x00199c2701007387 */ /* 0x000fe20000100800 */
[----:B0-----:R-:W-:Y:S01]  /*110e0*/  LEA.HI.X.SX32 R40, R5, R12, 0x1, P6 ;  /* 0x0000000c05287211 */ /* 0x001fe200030f0eff */
[----:B------:R-:W-:Y:S01]  /*110f0*/  @P0 IMAD.MOV.U32 R5, RZ, RZ, R4 ;  /* 0x000000ffff050224 */ /* 0x000fe200078e0004 */
[----:B------:R-:W-:Y:S01]  /*11100*/  IADD3 R38, P6, PT, R77, R13, RZ ;  /* 0x0000000d4d267210 */ /* 0x000fe20007fde0ff */
[----:B------:R-:W-:Y:S01]  /*11110*/  @P0 IMAD.MOV.U32 R4, RZ, RZ, R32 ;  /* 0x000000ffff040224 */ /* 0x000fe200078e0020 */
[----:B-1----:R-:W-:Y:S06]  /*11120*/  BAR.SYNC.DEFER_BLOCKING 0x0 ;  /* 0x0000000000007b1d */ /* 0x002fec0000010000 */
[----:B--2---:R0:W2:Y:S04]  /*11130*/  @P0 LDG.E.U8 R36, desc[UR20][R4.64] ;  /* 0x0000001404240981 */ /* 0x0040a8000c1e1100 */
[----:B------:R-:W-:Y:S04]  /*11140*/  STL [R1+0xed4], R40 ;  /* 0x000ed42801007387 */ /* 0x000fe80000100800 */
[----:B------:R-:W-:Y:S01]  /*11150*/  STL [R1+0x19a0], R38 ;  /* 0x0019a02601007387 */ /* 0x000fe20000100800 */
[----:B0-----:R-:W-:-:S02]  /*11160*/  @P0 IMAD.MOV.U32 R4, RZ, RZ, R39 ;  /* 0x000000ffff040224 */ /* 0x001fc400078e0027 */
[----:B------:R-:W-:-:S05]  /*11170*/  @P0 IMAD.MOV.U32 R5, RZ, RZ, R40 ;  /* 0x000000ffff050224 */ /* 0x000fca00078e0028 */
[----:B------:R0:W3:Y:S01]  /*11180*/  @P0 LDG.E.U8 R34, desc[UR20][R4.64] ;  /* 0x0000001404220981 */ /* 0x0000e2000c1e1100 */
[----:B------:R-:W-:Y:S02]  /*11190*/  PRMT R35, RZ, 0x7610, R35 ;  /* 0x00007610ff237816 */ /* 0x000fe40000000023 */
[----:B------:R-:W-:Y:S01]  /*111a0*/  PRMT R31, RZ, 0x7610, R31 ;  /* 0x00007610ff1f7816 */ /* 0x000fe2000000001f */
[----:B0-----:R-:W-:Y:S01]  /*111b0*/  @P0 IMAD.MOV.U32 R4, RZ, RZ, R38 ;  /* 0x000000ffff040224 */ /* 0x001fe200078e0026 */
[----:B--2---:R0:W-:Y:S04]  /*111c0*/  @P0 STL [R1+0x1f18], R36 ;  /* 0x001f182401000387 */ /* 0x0041e80000100800 */
[----:B------:R-:W-:Y:S04]  /*111d0*/  STL [R1+0x2668], R77 ;  /* 0x0026684d01007387 */ /* 0x000fe80000100800 */
[----:B------:R-:W-:Y:S01]  /*111e0*/  STL [R1+0x2690], R77 ;  /* 0x0026904d01007387 */ /* 0x000fe20000100800 */
[----:B0-----:R-:W-:-:S03]  /*111f0*/  LEA.HI.X.SX32 R36, R77, R12, 0x1, P6 ;  /* 0x0000000c4d247211 */ /* 0x001fc600030f0eff */
[----:B------:R-:W-:Y:S01]  /*11200*/  STL [R1+0x26b8], R77 ;  /* 0x0026b84d01007387 */ /* 0x000fe20000100800 */
[----:B------:R-:W-:-:S03]  /*11210*/  IADD3 R32, P6, PT, R76, R13, RZ ;  /* 0x0000000d4c207210 */ /* 0x000fc60007fde0ff */
        /* <DEDUP_REMOVED lines=10> */
[----:B------:R-:W-:-:S03]  /*112c0*/  @P0 IMAD.MOV.U32 R5, RZ, RZ, R36 ;  /* 0x000000ffff050224 */ /* 0x000fc600078e0024 */
[----:B------:R-:W2:Y:S04]  /*112d0*/  LDL.LU R40, [R1+0x2c1c] ;  /* 0x002c1c0001287983 */ /* 0x000ea80000300800 */
[----:B------:R-:W2:Y:S04]  /*112e0*/  LDL.LU R39, [R1+0x2c18] ;  /* 0x002c180001277983 */ /* 0x000ea80000300800 */
[----:B------:R-:W-:Y:S04]  /*112f0*/  STL [R1+0x1998], R32 ;  /* 0x0019982001007387 */ /* 0x000fe80000100800 */
[----:B---3--:R0:W-:Y:S04]  /*11300*/  STL [R1+0x1f0c], R34 ;  /* 0x001f0c2201007387 */ /* 0x0081e80000100800 */
[----:B------:R1:W3:Y:S01]  /*11310*/  @P0 LDG.E.U8 R35, desc[UR20][R4.64] ;  /* 0x0000001404230981 */ /* 0x0002e2000c1e1100 */
[----:B0-----:R-:W-:Y:S01]  /*11320*/  LEA.HI.X.SX32 R34, R76, R12, 0x1, P6 ;  /* 0x0000000c4c227211 */ /* 0x001fe200030f0eff */
[----:B-1----:R-:W-:-:S04]  /*11330*/  @P0 IMAD.MOV.U32 R4, RZ, RZ, R32 ;  /* 0x000000ffff040224 */ /* 0x002fc800078e0020 */
[----:B------:R-:W-:Y:S01]  /*11340*/  @P0 IMAD.MOV.U32 R5, RZ, RZ, R34 ;  /* 0x000000ffff050224 */ /* 0x000fe200078e0022 */
[----:B------:R-:W-:Y:S04]  /*11350*/  STL [R1+0xedc], R34 ;  /* 0x000edc2201007387 */ /* 0x000fe80000100800 */
[----:B------:R0:W2:Y:S04]  /*11360*/  @P0 LDG.E.U8 R31, desc[UR20][R4.64] ;  /* 0x00000014041f0981 */ /* 0x0000a8000c1e1100 */
[----:B------:R-:W2:Y:S04]  /*11370*/  LDL.LU R76, [R1+0x24] ;  /* 0x00002400014c7983 */ /* 0x000ea80000300800 */
        /* <DEDUP_REMOVED lines=9> */
[----:B----4-:R-:W-:-:S03]  /*11410*/  ISETP.GE.AND P6, PT, R37, RZ, PT ;  /* 0x000000ff2500720c */ /* 0x010fc60003fc6270 */
        /* <DEDUP_REMOVED lines=9> */
[----:B0-----:R-:W-:-:S03]  /*114b0*/  SEL R4, R14, R73, !P1 ;  /* 0x000000490e047207 */ /* 0x001fc60004800000 */
[----:B------:R-:W-:Y:S01]  /*114c0*/  STL [R1+0x26d0], R74 ;  /* 0x0026d04a01007387 */ /* 0x000fe20000100800 */
[----:B------:R-:W-:Y:S01]  /*114d0*/  IMAD R5, R75, UR5, RZ ;  /* 0x000000054b057c24 */ /* 0x000fe2000f8e02ff */
[----:B------:R-:W-:Y:S01]  /*114e0*/  PRMT R7, RZ, 0x7610, R7 ;  /* 0x00007610ff077816 */ /* 0x000fe20000000007 */
[----:B------:R-:W-:Y:S01]  /*114f0*/  IMAD R4, R4, UR6, RZ ;  /* 0x0000000604047c24 */ /* 0x000fe2000f8e02ff */
[----:B------:R-:W-:Y:S01]  /*11500*/  STL [R1+0x27cc], R74 ;  /* 0x0027cc4a01007387 */ /* 0x000fe20000100800 */
[----:B--2---:R-:W-:-:S03]  /*11510*/  @!P6 IMAD.MOV R76, RZ, RZ, -R76 ;  /* 0x000000ffff4ce224 */ /* 0x004fc600078e0a4c */
[----:B---3--:R-:W-:Y:S01]  /*11520*/  STL [R1+0x1f48], R35 ;  /* 0x001f482301007387 */ /* 0x008fe20000100800 */
[----:B------:R-:W-:Y:S01]  /*11530*/  SEL R73, R14, R74, !P1 ;  /* 0x0000004a0e497207 */ /* 0x000fe20004800000 */
[----:B------:R-:W0:Y:S02]  /*11540*/  LDCU UR5, c[0x0][0x3b0] ;  /* 0x00007600ff0577ac */ /* 0x000e240008000800 */
[----:B------:R-:W-:Y:S01]  /*11550*/  STL [R1+0x27dc], R74 ;  /* 0x0027dc4a01007387 */ /* 0x000fe20000100800 */
[----:B------:R-:W-:Y:S01]  /*11560*/  PRMT R28, RZ, 0x7610, R28 ;  /* 0x00007610ff1c7816 */ /* 0x000fe2000000001c */
[----:B------:R-:W1:Y:S02]  /*11570*/  LDCU UR6, c[0x0][0x3b0] ;  /* 0x00007600ff0677ac */ /* 0x000e640008000800 */
[----:B------:R-:W-:Y:S04]  /*11580*/  STL [R1+0x27e0], R74 ;  /* 0x0027e04a01007387 */ /* 0x000fe80000100800 */
[----:B------:R-:W-:Y:S04]  /*11590*/  STL [R1+0x280c], R74 ;  /* 0x00280c4a01007387 */ /* 0x000fe80000100800 */
[----:B------:R-:W-:Y:S04]  /*115a0*/  STL [R1+0x281c], R74 ;  /* 0x00281c4a01007387 */ /* 0x000fe80000100800 */
[----:B------:R2:W-:Y:S02]  /*115b0*/  STL [R1+0x1f44], R31 ;  /* 0x001f441f01007387 */ /* 0x0005e40000100800 */
[----:B--2---:R-:W-:-:S04]  /*115c0*/  IADD3 R31, P6, PT, R5, R13, RZ ;  /* 0x0000000d051f7210 */ /* 0x004fc80007fde0ff */
[----:B------:R-:W-:Y:S02]  /*115d0*/  LEA.HI.X.SX32 R34, R5, R12, 0x1, P6 ;  /* 0x0000000c05227211 */ /* 0x000fe400030f0eff */
[----:B------:R-:W-:-:S03]  /*115e0*/  IADD3 R32, P6, PT, R4, R13, RZ ;  /* 0x0000000d04207210 */ /* 0x000fc60007fde0ff */
[----:B------:R-:W-:Y:S01]  /*115f0*/  @P0 IMAD.MOV.U32 R5, RZ, RZ, R34 ;  /* 0x000000ffff050224 */ /* 0x000fe200078e0022 */
[----:B------:R-:W-:Y:S01]  /*11600*/  LEA.HI.X.SX32 R38, R4, R12, 0x1, P6 ;  /* 0x0000000c04267211 */ /* 0x000fe200030f0eff */
[----:B------:R-:W-:-:S05]  /*11610*/  @P0 IMAD.MOV.U32 R4, RZ, RZ, R31 ;  /* 0x000000ffff040224 */ /* 0x000fca00078e001f */
[----:B------:R2:W3:Y:S01]  /*11620*/  @P0 LDG.E.U8 R7, desc[UR20][R4.64] ;  /* 0x0000001404070981 */ /* 0x0004e2000c1e1100 */
[----:B------:R-:W-:Y:S01]  /*11630*/  IMAD R73, R73, UR13, RZ ;  /* 0x0000000d49497c24 */ /* 0x000fe2000f8e02ff */
[----:B------:R-:W-:Y:S01]  /*11640*/  PRMT R29, RZ, 0x7610, R29 ;  /* 0x00007610ff1d7816 */ /* 0x000fe2000000001d */
[----:B------:R-:W4:Y:S01]  /*11650*/  LDCU UR13, c[0x0][0x3b0] ;  /* 0x00007600ff0d77ac */ /* 0x000f220008000800 */
[----:B------:R-:W-:Y:S02]  /*11660*/  STL [R1+0x2830], R74 ;  /* 0x0028304a01007387 */ /* 0x000fe40000100800 */
[C---:B------:R-:W-:Y:S02]  /*11670*/  IADD3 R36, P6, PT, R73.reuse, R13, RZ ;  /* 0x0000000d49247210 */ /* 0x040fe40007fde0ff */
[----:B------:R-:W-:Y:S01]  /*11680*/  STL [R1+0x2844], R74 ;  /* 0x0028444a01007387 */ /* 0x000fe20000100800 */
[----:B--2---:R-:W-:Y:S02]  /*11690*/  @P0 IMAD.MOV.U32 R4, RZ, RZ, R32 ;  /* 0x000000ffff040224 */ /* 0x004fe400078e0020 */
[----:B------:R-:W-:Y:S01]  /*116a0*/  @P0 IMAD.MOV.U32 R5, RZ, RZ, R38 ;  /* 0x000000ffff050224 */ /* 0x000fe200078e0026 */
[----:B------:R-:W-:Y:S01]  /*116b0*/  STL [R1+0x2868], R74 ;  /* 0x0028684a01007387 */ /* 0x000fe20000100800 */
[----:B------:R-:W-:-:S03]  /*116c0*/  LEA.HI.X.SX32 R37, R73, R12, 0x1, P6 ;  /* 0x0000000c49257211 */ /* 0x000fc600030f0eff */
[----:B------:R-:W-:Y:S04]  /*116d0*/  STL [R1+0x287c], R74 ;  /* 0x00287c4a01007387 */ /* 0x000fe80000100800 */
[----:B------:R-:W-:Y:S04]  /*116e0*/  STL [R1+0x2a24], R74 ;  /* 0x002a244a01007387 */ /* 0x000fe80000100800 */
[----:B------:R-:W-:Y:S04]  /*116f0*/  STL [R1+0x2a38], R74 ;  /* 0x002a384a01007387 */ /* 0x000fe80000100800 */
[----:B------:R-:W-:Y:S04]  /*11700*/  STL [R1+0x2a4c], R74 ;  /* 0x002a4c4a01007387 */ /* 0x000fe80000100800 */
[----:B------:R2:W4:Y:S04]  /*11710*/  @P0 LDG.E.U8 R28, desc[UR20][R4.64] ;  /* 0x00000014041c0981 */ /* 0x000528000c1e1100 */
[----:B------:R-:W-:Y:S04]  /*11720*/  STL [R1+0x2a60], R74 ;  /* 0x002a604a01007387 */ /* 0x000fe80000100800 */
[----:B------:R-:W-:Y:S01]  /*11730*/  STL [R1+0x2a80], R74 ;  /* 0x002a804a01007387 */ /* 0x000fe20000100800 */
[----:B--2---:R-:W-:-:S02]  /*11740*/  @P0 IMAD.MOV.U32 R4, RZ, RZ, R36 ;  /* 0x000000ffff040224 */ /* 0x004fc400078e0024 */
[----:B------:R-:W-:Y:S01]  /*11750*/  @P0 IMAD.MOV.U32 R5, RZ, RZ, R37 ;  /* 0x000000ffff050224 */ /* 0x000fe200078e0025 */
[----:B------:R-:W-:Y:S04]  /*11760*/  STL [R1+0x2a90], R74 ;  /* 0x002a904a01007387 */ /* 0x000fe80000100800 */
[----:B------:R-:W-:Y:S04]  /*11770*/  STL [R1+0xee4], R31 ;  /* 0x000ee41f01007387 */ /* 0x000fe80000100800 */
[----:B------:R-:W-:Y:S04]  /*11780*/  STL [R1+0xee0], R34 ;  /* 0x000ee02201007387 */ /* 0x000fe80000100800 */
[----:B------:R-:W-:Y:S04]  /*11790*/  STL [R1+0x1990], R32 ;  /* 0x0019902001007387 */ /* 0x000fe80000100800 */
[----:B------:R-:W-:Y:S04]  /*117a0*/  STL [R1+0x198c], R38 ;  /* 0x00198c2601007387 */ /* 0x000fe80000100800 */
[----:B------:R2:W2:Y:S04]  /*117b0*/  @P0 LDG.E.U8 R29, desc[UR20][R4.64] ;  /* 0x00000014041d0981 */ /* 0x0004a8000c1e1100 */
[----:B---3--:R3:W-:Y:S04]  /*117c0*/  STL [R1+0x1f40], R7 ;  /* 0x001f400701007387 */ /* 0x0087e80000100800 */
[----:B---3--:R-:W3:Y:S04]  /*117d0*/  LDL.LU R7, [R1+0x28] ;  /* 0x0000280001077983 */ /* 0x008ee80000300800 */
[----:B------:R-:W-:Y:S04]  /*117e0*/  STL [R1+0x1994], R36 ;  /* 0x0019942401007387 */ /* 0x000fe80000100800 */
[----:B------:R-:W-:Y:S04]  /*117f0*/  STL [R1+0x27e8], R73 ;  /* 0x0027e84901007387 */ /* 0x000fe80000100800 */
[----:B------:R-:W-:Y:S04]  /*11800*/  STL [R1+0x2820], R73 ;  /* 0x0028204901007387 */ /* 0x000fe80000100800 */
[----:B------:R-:W-:Y:S04]  /*11810*/  STL [R1+0x284c], R73 ;  /* 0x00284c4901007387 */ /* 0x000fe80000100800 */
[----:B------:R0:W-:Y:S04]  /*11820*/  STL [R1+0xee8], R37 ;  /* 0x000ee82501007387 */ /* 0x0001e80000100800 */
        /* <DEDUP_REMOVED lines=26> */
[----:B------:R-:W-:-:S03]  /*119d0*/  SEL R72, R14, R72, !P1 ;  /* 0x000000480e487207 */ /* 0x000fc60004800000 */
[----:B------:R-:W-:Y:S04]  /*119e0*/  STL [R1+0x29a4], R73 ;  /* 0x0029a44901007387 */ /* 0x000fe80000100800 */
[----:B------:R-:W-:Y:S04]  /*119f0*/  STL [R1+0x29b0], R73 ;  /* 0x0029b04901007387 */ /* 0x000fe80000100800 */
[----:B------:R-:W-:Y:S04]  /*11a00*/  STL [R1+0x29bc], R73 ;  /* 0x0029bc4901007387 */ /* 0x000fe80000100800 */
[----:B------:R-:W-:Y:S04]  /*11a10*/  STL [R1+0x29c8], R73 ;  /* 0x0029c84901007387 */ /* 0x000fe80000100800 */
[----:B------:R-:W-:Y:S01]  /*11a20*/  STL [R1+0x29d4], R73 ;  /* 0x0029d44901007387 */ /* 0x000fe20000100800 */
[----:B------:R-:W-:Y:S01]  /*11a30*/  IMAD R72, R72, UR15, RZ ;  /* 0x0000000f48487c24 */ /* 0x000fe2000f8e02ff */
[----:B------:R-:W-:Y:S01]  /*11a40*/  SEL R71, R14, R71, !P1 ;  /* 0x000000470e477207 */ /* 0x000fe20004800000 */
[----:B------:R-:W0:Y:S01]  /*11a50*/  LDCU UR15, c[0x0][0x3b0] ;  /* 0x00007600ff0f77ac */ /* 0x000e220008000800 */
[----:B------:R-:W-:Y:S04]  /*11a60*/  STL [R1+0x29e0], R73 ;  /* 0x0029e04901007387 */ /* 0x000fe80000100800 */
[----:B------:R-:W-:Y:S04]  /*11a70*/  STL [R1+0x29ec], R73 ;  /* 0x0029ec4901007387 */ /* 0x000fe80000100800 */
[----:B------:R-:W-:Y:S04]  /*11a80*/  STL [R1+0x29f4], R73 ;  /* 0x0029f44901007387 */ /* 0x000fe80000100800 */
[----:B------:R-:W-:Y:S04]  /*11a90*/  STL [R1+0x2a10], R73 ;  /* 0x002a104901007387 */ /* 0x000fe80000100800 */
[----:B------:R-:W-:Y:S01]  /*11aa0*/  STL [R1+0x2a28], R73 ;  /* 0x002a284901007387 */ /* 0x000fe20000100800 */
[----:B------:R-:W-:-:S03]  /*11ab0*/  IADD3 R34, P6, PT, R72, R13, RZ ;  /* 0x0000000d48227210 */ /* 0x000fc60007fde0ff */
[----:B------:R-:W-:Y:S04]  /*11ac0*/  STL [R1+0x2a3c], R73 ;  /* 0x002a3c4901007387 */ /* 0x000fe80000100800 */
[----:B------:R-:W-:Y:S04]  /*11ad0*/  STL [R1+0x2a50], R73 ;  /* 0x002a504901007387 */ /* 0x000fe80000100800 */
[----:B------:R-:W-:Y:S04]  /*11ae0*/  STL [R1+0x2a64], R73 ;  /* 0x002a644901007387 */ /* 0x000fe80000100800 */
[----:B------:R-:W-:Y:S01]  /*11af0*/  STL [R1+0x2a9c], R73 ;  /* 0x002a9c4901007387 */ /* 0x000fe20000100800 */
[----:B------:R-:W-:-:S03]  /*11b00*/  LEA.HI.X.SX32 R35, R72, R12, 0x1, P6 ;  /* 0x0000000c48237211 */ /* 0x000fc600030f0eff */
[----:B------:R-:W-:Y:S04]  /*11b10*/  STL [R1+0x2ab4], R73 ;  /* 0x002ab44901007387 */ /* 0x000fe80000100800 */
[----:B------:R-:W-:Y:S04]  /*11b20*/  STL [R1+0x2ad8], R73 ;  /* 0x002ad84901007387 */ /* 0x000fe80000100800 */
[----:B------:R-:W-:Y:S04]  /*11b30*/  STL [R1+0x2b08], R73 ;  /* 0x002b084901007387 */ /* 0x000fe80000100800 */
[----:B------:R-:W-:Y:S04]  /*11b40*/  STL [R1+0x2b18], R73 ;  /* 0x002b184901007387 */ /* 0x000fe80000100800 */
[----:B------:R-:W-:Y:S04]  /*11b50*/  STL [R1+0x1984], R34 ;  /* 0x0019842201007387 */ /* 0x000fe80000100800 */
[----:B------:R-:W-:Y:S04]  /*11b60*/  STL [R1+0x27ec], R72 ;  /* 0x0027ec4801007387 */ /* 0x000fe80000100800 */
[----:B------:R-:W-:Y:S01]  /*11b70*/  STL [R1+0x27f4], R72 ;  /* 0x0027f44801007387 */ /* 0x000fe20000100800 */
[----:B0-----:R-:W-:Y:S01]  /*11b80*/  IMAD R71, R71, UR5, RZ ;  /* 0x0000000547477c24 */ /* 0x001fe2000f8e02ff */
        /* <DEDUP_REMOVED lines=16> */
[----:B------:R-:W3:Y:S04]  /*11c90*/  LDL.LU R38, [R1+0x2c14] ;  /* 0x002c140001267983 */ /* 0x000ee80000300800 */
[----:B------:R-:W-:Y:S04]  /*11ca0*/  STL [R1+0x1988], R31 ;  /* 0x0019881f01007387 */ /* 0x000fe80000100800 */
[----:B------:R-:W-:Y:S04]  /*11cb0*/  STL [R1+0x2800], R71 ;  /* 0x0028004701007387 */ /* 0x000fe80000100800 */
[----:B------:R-:W-:Y:S04]  /*11cc0*/  STL [R1+0x2828], R71 ;  /* 0x0028284701007387 */ /* 0x000fe80000100800 */
[----:B------:R-:W-:Y:S04]  /*11cd0*/  STL [R1+0x2854], R71 ;  /* 0x0028544701007387 */ /* 0x000fe80000100800 */
[----:B------:R-:W-:Y:S04]  /*11ce0*/  STL [R1+0xef0], R32 ;  /* 0x000ef02001007387 */ /* 0x000fe80000100800 */
[----:B------:R-:W-:Y:S01]  /*11cf0*/  STL [R1+0x2860], R71 ;  /* 0x0028604701007387 */ /* 0x000fe20000100800 */
[----:B-1----:R-:W-:Y:S01]  /*11d00*/  IMAD R70, R70, UR6, RZ ;  /* 0x0000000646467c24 */ /* 0x002fe2000f8e02ff */
[----:B------:R-:W-:Y:S01]  /*11d10*/  PRMT R33, RZ, 0x7610, R33 ;  /* 0x00007610ff217816 */ /* 0x000fe20000000021 */
[----:B--2---:R-:W-:Y:S01]  /*11d20*/  @P0 IMAD.MOV.U32 R4, RZ, RZ, R34 ;  /* 0x000000ffff040224 */ /* 0x004fe200078e0022 */
[----:B------:R-:W-:Y:S01]  /*11d30*/  STL [R1+0x2870], R71 ;  /* 0x0028704701007387 */ /* 0x000fe20000100800 */
[----:B------:R-:W-:Y:S01]  /*11d40*/  @P0 IMAD.MOV.U32 R5, RZ, RZ, R35 ;  /* 0x000000ffff050224 */ /* 0x000fe200078e0023 */
[----:B------:R-:W-:Y:S01]  /*11d50*/  SEL R61, R14, R61, !P1 ;  /* 0x0000003d0e3d7207 */ /* 0x000fe20004800000 */
[----:B------:R-:W1:Y:S01]  /*11d60*/  LDCU UR6, c[0x0][0x3b0] ;  /* 0x00007600ff0677ac */ /* 0x000e620008000800 */
[----:B------:R-:W-:Y:S04]  /*11d70*/  STL [R1+0x2a00], R71 ;  /* 0x002a004701007387 */ /* 0x000fe80000100800 */
[----:B------:R-:W-:Y:S04]  /*11d80*/  STL [R1+0x2a14], R71 ;  /* 0x002a144701007387 */ /* 0x000fe80000100800 */
[----:B------:R-:W-:Y:S04]  /*11d90*/  STL [R1+0x2a2c], R71 ;  /* 0x002a2c4701007387 */ /* 0x000fe80000100800 */
[----:B------:R-:W-:Y:S04]  /*11da0*/  STL [R1+0x2ac4], R71 ;  /* 0x002ac44701007387 */ /* 0x000fe80000100800 */
[----:B------:R-:W-:Y:S04]  /*11db0*/  STL [R1+0x2ae8], R71 ;  /* 0x002ae84701007387 */ /* 0x000fe80000100800 */
[----:B------:R-:W-:Y:S04]  /*11dc0*/  STL [R1+0x2b10], R71 ;  /* 0x002b104701007387 */ /* 0x000fe80000100800 */
[----:B----4-:R2:W-:Y:S04]  /*11dd0*/  STL [R1+0x1f3c], R28 ;  /* 0x001f3c1c01007387 */ /* 0x0105e80000100800 */
[----:B------:R-:W4:Y:S04]  /*11de0*/  LDL.LU R37, [R1+0x2c10] ;  /* 0x002c100001257983 */ /* 0x000f280000300800 */
[----:B------:R-:W4:Y:S01]  /*11df0*/  LDL.LU R36, [R1+0x2c0c] ;  /* 0x002c0c0001247983 */ /* 0x000f220000300800 */
[----:B--2---:R-:W-:-:S02]  /*11e00*/  IADD3 R28, P6, PT, R70, R13, RZ ;  /* 0x0000000d461c7210 */ /* 0x004fc40007fde0ff */
[----:B------:R-:W-:Y:S01]  /*11e10*/  PRMT R30, RZ, 0x7610, R30 ;  /* 0x00007610ff1e7816 */ /* 0x000fe2000000001e */
[----:B------:R2:W4:Y:S04]  /*11e20*/  @P0 LDG.E.U8 R33, desc[UR20][R4.64] ;  /* 0x0000001404210981 */ /* 0x000528000c1e1100 */
[----:B------:R-:W-:Y:S04]  /*11e30*/  STL [R1+0xef8], R28 ;  /* 0x000ef81c01007387 */ /* 0x000fe80000100800 */
[----:B------:R0:W-:Y:S01]  /*11e40*/  STL [R1+0x1f38], R29 ;  /* 0x001f381d01007387 */ /* 0x0001e20000100800 */
[----:B--2---:R-:W-:Y:S01]  /*11e50*/  @P0 IMAD.MOV.U32 R4, RZ, RZ, R31 ;  /* 0x000000ffff040224 */ /* 0x004fe200078e001f */
[----:B0-----:R-:W-:-:S02]  /*11e60*/  LEA.HI.X.SX32 R29, R70, R12, 0x1, P6 ;  /* 0x0000000c461d7211 */ /* 0x001fc400030f0eff */
[----:B---3--:R-:W-:Y:S01]  /*11e70*/  ISETP.GT.U32.AND P6, PT, R15, R7, PT ;  /* 0x000000070f00720c */ /* 0x008fe20003fc4070 */
[----:B------:R-:W-:Y:S02]  /*11e80*/  @P0 IMAD.MOV.U32 R5, RZ, RZ, R32 ;  /* 0x000000ffff050224 */ /* 0x000fe400078e0020 */
[----:B------:R-:W-:Y:S01]  /*11e90*/  IMAD R61, R61, UR5, RZ ;  /* 0x000000053d3d7c24 */ /* 0x000fe2000f8e02ff */
[----:B------:R-:W-:Y:S02]  /*11ea0*/  PRMT R27, RZ, 0x7610, R27 ;  /* 0x00007610ff1b7816 */ /* 0x000fe4000000001b */
[----:B------:R-:W-:Y:S01]  /*11eb0*/  PRMT R26, RZ, 0x7610, R26 ;  /* 0x00007610ff1a7816 */ /* 0x000fe2000000001a */
[----:B------:R0:W2:Y:S01]  /*11ec0*/  @P0 LDG.E.U8 R30, desc[UR20][R4.64] ;  /* 0x00000014041e0981 */ /* 0x0000a2000c1e1100 */
[----:B------:R-:W-:Y:S01]  /*11ed0*/  SEL R55, R14, R55, !P1 ;  /* 0x000000370e377207 */ /* 0x000fe20004800000 */
[----:B------:R-:W3:Y:S04]  /*11ee0*/  LDCU UR5, c[0x0][0x3b0] ;  /* 0x00007600ff0577ac */ /* 0x000ee80008000800 */
[----:B------:R-:W-:-:S02]  /*11ef0*/  @!P6 IMAD.IADD R7, R7, 0x1, -R15 ;  /* 0x000000010707e824 */ /* 0x000fc400078e0a0f */
[----:B0-----:R-:W-:Y:S02]  /*11f00*/  @P0 IMAD.MOV.U32 R4, RZ, RZ, R28 ;  /* 0x000000ffff040224 */ /* 0x001fe400078e001c */
[----:B------:R-:W-:Y:S01]  /*11f10*/  @P0 IMAD.MOV.U32 R5, RZ, RZ, R29 ;  /* 0x000000ffff050224 */ /* 0x000fe200078e001d */
[----:B------:R-:W-:-:S04]  /*11f20*/  IADD3 R28, P6, PT, R61, R13, RZ ;  /* 0x0000000d3d1c7210 */ /* 0x000fc80007fde0ff */
[----:B------:R0:W3:Y:S02]  /*11f30*/  @P0 LDG.E.U8 R27, desc[UR20][R4.64] ;  /* 0x00000014041b0981 */ /* 0x0000e4000c1e1100 */
[----:B0-----:R-:W-:Y:S01]  /*11f40*/  LEA.HI.X.SX32 R5, R61, R12, 0x1, P6 ;  /* 0x0000000c3d057211 */ /* 0x001fe200030f0eff */
[----:B------:R-:W-:-:S05]  /*11f50*/  @P0 IMAD.MOV.U32 R4, RZ, RZ, R28 ;  /* 0x000000ffff040224 */ /* 0x000fca00078e001c */
[----:B------:R0:W3:Y:S04]  /*11f60*/  @P0 LDG.E.U8 R26, desc[UR20][R4.64] ;  /* 0x00000014041a0981 */ /* 0x0000e8000c1e1100 */
[----:B------:R-:W-:Y:S04]  /*11f70*/  STL [R1+0x2864], R70 ;  /* 0x0028644601007387 */ /* 0x000fe80000100800 */
[----:B------:R-:W-:Y:S04]  /*11f80*/  STL [R1+0x2874], R70 ;  /* 0x0028744601007387 */ /* 0x000fe80000100800 */
[----:B------:R-:W-:Y:S04]  /*11f90*/  STL [R1+0x2a04], R70 ;  /* 0x002a044601007387 */ /* 0x000fe80000100800 */
[----:B------:R-:W-:Y:S04]  /*11fa0*/  STL [R1+0xef4], R29 ;  /* 0x000ef41d01007387 */ /* 0x000fe80000100800 */
[----:B------:R-:W-:Y:S04]  /*11fb0*/  STL [R1+0x2a18], R70 ;  /* 0x002a184601007387 */ /* 0x000fe80000100800 */
[----:B------:R-:W-:Y:S04]  /*11fc0*/  STL [R1+0x2b14], R70 ;  /* 0x002b144601007387 */ /* 0x000fe80000100800 */
[----:B------:R-:W3:Y:S04]  /*11fd0*/  LDL.LU R35, [R1+0x2c08] ;  /* 0x002c080001237983 */ /* 0x000ee80000300800 */
[----:B------:R-:W3:Y:S01]  /*11fe0*/  LDL.LU R34, [R1+0x2c04] ;  /* 0x002c040001227983 */ /* 0x000ee20000300800 */
[----:B-1----:R-:W-:Y:S01]  /*11ff0*/  IMAD R55, R55, UR6, RZ ;  /* 0x0000000637377c24 */ /* 0x002fe2000f8e02ff */
[----:B------:R-:W-:Y:S01]  /*12000*/  SEL R54, R14, R54, !P1 ;  /* 0x000000360e367207 */ /* 0x000fe20004800000 */
[----:B------:R-:W1:Y:S01]  /*12010*/  LDCU UR6, c[0x0][0x3b0] ;  /* 0x00007600ff0677ac */ /* 0x000e620008000800 */
[----:B------:R-:W-:-:S03]  /*12020*/  PRMT R25, RZ, 0x7610, R25 ;  /* 0x00007610ff197816 */ /* 0x000fc60000000019 */
[----:B------:R-:W-:Y:S01]  /*12030*/  IMAD R54, R54, UR13, RZ ;  /* 0x0000000d36367c24 */ /* 0x000fe2000f8e02ff */
[----:B------:R-:W-:Y:S01]  /*12040*/  PRMT R23, RZ, 0x7610, R23 ;  /* 0x00007610ff177816 */ /* 0x000fe20000000017 */
[----:B------:R-:W0:Y:S01]  /*12050*/  LDCU UR13, c[0x0][0x3b0] ;  /* 0x00007600ff0d77ac */ /* 0x000e220008000800 */
[----:B----4-:R4:W-:Y:S04]  /*12060*/  STL [R1+0x1f34], R33 ;  /* 0x001f342101007387 */ /* 0x0109e80000100800 */
[----:B----4-:R-:W4:Y:S04]  /*12070*/  LDL.LU R33, [R1+0x2c00] ;  /* 0x002c000001217983 */ /* 0x010f280000300800 */
[----:B------:R-:W4:Y:S04]  /*12080*/  LDL.LU R32, [R1+0x2bfc] ;  /* 0x002bfc0001207983 */ /* 0x000f280000300800 */
[----:B------:R-:W4:Y:S04]  /*12090*/  LDL.LU R31, [R1+0x2bf8] ;  /* 0x002bf800011f7983 */ /* 0x000f280000300800 */
[----:B--2---:R2:W-:Y:S04]  /*120a0*/  STL [R1+0x1ef8], R30 ;  /* 0x001ef81e01007387 */ /* 0x0045e80000100800 */
[----:B--2---:R-:W2:Y:S04]  /*120b0*/  LDL.LU R30, [R1+0x2bf4] ;  /* 0x002bf400011e7983 */ /* 0x004ea80000300800 */
[----:B------:R-:W2:Y:S04]  /*120c0*/  LDL.LU R29, [R1+0x2bf0] ;  /* 0x002bf000011d7983 */ /* 0x000ea80000300800 */
[----:B------:R-:W-:Y:S04]  /*120d0*/  STL [R1+0x1978], R28 ;  /* 0x0019781c01007387 */ /* 0x000fe80000100800 */
[----:B------:R-:W-:Y:S04]  /*120e0*/  STL [R1+0x1974], R5 ;  /* 0x0019740501007387 */ /* 0x000fe80000100800 */
[----:B---3--:R3:W-:Y:S02]  /*120f0*/  STL [R1+0x1ef0], R27 ;  /* 0x001ef01b01007387 */ /* 0x0087e40000100800 */
[----:B---3--:R-:W-:-:S04]  /*12100*/  IADD3 R27, P6, PT, R55, R13, RZ ;  /* 0x0000000d371b7210 */ /* 0x008fc80007fde0ff */
[----:B0-----:R-:W-:Y:S01]  /*12110*/  LEA.HI.X.SX32 R5, R55, R12, 0x1, P6 ;  /* 0x0000000c37057211 */ /* 0x001fe200030f0eff */
[----:B------:R-:W-:Y:S01]  /*12120*/  STL [R1+0x197c], R27 ;  /* 0x00197c1b01007387 */ /* 0x000fe20000100800 */
[----:B------:R-:W-:-:S03]  /*12130*/  @P0 IMAD.MOV.U32 R4, RZ, RZ, R27 ;  /* 0x000000ffff040224 */ /* 0x000fc600078e001b */
[----:B------:R0:W-:Y:S04]  /*12140*/  STL [R1+0x1f30], R26 ;  /* 0x001f301a01007387 */ /* 0x0001e80000100800 */
[----:B------:R3:W2:Y:S01]  /*12150*/  @P0 LDG.E.U8 R25, desc[UR20][R4.64] ;  /* 0x0000001404190981 */ /* 0x0006a2000c1e1100 */
[----:B0-----:R-:W-:-:S04]  /*12160*/  IADD3 R26, P6, PT, R54, R13, RZ ;  /* 0x0000000d361a7210 */ /* 0x001fc80007fde0ff */
[----:B------:R-:W-:Y:S01]  /*12170*/  LEA.HI.X.SX32 R28, R54, R12, 0x1, P6 ;  /* 0x0000000c361c7211 */ /* 0x000fe200030f0eff */
[----:B------:R0:W-:Y:S01]  /*12180*/  STL [R1+0xefc], R5 ;  /* 0x000efc0501007387 */ /* 0x0001e20000100800 */
[----:B---3--:R-:W-:-:S03]  /*12190*/  @P0 IMAD.MOV.U32 R4, RZ, RZ, R26 ;  /* 0x000000ffff040224 */ /* 0x008fc600078e001a */
[----:B0-----:R-:W-:-:S05]  /*121a0*/  @P0 IMAD.MOV.U32 R5, RZ, RZ, R28 ;  /* 0x000000ffff050224 */ /* 0x001fca00078e001c */
[----:B------:R0:W3:Y:S01]  /*121b0*/  @P0 LDG.E.U8 R23, desc[UR20][R4.64] ;  /* 0x0000001404170981 */ /* 0x0000e2000c1e1100 */
[----:B------:R-:W-:-:S03]  /*121c0*/  SEL R50, R14, R50, !P1 ;  /* 0x000000320e327207 */ /* 0x000fc60004800000 */
[----:B------:R-:W-:Y:S02]  /*121d0*/  STL [R1+0x1970], R26 ;  /* 0x0019701a01007387 */ /* 0x000fe40000100800 */
[----:B------:R-:W-:Y:S01]  /*121e0*/  IMAD R50, R50, UR5, RZ ;  /* 0x0000000532327c24 */ /* 0x000fe2000f8e02ff */
[----:B------:R-:W-:Y:S01]  /*121f0*/  SEL R47, R14, R47, !P1 ;  /* 0x0000002f0e2f7207 */ /* 0x000fe20004800000 */
[----:B------:R-:W4:Y:S01]  /*12200*/  LDL.LU R27, [R1+0x2bec] ;  /* 0x002bec00011b7983 */ /* 0x000f220000300800 */
[----:B------:R-:W-:Y:S01]  /*12210*/  PRMT R24, RZ, 0x7610, R24 ;  /* 0x00007610ff187816 */ /* 0x000fe20000000018 */
[----:B------:R-:W0:Y:S02]  /*12220*/  LDCU UR5, c[0x0][0x3b0] ;  /* 0x00007600ff0577ac */ /* 0x000e240008000800 */
[----:B------:R0:W-:Y:S01]  /*12230*/  STL [R1+0x196c], R28 ;  /* 0x00196c1c01007387 */ /* 0x0001e20000100800 */
[----:B------:R-:W-:Y:S01]  /*12240*/  IMAD R47, R47, UR15, RZ ;  /* 0x0000000f2f2f7c24 */ /* 0x000fe2000f8e02ff */
[----:B------:R-:W-:Y:S01]  /*12250*/  PRMT R22, RZ, 0x7610, R22 ;  /* 0x00007610ff167816 */ /* 0x000fe20000000016 */
[----:B------:R-:W0:Y:S01]  /*12260*/  LDCU UR15, c[0x0][0x3b0] ;  /* 0x00007600ff0f77ac */ /* 0x000e220008000800 */
[----:B--2---:R2:W-:Y:S04]  /*12270*/  STL [R1+0x1f2c], R25 ;  /* 0x001f2c1901007387 */ /* 0x0045e80000100800 */
[----:B0-----:R-:W4:Y:S04]  /*12280*/  LDL.LU R28, [R1+0x2be8] ;  /* 0x002be800011c7983 */ /* 0x001f280000300800 */
[----:B------:R-:W4:Y:S01]  /*12290*/  LDL.LU R26, [R1+0x2be4] ;  /* 0x002be400011a7983 */ /* 0x000f220000300800 */
[----:B--2---:R-:W-:-:S04]  /*122a0*/  IADD3 R25, P6, PT, R50, R13, RZ ;  /* 0x0000000d32197210 */ /* 0x004fc80007fde0ff */
[----:B------:R-:W-:Y:S01]  /*122b0*/  LEA.HI.X.SX32 R5, R50, R12, 0x1, P6 ;  /* 0x0000000c32057211 */ /* 0x000fe200030f0eff */
[----:B------:R0:W-:Y:S01]  /*122c0*/  STL [R1+0xf04], R25 ;  /* 0x000f041901007387 */ /* 0x0001e20000100800 */
[----:B------:R-:W-:-:S03]  /*122d0*/  @P0 IMAD.MOV.U32 R4, RZ, RZ, R25 ;  /* 0x000000ffff040224 */ /* 0x000fc600078e0019 */
[----:B------:R-:W-:Y:S04]  /*122e0*/  STL [R1+0xf00], R5 ;  /* 0x000f000501007387 */ /* 0x000fe80000100800 */
[----:B------:R2:W4:Y:S04]  /*122f0*/  @P0 LDG.E.U8 R24, desc[UR20][R4.64] ;  /* 0x0000001404180981 */ /* 0x000528000c1e1100 */
[----:B---3--:R3:W-:Y:S01]  /*12300*/  STL [R1+0x1f28], R23 ;  /* 0x001f281701007387 */ /* 0x0087e20000100800 */
[C---:B------:R-:W-:Y:S02]  /*12310*/  SEL R44, R14.reuse, R44, !P1 ;  /* 0x0000002c0e2c7207 */ /* 0x040fe40004800000 */
[----:B------:R-:W-:Y:S01]  /*12320*/  SEL R43, R14, R43, !P1 ;  /* 0x0000002b0e2b7207 */ /* 0x000fe20004800000 */
[----:B0-----:R-:W4:Y:S01]  /*12330*/  LDL.LU R25, [R1+0x2be0] ;  /* 0x002be00001197983 */ /* 0x001f220000300800 */
[----:B---3--:R-:W-:-:S04]  /*12340*/  IADD3 R23, P6, PT, R47, R13, RZ ;  /* 0x0000000d2f177210 */ /* 0x008fc80007fde0ff */
[----:B--2---:R-:W-:Y:S01]  /*12350*/  LEA.HI.X.SX32 R5, R47, R12, 0x1, P6 ;  /* 0x0000000c2f057211 */ /* 0x004fe200030f0eff */
[----:B------:R-:W-:-:S05]  /*12360*/  @P0 IMAD.MOV.U32 R4, RZ, RZ, R23 ;  /* 0x000000ffff040224 */ /* 0x000fca00078e0017 */
[----:B------:R0:W2:Y:S01]  /*12370*/  @P0 LDG.E.U8 R22, desc[UR20][R4.64] ;  /* 0x0000001404160981 */ /* 0x0000a2000c1e1100 */
[----:B-1----:R-:W-:Y:S01]  /*12380*/  IMAD R44, R44, UR6, RZ ;  /* 0x000000062c2c7c24 */ /* 0x002fe2000f8e02ff */
[----:B------:R-:W-:Y:S01]  /*12390*/  PRMT R21, RZ, 0x7610, R21 ;  /* 0x00007610ff157816 */ /* 0x000fe20000000015 */
[----:B------:R-:W-:Y:S01]  /*123a0*/  IMAD R43, R43, UR13, RZ ;  /* 0x0000000d2b2b7c24 */ /* 0x000fe2000f8e02ff */
[----:B------:R-:W-:Y:S01]  /*123b0*/  STL [R1+0xf0c], R23 ;  /* 0x000f0c1701007387 */ /* 0x000fe20000100800 */
[----:B------:R-:W-:Y:S01]  /*123c0*/  PRMT R51, RZ, 0x7610, R51 ;  /* 0x00007610ff337816 */ /* 0x000fe20000000033 */
[----:B------:R-:W1:Y:S02]  /*123d0*/  LDCU UR6, c[0x0][0x3b0] ;  /* 0x00007600ff0677ac */ /* 0x000e640008000800 */
[----:B------:R-:W-:Y:S01]  /*123e0*/  STL [R1+0xf08], R5 ;  /* 0x000f080501007387 */ /* 0x000fe20000100800 */
[----:B------:R-:W-:Y:S01]  /*123f0*/  SEL R42, R14, R42, !P1 ;  /* 0x0000002a0e2a7207 */ /* 0x000fe20004800000 */
[----:B------:R-:W3:Y:S02]  /*12400*/  LDCU UR13, c[0x0][0x3b0] ;  /* 0x00007600ff0d77ac */ /* 0x000ee40008000800 */
[----:B----4-:R4:W-:Y:S02]  /*12410*/  STL [R1+0x1f24], R24 ;  /* 0x001f241801007387 */ /* 0x0109e40000100800 */
[----:B----4-:R-:W-:-:S04]  /*12420*/  IADD3 R24, P6, PT, R44, R13, RZ ;  /* 0x0000000d2c187210 */ /* 0x010fc80007fde0ff */
[----:B0-----:R-:W-:Y:S01]  /*12430*/  LEA.HI.X.SX32 R5, R44, R12, 0x1, P6 ;  /* 0x0000000c2c057211 */ /* 0x001fe200030f0eff */
[----:B------:R-:W-:Y:S01]  /*12440*/  STL [R1+0x1960], R24 ;  /* 0x0019601801007387 */ /* 0x000fe20000100800 */
[----:B------:R-:W-:-:S05]  /*12450*/  @P0 IMAD.MOV.U32 R4, RZ, RZ, R24 ;  /* 0x000000ffff040224 */ /* 0x000fca00078e0018 */
[----:B------:R0:W4:Y:S04]  /*12460*/  @P0 LDG.E.U8 R21, desc[UR20][R4.64] ;  /* 0x0000001404150981 */ /* 0x000128000c1e1100 */
[----:B--2---:R2:W-:Y:S02]  /*12470*/  STL [R1+0x1f20], R22 ;  /* 0x001f201601007387 */ /* 0x0045e40000100800 */
[----:B--2---:R-:W-:-:S04]  /*12480*/  IADD3 R22, P6, PT, R43, R13, RZ ;  /* 0x0000000d2b167210 */ /* 0x004fc80007fde0ff */
[----:B------:R-:W-:Y:S01]  /*12490*/  LEA.HI.X.SX32 R23, R43, R12, 0x1, P6 ;  /* 0x0000000c2b177211 */ /* 0x000fe200030f0eff */
[----:B------:R2:W-:Y:S01]  /*124a0*/  STL [R1+0xf10], R5 ;  /* 0x000f100501007387 */ /* 0x0005e20000100800 */
[----:B0-----:R-:W-:-:S03]  /*124b0*/  @P0 IMAD.MOV.U32 R4, RZ, RZ, R22 ;  /* 0x000000ffff040224 */ /* 0x001fc600078e0016 */
[----:B--2---:R-:W-:-:S05]  /*124c0*/  @P0 IMAD.MOV.U32 R5, RZ, RZ, R23 ;  /* 0x000000ffff050224 */ /* 0x004fca00078e0017 */
[----:B------:R0:W2:Y:S01]  /*124d0*/  @P0 LDG.E.U8 R51, desc[UR20][R4.64] ;  /* 0x0000001404330981 */ /* 0x0000a2000c1e1100 */
[----:B------:R-:W-:Y:S01]  /*124e0*/  IMAD R42, R42, UR5, RZ ;  /* 0x000000052a2a7c24 */ /* 0x000fe2000f8e02ff */
[----:B------:R-:W-:Y:S01]  /*124f0*/  SEL R41, R14, R41, !P1 ;  /* 0x000000290e297207 */ /* 0x000fe20004800000 */
[----:B------:R-:W0:Y:S01]  /*12500*/  LDCU UR5, c[0x0][0x3b0] ;  /* 0x00007600ff0577ac */ /* 0x000e220008000800 */
[----:B------:R-:W-:Y:S04]  /*12510*/  STL [R1+0x1968], R22 ;  /* 0x0019681601007387 */ /* 0x000fe80000100800 */
[----:B------:R-:W3:Y:S04]  /*12520*/  LDL.LU R24, [R1+0x2bdc] ;  /* 0x002bdc0001187983 */ /* 0x000ee80000300800 */
[----:B------:R0:W-:Y:S01]  /*12530*/  STL [R1+0x1964], R23 ;  /* 0x0019641701007387 */ /* 0x0001e20000100800 */
[----:B-1----:R-:W-:Y:S01]  /*12540*/  IMAD R41, R41, UR6, RZ ;  /* 0x0000000629297c24 */ /* 0x002fe2000f8e02ff */
[----:B------:R-:W-:Y:S01]  /*12550*/  PRMT R19, RZ, 0x7610, R19 ;  /* 0x00007610ff137816 */ /* 0x000fe20000000013 */
[----:B------:R-:W1:Y:S01]  /*12560*/  LDCU UR6, c[0x0][0x3b0] ;  /* 0x00007600ff0677ac */ /* 0x000e620008000800 */
[----:B------:R-:W-:Y:S01]  /*12570*/  PRMT R20, RZ, 0x7610, R20 ;  /* 0x00007610ff147816 */ /* 0x000fe20000000014 */
[----:B----4-:R4:W-:Y:S04]  /*12580*/  STL [R1+0x1f1c], R21 ;  /* 0x001f1c1501007387 */ /* 0x0109e80000100800 */
[----:B0-----:R-:W3:Y:S04]  /*12590*/  LDL.LU R23, [R1+0x2bd8] ;  /* 0x002bd80001177983 */ /* 0x001ee80000300800 */
[----:B------:R-:W3:Y:S01]  /*125a0*/  LDL.LU R22, [R1+0x2bd4] ;  /* 0x002bd40001167983 */ /* 0x000ee20000300800 */
[----:B----4-:R-:W-:-:S04]  /*125b0*/  IADD3 R21, P6, PT, R42, R13, RZ ;  /* 0x0000000d2a157210 */ /* 0x010fc80007fde0ff */
[----:B------:R-:W-:Y:S01]  /*125c0*/  LEA.HI.X.SX32 R5, R42, R12, 0x1, P6 ;  /* 0x0000000c2a057211 */ /* 0x000fe200030f0eff */
[----:B------:R0:W-:Y:S01]  /*125d0*/  STL [R1+0x195c], R21 ;  /* 0x00195c1501007387 */ /* 0x0001e20000100800 */
[----:B------:R-:W-:-:S03]  /*125e0*/  @P0 IMAD.MOV.U32 R4, RZ, RZ, R21 ;  /* 0x000000ffff040224 */ /* 0x000fc600078e0015 */
[----:B------:R-:W-:Y:S04]  /*125f0*/  STL [R1+0xf14], R5 ;  /* 0x000f140501007387 */ /* 0x000fe80000100800 */
[----:B------:R4:W3:Y:S04]  /*12600*/  @P0 LDG.E.U8 R19, desc[UR20][R4.64] ;  /* 0x0000001404130981 */ /* 0x0008e8000c1e1100 */
[----:B--2---:R2:W-:Y:S01]  /*12610*/  STL [R1+0x1ed8], R51 ;  /* 0x001ed83301007387 */ /* 0x0045e20000100800 */
[----:B------:R-:W-:-:S03]  /*12620*/  SEL R40, R14, R40, !P1 ;  /* 0x000000280e287207 */ /* 0x000fc60004800000 */
[----:B0-----:R-:W3:Y:S01]  /*12630*/  LDL.LU R21, [R1+0x2bd0] ;  /* 0x002bd00001157983 */ /* 0x001ee20000300800 */
[----:B--2---:R-:W-:-:S04]  /*12640*/  IADD3 R51, P6, PT, R41, R13, RZ ;  /* 0x0000000d29337210 */ /* 0x004fc80007fde0ff */
[----:B----4-:R-:W-:Y:S01]  /*12650*/  LEA.HI.X.SX32 R5, R41, R12, 0x1, P6 ;  /* 0x0000000c29057211 */ /* 0x010fe200030f0eff */
[----:B------:R-:W-:-:S05]  /*12660*/  @P0 IMAD.MOV.U32 R4, RZ, RZ, R51 ;  /* 0x000000ffff040224 */ /* 0x000fca00078e0033 */
[----:B------:R0:W2:Y:S01]  /*12670*/  @P0 LDG.E.U8 R20, desc[UR20][R4.64] ;  /* 0x0000001404140981 */ /* 0x0000a2000c1e1100 */
[----:B---3--:R-:W-:Y:S01]  /*12680*/  IMAD R40, R40, UR13, RZ ;  /* 0x0000000d28287c24 */ /* 0x008fe2000f8e02ff */
[C---:B------:R-:W-:Y:S01]  /*12690*/  SEL R39, R14.reuse, R39, !P1 ;  /* 0x000000270e277207 */ /* 0x040fe20004800000 */
[----:B------:R-:W3:Y:S01]  /*126a0*/  LDCU UR13, c[0x0][0x3b0] ;  /* 0x00007600ff0d77ac */ /* 0x000ee20008000800 */
[----:B------:R-:W-:Y:S04]  /*126b0*/  STL [R1+0x1958], R51 ;  /* 0x0019583301007387 */ /* 0x000fe80000100800 */
[----:B------:R-:W-:Y:S01]  /*126c0*/  STL [R1+0xf18], R5 ;  /* 0x000f180501007387 */ /* 0x000fe20000100800 */
[----:B------:R-:W-:Y:S01]  /*126d0*/  SEL R38, R14, R38, !P1 ;  /* 0x000000260e267207 */ /* 0x000fe20004800000 */
[----:B------:R-:W-:Y:S01]  /*126e0*/  IMAD R39, R39, UR5, RZ ;  /* 0x0000000527277c24 */ /* 0x000fe2000f8e02ff */
[----:B------:R-:W-:Y:S01]  /*126f0*/  PRMT R17, RZ, 0x7610, R17 ;  /* 0x00007610ff117816 */ /* 0x000fe20000000011 */
[----:B------:R-:W4:Y:S02]  /*12700*/  LDCU UR5, c[0x0][0x3b0] ;  /* 0x00007600ff0577ac */ /* 0x000f240008000800 */
[----:B-1----:R-:W-:Y:S01]  /*12710*/  IMAD R38, R38, UR6, RZ ;  /* 0x0000000626267c24 */ /* 0x002fe2000f8e02ff */
[----:B------:R-:W-:Y:S01]  /*12720*/  PRMT R18, RZ, 0x7610, R18 ;  /* 0x00007610ff127816 */ /* 0x000fe20000000012 */
[----:B------:R-:W1:Y:S01]  /*12730*/  LDCU UR6, c[0x0][0x3b0] ;  /* 0x00007600ff0677ac */ /* 0x000e620008000800 */
[----:B------:R-:W-:Y:S01]  /*12740*/  PRMT R58, RZ, 0x7610, R58 ;  /* 0x00007610ff3a7816 */ /* 0x000fe2000000003a */
[----:B------:R0:W-:Y:S02]  /*12750*/  STL [R1+0x1ecc], R19 ;  /* 0x001ecc1301007387 */ /* 0x0001e40000100800 */
[----:B0-----:R-:W-:-:S05]  /*12760*/  IADD3 R19, P6, PT, R40, R13, RZ ;  /* 0x0000000d28137210 */ /* 0x001fca0007fde0ff */
[----:B------:R-:W-:Y:S01]  /*12770*/  STL [R1+0xf20], R19 ;  /* 0x000f201301007387 */ /* 0x000fe20000100800 */
[----:B------:R-:W-:-:S03]  /*12780*/  @P0 IMAD.MOV.U32 R4, RZ, RZ, R19 ;  /* 0x000000ffff040224 */ /* 0x000fc600078e0013 */
[----:B--2---:R0:W-:Y:S02]  /*12790*/  STL [R1+0x1f14], R20 ;  /* 0x001f141401007387 */ /* 0x0041e40000100800 */
[----:B0-----:R-:W-:Y:S02]  /*127a0*/  LEA.HI.X.SX32 R20, R40, R12, 0x1, P6 ;  /* 0x0000000c28147211 */ /* 0x001fe400030f0eff */
[----:B------:R-:W-:-:S03]  /*127b0*/  IADD3 R51, P6, PT, R39, R13, RZ ;  /* 0x0000000d27337210 */ /* 0x000fc60007fde0ff */
[----:B------:R-:W-:-:S05]  /*127c0*/  @P0 IMAD.MOV.U32 R5, RZ, RZ, R20 ;  /* 0x000000ffff050224 */ /* 0x000fca00078e0014 */
[----:B------:R0:W2:Y:S04]  /*127d0*/  @P0 LDG.E.U8 R17, desc[UR20][R4.64] ;  /* 0x0000001404110981 */ /* 0x0000a8000c1e1100 */
[----:B------:R1:W-:Y:S01]  /*127e0*/  STL [R1+0xf1c], R20 ;  /* 0x000f1c1401007387 */ /* 0x0003e20000100800 */
[-C--:B0-----:R-:W-:Y:S01]  /*127f0*/  LEA.HI.X.SX32 R5, R39, R12.reuse, 0x1, P6 ;  /* 0x0000000c27057211 */ /* 0x081fe200030f0eff */
[----:B------:R-:W-:Y:S01]  /*12800*/  @P0 IMAD.MOV.U32 R4, RZ, RZ, R51 ;  /* 0x000000ffff040224 */ /* 0x000fe200078e0033 */
[C---:B------:R-:W-:Y:S01]  /*12810*/  IADD3 R19, P6, PT, R38.reuse, R13, RZ ;  /* 0x0000000d26137210 */ /* 0x040fe20007fde0ff */
[----:B------:R-:W-:Y:S03]  /*12820*/  STL [R1+0xf28], R51 ;  /* 0x000f283301007387 */ /* 0x000fe60000100800 */
[----:B-1----:R-:W-:Y:S01]  /*12830*/  LEA.HI.X.SX32 R20, R38, R12, 0x1, P6 ;  /* 0x0000000c26147211 */ /* 0x002fe200030f0eff */
[----:B------:R0:W4:Y:S04]  /*12840*/  @P0 LDG.E.U8 R18, desc[UR20][R4.64] ;  /* 0x0000001404120981 */ /* 0x000128000c1e1100 */
[----:B------:R1:W-:Y:S01]  /*12850*/  STL [R1+0xf24], R5 ;  /* 0x000f240501007387 */ /* 0x0003e20000100800 */
[----:B0-----:R-:W-:-:S02]  /*12860*/  @P0 IMAD.MOV.U32 R4, RZ, RZ, R19 ;  /* 0x000000ffff040224 */ /* 0x001fc400078e0013 */
[----:B-1----:R-:W-:-:S05]  /*12870*/  @P0 IMAD.MOV.U32 R5, RZ, RZ, R20 ;  /* 0x000000ffff050224 */ /* 0x002fca00078e0014 */
[----:B------:R0:W4:Y:S01]  /*12880*/  @P0 LDG.E.U8 R58, desc[UR20][R4.64] ;  /* 0x00000014043a0981 */ /* 0x000122000c1e1100 */
[C---:B------:R-:W-:Y:S02]  /*12890*/  SEL R37, R14.reuse, R37, !P1 ;  /* 0x000000250e257207 */ /* 0x040fe40004800000 */
[----:B------:R-:W-:-:S03]  /*128a0*/  SEL R36, R14, R36, !P1 ;  /* 0x000000240e247207 */ /* 0x000fc60004800000 */
[----:B------:R-:W-:Y:S01]  /*128b0*/  IMAD R37, R37, UR15, RZ ;  /* 0x0000000f25257c24 */ /* 0x000fe2000f8e02ff */
[----:B------:R-:W-:Y:S01]  /*128c0*/  STL [R1+0x1950], R19 ;  /* 0x0019501301007387 */ /* 0x000fe20000100800 */
[----:B---3--:R-:W-:Y:S01]  /*128d0*/  IMAD R36, R36, UR13, RZ ;  /* 0x0000000d24247c24 */ /* 0x008fe2000f8e02ff */
[----:B------:R-:W-:Y:S01]  /*128e0*/  PRMT R69, RZ, 0x7610, R69 ;  /* 0x00007610ff457816 */ /* 0x000fe20000000045 */
[----:B------:R-:W1:Y:S01]  /*128f0*/  LDCU UR13, c[0x0][0x3b0] ;  /* 0x00007600ff0d77ac */ /* 0x000e620008000800 */
[----:B------:R-:W-:Y:S02]  /*12900*/  PRMT R11, RZ, 0x7610, R11 ;  /* 0x00007610ff0b7816 */ /* 0x000fe4000000000b */
[----:B------:R-:W-:Y:S01]  /*12910*/  SEL R35, R14, R35, !P1 ;  /* 0x000000230e237207 */ /* 0x000fe20004800000 */
[----:B------:R-:W3:Y:S01]  /*12920*/  LDCU UR15, c[0x0][0x3b0] ;  /* 0x00007600ff0f77ac */ /* 0x000ee20008000800 */
[----:B--2---:R2:W-:Y:S04]  /*12930*/  STL [R1+0x1f10], R17 ;  /* 0x001f101101007387 */ /* 0x0045e80000100800 */
[----:B------:R0:W-:Y:S01]  /*12940*/  STL [R1+0x194c], R20 ;  /* 0x00194c1401007387 */ /* 0x0001e20000100800 */
[----:B--2---:R-:W-:-:S05]  /*12950*/  IADD3 R17, P6, PT, R37, R13, RZ ;  /* 0x0000000d25117210 */ /* 0x004fca0007fde0ff */
[----:B------:R-:W-:Y:S04]  /*12960*/  STL [R1+0x1954], R17 ;  /* 0x0019541101007387 */ /* 0x000fe80000100800 */
[----:B----4-:R2:W-:Y:S04]  /*12970*/  STL [R1+0x1f08], R18 ;  /* 0x001f081201007387 */ /* 0x0105e80000100800 */
[----:B0-----:R-:W4:Y:S01]  /*12980*/  LDL.LU R20, [R1+0x2bcc] ;  /* 0x002bcc0001147983 */ /* 0x001f220000300800 */
[----:B------:R-:W-:-:S03]  /*12990*/  @P0 IMAD.MOV.U32 R4, RZ, RZ, R17 ;  /* 0x000000ffff040224 */ /* 0x000fc600078e0011 */
[----:B------:R-:W3:Y:S01]  /*129a0*/  LDL.LU R19, [R1+0x2bc8] ;  /* 0x002bc80001137983 */ /* 0x000ee20000300800 */
[----:B--2---:R-:W-:Y:S02]  /*129b0*/  LEA.HI.X.SX32 R18, R37, R12, 0x1, P6 ;  /* 0x0000000c25127211 */ /* 0x004fe400030f0eff */
[----:B------:R-:W-:-:S03]  /*129c0*/  IADD3 R51, P6, PT, R36, R13, RZ ;  /* 0x0000000d24337210 */ /* 0x000fc60007fde0ff */
[----:B------:R-:W-:Y:S01]  /*129d0*/  STL [R1+0x1944], R18 ;  /* 0x0019441201007387 */ /* 0x000fe20000100800 */
[----:B------:R-:W-:-:S03]  /*129e0*/  @P0 IMAD.MOV.U32 R5, RZ, RZ, R18 ;  /* 0x000000ffff050224 */ /* 0x000fc600078e0012 */
[----:B------:R-:W-:Y:S04]  /*129f0*/  STL [R1+0x1948], R51 ;  /* 0x0019483301007387 */ /* 0x000fe80000100800 */
[----:B------:R0:W-:Y:S04]  /*12a00*/  STL [R1+0x1f04], R58 ;  /* 0x001f043a01007387 */ /* 0x0001e80000100800 */
[----:B------:R2:W3:Y:S01]  /*12a10*/  @P0 LDG.E.U8 R69, desc[UR20][R4.64] ;  /* 0x0000001404450981 */ /* 0x0004e2000c1e1100 */
[----:B0-----:R-:W-:Y:S01]  /*12a20*/  LEA.HI.X.SX32 R58, R36, R12, 0x1, P6 ;  /* 0x0000000c243a7211 */ /* 0x001fe200030f0eff */
[----:B--2---:R-:W-:-:S04]  /*12a30*/  @P0 IMAD.MOV.U32 R4, RZ, RZ, R51 ;  /* 0x000000ffff040224 */ /* 0x004fc800078e0033 */
[----:B------:R-:W-:-:S05]  /*12a40*/  @P0 IMAD.MOV.U32 R5, RZ, RZ, R58 ;  /* 0x000000ffff050224 */ /* 0x000fca00078e003a */
[----:B------:R-:W2:Y:S01]  /*12a50*/  @P0 LDG.E.U8 R11, desc[UR20][R4.64] ;  /* 0x00000014040b0981 */ /* 0x000ea2000c1e1100 */
[----:B------:R-:W-:Y:S01]  /*12a60*/  ISETP.GT.U32.AND P6, PT, R15, R7, PT ;  /* 0x000000070f00720c */ /* 0x000fe20003fc4070 */
[----:B------:R-:W-:Y:S01]  /*12a70*/  IMAD R35, R35, UR5, RZ ;  /* 0x0000000523237c24 */ /* 0x000fe2000f8e02ff */
[----:B------:R-:W-:Y:S01]  /*12a80*/  SEL R34, R14, R34, !P1 ;  /* 0x000000220e227207 */ /* 0x000fe20004800000 */
[----:B------:R-:W-:Y:S01]  /*12a90*/  STL [R1+0xf2c], R58 ;  /* 0x000f2c3a01007387 */ /* 0x000fe20000100800 */
[----:B------:R-:W-:Y:S01]  /*12aa0*/  PRMT R9, RZ, 0x7610, R9 ;  /* 0x00007610ff097816 */ /* 0x000fe20000000009 */
[----:B------:R-:W0:Y:S02]  /*12ab0*/  LDCU UR5, c[0x0][0x3b0] ;  /* 0x00007600ff0577ac */ /* 0x000e240008000800 */
[----:B------:R-:W3:Y:S04]  /*12ac0*/  LDL.LU R18, [R1+0x2bc4] ;  /* 0x002bc40001127983 */ /* 0x000ee80000300800 */
[----:B------:R-:W3:Y:S02]  /*12ad0*/  LDL.LU R17, [R1+0x2bc0] ;  /* 0x002bc00001117983 */ /* 0x000ee40000300800 */
[----:B------:R-:W-:-:S02]  /*12ae0*/  @!P6 IMAD.IADD R7, R7, 0x1, -R15 ;  /* 0x000000010707e824 */ /* 0x000fc400078e0a0f */
[----:B------:R-:W-:Y:S01]  /*12af0*/  IMAD R34, R34, UR6, RZ ;  /* 0x0000000622227c24 */ /* 0x000fe2000f8e02ff */
[----:B------:R-:W-:Y:S01]  /*12b00*/  PRMT R10, RZ, 0x7610, R10 ;  /* 0x00007610ff0a7816 */ /* 0x000fe2000000000a */
[----:B------:R-:W0:Y:S01]  /*12b10*/  LDCU UR6, c[0x0][0x3b0] ;  /* 0x00007600ff0677ac */ /* 0x000e220008000800 */
[----:B--2---:R2:W-:Y:S02]  /*12b20*/  STL [R1+0x1efc], R11 ;  /* 0x001efc0b01007387 */ /* 0x0045e40000100800 */
[----:B--2---:R-:W-:-:S04]  /*12b30*/  IADD3 R11, P6, PT, R35, R13, RZ ;  /* 0x0000000d230b7210 */ /* 0x004fc80007fde0ff */
[----:B------:R-:W-:Y:S01]  /*12b40*/  LEA.HI.X.SX32 R58, R35, R12, 0x1, P6 ;  /* 0x0000000c233a7211 */ /* 0x000fe200030f0eff */
[----:B------:R-:W-:Y:S01]  /*12b50*/  @P0 IMAD.MOV.U32 R4, RZ, RZ, R11 ;  /* 0x000000ffff040224 */ /* 0x000fe200078e000b */
[----:B------:R-:W-:-:S03]  /*12b60*/  IADD3 R51, P6, PT, R34, R13, RZ ;  /* 0x0000000d22337210 */ /* 0x000fc60007fde0ff */
[----:B------:R-:W-:-:S05]  /*12b70*/  @P0 IMAD.MOV.U32 R5, RZ, RZ, R58 ;  /* 0x000000ffff050224 */ /* 0x000fca00078e003a */
[----:B------:R2:W4:Y:S02]  /*12b80*/  @P0 LDG.E.U8 R9, desc[UR20][R4.64] ;  /* 0x0000001404090981 */ /* 0x000524000c1e1100 */
[----:B--2---:R-:W-:Y:S01]  /*12b90*/  LEA.HI.X.SX32 R5, R34, R12, 0x1, P6 ;  /* 0x0000000c22057211 */ /* 0x004fe200030f0eff */
[----:B------:R-:W-:-:S05]  /*12ba0*/  @P0 IMAD.MOV.U32 R4, RZ, RZ, R51 ;  /* 0x000000ffff040224 */ /* 0x000fca00078e0033 */
[----:B------:R2:W4:Y:S01]  /*12bb0*/  @P0 LDG.E.U8 R10, desc[UR20][R4.64] ;  /* 0x00000014040a0981 */ /* 0x000522000c1e1100 */
[C---:B------:R-:W-:Y:S02]  /*12bc0*/  SEL R33, R14.reuse, R33, !P1 ;  /* 0x000000210e217207 */ /* 0x040fe40004800000 */
[----:B------:R-:W-:-:S03]  /*12bd0*/  SEL R32, R14, R32, !P1 ;  /* 0x000000200e207207 */ /* 0x000fc60004800000 */
[----:B-1----:R-:W-:Y:S01]  /*12be0*/  IMAD R33, R33, UR13, RZ ;  /* 0x0000000d21217c24 */ /* 0x002fe2000f8e02ff */
[----:B------:R-:W-:Y:S01]  /*12bf0*/  STL [R1+0xf34], R11 ;  /* 0x000f340b01007387 */ /* 0x000fe20000100800 */
[----:B---3--:R-:W-:Y:S01]  /*12c00*/  IMAD R32, R32, UR15, RZ ;  /* 0x0000000f20207c24 */ /* 0x008fe2000f8e02ff */
[----:B------:R-:W-:Y:S01]  /*12c10*/  PRMT R45, RZ, 0x7610, R45 ;  /* 0x00007610ff2d7816 */ /* 0x000fe2000000002d */
[----:B------:R-:W1:Y:S01]  /*12c20*/  LDCU UR13, c[0x0][0x3b0] ;  /* 0x00007600ff0d77ac */ /* 0x000e620008000800 */
[----:B------:R3:W-:Y:S01]  /*12c30*/  STL [R1+0xf30], R58 ;  /* 0x000f303a01007387 */ /* 0x0007e20000100800 */
[----:B------:R-:W-:Y:S02]  /*12c40*/  SEL R31, R14, R31, !P1 ;  /* 0x0000001f0e1f7207 */ /* 0x000fe40004800000 */
[----:B------:R-:W-:Y:S01]  /*12c50*/  PRMT R8, RZ, 0x7610, R8 ;  /* 0x00007610ff087816 */ /* 0x000fe20000000008 */
[----:B------:R0:W-:Y:S01]  /*12c60*/  STL [R1+0x1f00], R69 ;  /* 0x001f004501007387 */ /* 0x0001e20000100800 */
[----:B------:R-:W-:Y:S01]  /*12c70*/  PRMT R46, RZ, 0x7610, R46 ;  /* 0x00007610ff2e7816 */ /* 0x000fe2000000002e */
[----:B------:R-:W1:Y:S01]  /*12c80*/  LDCU UR15, c[0x0][0x3b0] ;  /* 0x00007600ff0f77ac */ /* 0x000e620008000800 */
[C---:B---3--:R-:W-:Y:S01]  /*12c90*/  IADD3 R58, P6, PT, R33.reuse, R13, RZ ;  /* 0x0000000d213a7210 */ /* 0x048fe20007fde0ff */
[----:B0-----:R-:W3:Y:S03]  /*12ca0*/  LDL R69, [R1+0x1f8c] ;  /* 0x001f8c0001457983 */ /* 0x001ee60000100800 */
[----:B------:R-:W-:Y:S01]  /*12cb0*/  LEA.HI.X.SX32 R11, R33, R12, 0x1, P6 ;  /* 0x0000000c210b7211 */ /* 0x000fe200030f0eff */
[----:B------:R-:W-:Y:S04]  /*12cc0*/  STL [R1+0x193c], R51 ;  /* 0x00193c3301007387 */ /* 0x000fe80000100800 */
[----:B------:R0:W-:Y:S01]  /*12cd0*/  STL [R1+0xf38], R5 ;  /* 0x000f380501007387 */ /* 0x0001e20000100800 */
[----:B--2---:R-:W-:-:S03]  /*12ce0*/  @P0 IMAD.MOV.U32 R4, RZ, RZ, R58 ;  /* 0x000000ffff040224 */ /* 0x004fc600078e003a */
[----:B------:R-:W-:Y:S01]  /*12cf0*/  STL [R1+0x1934], R58 ;  /* 0x0019343a01007387 */ /* 0x000fe20000100800 */
[----:B0-----:R-:W-:-:S05]  /*12d00*/  @P0 IMAD.MOV.U32 R5, RZ, RZ, R11 ;  /* 0x000000ffff050224 */ /* 0x001fca00078e000b */
[----:B------:R0:W2:Y:S01]  /*12d10*/  @P0 LDG.E.U8 R45, desc[UR20][R4.64] ;  /* 0x00000014042d0981 */ /* 0x0000a2000c1e1100 */
[----:B------:R-:W-:Y:S01]  /*12d20*/  IMAD R31, R31, UR5, RZ ;  /* 0x000000051f1f7c24 */ /* 0x000fe2000f8e02ff */
[----:B------:R-:W-:Y:S01]  /*12d30*/  SEL R30, R14, R30, !P1 ;  /* 0x0000001e0e1e7207 */ /* 0x000fe20004800000 */
[----:B------:R-:W0:Y:S01]  /*12d40*/  LDCU UR5, c[0x0][0x3b0] ;  /* 0x00007600ff0577ac */ /* 0x000e220008000800 */
[----:B----4-:R4:W-:Y:S04]  /*12d50*/  STL [R1+0x1e3c], R9 ;  /* 0x001e3c0901007387 */ /* 0x0109e80000100800 */
[----:B------:R0:W-:Y:S01]  /*12d60*/  STL [R1+0xf3c], R11 ;  /* 0x000f3c0b01007387 */ /* 0x0001e20000100800 */
[----:B----4-:R-:W-:-:S05]  /*12d70*/  IADD3 R9, P6, PT, R32, R13, RZ ;  /* 0x0000000d20097210 */ /* 0x010fca0007fde0ff */
[----:B------:R-:W-:Y:S04]  /*12d80*/  STL [R1+0x1938], R9 ;  /* 0x0019380901007387 */ /* 0x000fe80000100800 */
[----:B------:R4:W-:Y:S01]  /*12d90*/  STL [R1+0x1e20], R10 ;  /* 0x001e200a01007387 */ /* 0x0009e20000100800 */
[----:B0-----:R-:W-:Y:S02]  /*12da0*/  @P0 IMAD.MOV.U32 R4, RZ, RZ, R9 ;  /* 0x000000ffff040224 */ /* 0x001fe400078e0009 */
[----:B------:R-:W-:Y:S01]  /*12db0*/  IMAD R30, R30, UR16, RZ ;  /* 0x000000101e1e7c24 */ /* 0x000fe2000f8e02ff */
[----:B------:R-:W3:Y:S01]  /*12dc0*/  LDL.LU R11, [R1+0x2bbc] ;  /* 0x002bbc00010b7983 */ /* 0x000ee20000300800 */
[----:B------:R-:W-:Y:S01]  /*12dd0*/  PRMT R3, RZ, 0x7610, R3 ;  /* 0x00007610ff037816 */ /* 0x000fe20000000003 */
[----:B------:R-:W0:Y:S01]  /*12de0*/  LDCU UR16, c[0x0][0x3b0] ;  /* 0x00007600ff1077ac */ /* 0x000e220008000800 */
[----:B----4-:R-:W-:-:S05]  /*12df0*/  LEA.HI.X.SX32 R10, R32, R12, 0x1, P6 ;  /* 0x0000000c200a7211 */ /* 0x010fca00030f0eff */
[----:B------:R-:W-:Y:S01]  /*12e00*/  @P0 IMAD.MOV.U32 R5, RZ, RZ, R10 ;  /* 0x000000ffff050224 */ /* 0x000fe200078e000a */
[----:B------:R-:W-:-:S04]  /*12e10*/  IADD3 R51, P6, PT, R31, R13, RZ ;  /* 0x0000000d1f337210 */ /* 0x000fc80007fde0ff */
[----:B------:R4:W3:Y:S01]  /*12e20*/  @P0 LDG.E.U8 R8, desc[UR20][R4.64] ;  /* 0x0000001404080981 */ /* 0x0008e2000c1e1100 */
[----:B------:R-:W-:Y:S01]  /*12e30*/  LEA.HI.X.SX32 R58, R31, R12, 0x1, P6 ;  /* 0x0000000c1f3a7211 */ /* 0x000fe200030f0eff */
[----:B----4-:R-:W-:-:S04]  /*12e40*/  @P0 IMAD.MOV.U32 R4, RZ, RZ, R51 ;  /* 0x000000ffff040224 */ /* 0x010fc800078e0033 */
[----:B------:R-:W-:-:S05]  /*12e50*/  @P0 IMAD.MOV.U32 R5, RZ, RZ, R58 ;  /* 0x000000ffff050224 */ /* 0x000fca00078e003a */
[----:B------:R4:W3:Y:S04]  /*12e60*/  @P0 LDG.E.U8 R46, desc[UR20][R4.64] ;  /* 0x00000014042e0981 */ /* 0x0008e8000c1e1100 */
[----:B------:R0:W-:Y:S04]  /*12e70*/  STL [R1+0x192c], R10 ;  /* 0x00192c0a01007387 */ /* 0x0001e80000100800 */
[----:B------:R-:W-:Y:S04]  /*12e80*/  STL [R1+0x1930], R51 ;  /* 0x0019303301007387 */ /* 0x000fe80000100800 */
[----:B--2---:R2:W-:Y:S01]  /*12e90*/  STL [R1+0x1ef4], R45 ;  /* 0x001ef42d01007387 */ /* 0x0045e20000100800 */
[----:B------:R-:W-:-:S03]  /*12ea0*/  SEL R29, R14, R29, !P1 ;  /* 0x0000001d0e1d7207 */ /* 0x000fc60004800000 */
[----:B0-----:R-:W3:Y:S04]  /*12eb0*/  LDL.LU R10, [R1+0x2bb8] ;  /* 0x002bb800010a7983 */ /* 0x001ee80000300800 */
[----:B------:R-:W3:Y:S01]  /*12ec0*/  LDL.LU R9, [R1+0x2bb4] ;  /* 0x002bb40001097983 */ /* 0x000ee20000300800 */
[----:B--2---:R-:W-:-:S04]  /*12ed0*/  IADD3 R45, P6, PT, R30, R13, RZ ;  /* 0x0000000d1e2d7210 */ /* 0x004fc80007fde0ff */
[----:B------:R-:W-:Y:S02]  /*12ee0*/  LEA.HI.X.SX32 R30, R30, R12, 0x1, P6 ;  /* 0x0000000c1e1e7211 */ /* 0x000fe400030f0eff */
[----:B---3--:R-:W-:Y:S01]  /*12ef0*/  ISETP.GE.AND P6, PT, R69, RZ, PT ;  /* 0x000000ff4500720c */ /* 0x008fe20003fc6270 */
[----:B----4-:R-:W-:Y:S02]  /*12f00*/  @P0 IMAD.MOV.U32 R4, RZ, RZ, R45 ;  /* 0x000000ffff040224 */ /* 0x010fe400078e002d */
[----:B------:R-:W-:-:S05]  /*12f10*/  @P0 IMAD.MOV.U32 R5, RZ, RZ, R30 ;  /* 0x000000ffff050224 */ /* 0x000fca00078e001e */
[----:B------:R0:W2:Y:S02]  /*12f20*/  @P0 LDG.E.U8 R3, desc[UR20][R4.64] ;  /* 0x0000001404030981 */ /* 0x0000a4000c1e1100 */
[----:B0-----:R-:W-:Y:S01]  /*12f30*/  IMAD R5, R29, UR5, RZ ;  /* 0x000000051d057c24 */ /* 0x001fe2000f8e02ff */
[----:B------:R-:W-:Y:S01]  /*12f40*/  SEL R4, R14, R27, !P1 ;  /* 0x0000001b0e047207 */ /* 0x000fe20004800000 */
[----:B------:R-:W0:Y:S04]  /*12f50*/  LDCU UR5, c[0x0][0x3b0] ;  /* 0x00007600ff0577ac */ /* 0x000e280008000800 */
[----:B------:R-:W-:Y:S01]  /*12f60*/  IMAD R4, R4, UR6, RZ ;  /* 0x0000000604047c24 */ /* 0x000fe2000f8e02ff */
[----:B------:R-:W-:Y:S01]  /*12f70*/  PRMT R6, RZ, 0x7610, R6 ;  /* 0x00007610ff067816 */ /* 0x000fe20000000006 */
[----:B------:R-:W3:Y:S01]  /*12f80*/  LDCU UR6, c[0x0][0x3b0] ;  /* 0x00007600ff0677ac */ /* 0x000ee20008000800 */
[----:B------:R4:W-:Y:S04]  /*12f90*/  STL [R1+0x1eec], R8 ;  /* 0x001eec0801007387 */ /* 0x0009e80000100800 */
[----:B----4-:R-:W4:Y:S04]  /*12fa0*/  LDL.LU R8, [R1+0x2bb0] ;  /* 0x002bb00001087983 */ /* 0x010f280000300800 */
[----:B------:R-:W-:Y:S04]  /*12fb0*/  STL [R1+0xf40], R58 ;  /* 0x000f403a01007387 */ /* 0x000fe80000100800 */
[----:B------:R-:W-:Y:S04]  /*12fc0*/  STL [R1+0x1928], R45 ;  /* 0x0019282d01007387 */ /* 0x000fe80000100800 */
[----:B------:R0:W-:Y:S04]  /*12fd0*/  STL [R1+0xf44], R30 ;  /* 0x000f441e01007387 */ /* 0x0001e80000100800 */
[----:B------:R-:W3:Y:S01]  /*12fe0*/  LDL.LU R69, [R1+0x2c] ;  /* 0x00002c0001457983 */ /* 0x000ee20000300800 */
[----:B0-----:R-:W-:-:S04]  /*12ff0*/  IMAD.MOV.U32 R30, RZ, RZ, R7 ;  /* 0x000000ffff1e7224 */ /* 0x001fc800078e0007 */
[----:B------:R-:W-:Y:S01]  /*13000*/  @!P6 IMAD.MOV R30, RZ, RZ, -R30 ;  /* 0x000000ffff1ee224 */ /* 0x000fe200078e0a1e */
[----:B------:R-:W-:-:S05]  /*13010*/  IADD3 R45, P6, PT, R5, R13, RZ ;  /* 0x0000000d052d7210 */ /* 0x000fca0007fde0ff */
[----:B------:R-:W-:Y:S04]  /*13020*/  STL [R1+0xf4c], R45 ;  /* 0x000f4c2d01007387 */ /* 0x000fe80000100800 */
[----:B------:R0:W-:Y:S02]  /*13030*/  STL [R1+0x1ee8], R46 ;  /* 0x001ee82e01007387 */ /* 0x0001e40000100800 */
[----:B0-----:R-:W-:Y:S02]  /*13040*/  LEA.HI.X.SX32 R46, R5, R12, 0x1, P6 ;  /* 0x0000000c052e7211 */ /* 0x001fe400030f0eff */
[----:B------:R-:W-:-:S03]  /*13050*/  IADD3 R58, P6, PT, R4, R13, RZ ;  /* 0x0000000d043a7210 */ /* 0x000fc60007fde0ff */
[----:B------:R-:W-:Y:S01]  /*13060*/  @P0 IMAD.MOV.U32 R5, RZ, RZ, R46 ;  /* 0x000000ffff050224 */ /* 0x000fe200078e002e */
[----:B------:R-:W-:Y:S01]  /*13070*/  LEA.HI.X.SX32 R7, R4, R12, 0x1, P6 ;  /* 0x0000000c04077211 */ /* 0x000fe200030f0eff */
[----:B------:R-:W-:-:S05]  /*13080*/  @P0 IMAD.MOV.U32 R4, RZ, RZ, R45 ;  /* 0x000000ffff040224 */ /* 0x000fca00078e002d */
[----:B------:R0:W3:Y:S01]  /*13090*/  @P0 LDG.E.U8 R6, desc[UR20][R4.64] ;  /* 0x0000001404060981 */ /* 0x0000e2000c1e1100 */
[----:B------:R-:W-:-:S03]  /*130a0*/  SEL R27, R14, R28, !P1 ;  /* 0x0000001c0e1b7207 */ /* 0x000fc60004800000 */
[----:B------:R-:W-:Y:S02]  /*130b0*/  STL [R1+0xf48], R46 ;  /* 0x000f482e01007387 */ /* 0x000fe40000100800 */
[----:B-1----:R-:W-:Y:S01]  /*130c0*/  IMAD R27, R27, UR13, RZ ;  /* 0x0000000d1b1b7c24 */ /* 0x002fe2000f8e02ff */
[----:B------:R-:W-:Y:S01]  /*130d0*/  PRMT R49, RZ, 0x7610, R49 ;  /* 0x00007610ff317816 */ /* 0x000fe20000000031 */
[----:B------:R-:W-:Y:S01]  /*130e0*/  STL [R1+0x1920], R58 ;  /* 0x0019203a01007387 */ /* 0x000fe20000100800 */
[----:B------:R-:W-:Y:S01]  /*130f0*/  PRMT R53, RZ, 0x7610, R53 ;  /* 0x00007610ff357816 */ /* 0x000fe20000000035 */
[----:B0-----:R-:W-:Y:S01]  /*13100*/  @P0 IMAD.MOV.U32 R4, RZ, RZ, R58 ;  /* 0x000000ffff040224 */ /* 0x001fe200078e003a */
[C---:B------:R-:W-:Y:S01]  /*13110*/  SEL R26, R14.reuse, R26, !P1 ;  /* 0x0000001a0e1a7207 */ /* 0x040fe20004800000 */
[----:B--2---:R0:W-:Y:S01]  /*13120*/  STL [R1+0x1ee4], R3 ;  /* 0x001ee40301007387 */ /* 0x0041e20000100800 */
[----:B------:R-:W-:Y:S01]  /*13130*/  @P0 IMAD.MOV.U32 R5, RZ, RZ, R7 ;  /* 0x000000ffff050224 */ /* 0x000fe200078e0007 */
[----:B------:R-:W-:Y:S01]  /*13140*/  SEL R25, R14, R25, !P1 ;  /* 0x000000190e197207 */ /* 0x000fe20004800000 */
[----:B------:R-:W1:Y:S01]  /*13150*/  LDCU UR13, c[0x0][0x3b0] ;  /* 0x00007600ff0d77ac */ /* 0x000e620008000800 */
[----:B------:R-:W-:Y:S04]  /*13160*/  STL [R1+0x191c], R7 ;  /* 0x00191c0701007387 */ /* 0x000fe80000100800 */
[----:B------:R2:W4:Y:S01]  /*13170*/  @P0 LDG.E.U8 R49, desc[UR20][R4.64] ;  /* 0x0000001404310981 */ /* 0x000522000c1e1100 */
[----:B0-----:R-:W-:-:S05]  /*13180*/  IADD3 R3, P6, PT, R27, R13, RZ ;  /* 0x0000000d1b037210 */ /* 0x001fca0007fde0ff */
[----:B------:R-:W-:Y:S01]  /*13190*/  STL [R1+0x1924], R3 ;  /* 0x0019240301007387 */ /* 0x000fe20000100800 */
[----:B--2---:R-:W-:-:S03]  /*131a0*/  @P0 IMAD.MOV.U32 R4, RZ, RZ, R3 ;  /* 0x000000ffff040224 */ /* 0x004fc600078e0003 */
[----:B---3--:R0:W-:Y:S02]  /*131b0*/  STL [R1+0x1ee0], R6 ;  /* 0x001ee00601007387 */ /* 0x0081e40000100800 */
[----:B0-----:R-:W-:-:S05]  /*131c0*/  LEA.HI.X.SX32 R6, R27, R12, 0x1, P6 ;  /* 0x0000000c1b067211 */ /* 0x001fca00030f0eff */
[----:B------:R-:W-:-:S05]  /*131d0*/  @P0 IMAD.MOV.U32 R5, RZ, RZ, R6 ;  /* 0x000000ffff050224 */ /* 0x000fca00078e0006 */
[----:B------:R0:W2:Y:S01]  /*131e0*/  @P0 LDG.E.U8 R53, desc[UR20][R4.64] ;  /* 0x0000001404350981 */ /* 0x0000a2000c1e1100 */
[----:B------:R-:W-:Y:S01]  /*131f0*/  IMAD R26, R26, UR15, RZ ;  /* 0x0000000f1a1a7c24 */ /* 0x000fe2000f8e02ff */
[----:B------:R-:W-:Y:S01]  /*13200*/  SEL R24, R14, R24, !P1 ;  /* 0x000000180e187207 */ /* 0x000fe20004800000 */
[----:B------:R-:W-:Y:S01]  /*13210*/  IMAD R25, R25, UR5, RZ ;  /* 0x0000000519197c24 */ /* 0x000fe2000f8e02ff */
[----:B------:R3:W-:Y:S01]  /*13220*/  STL [R1+0xf50], R6 ;  /* 0x000f500601007387 */ /* 0x0007e20000100800 */
[----:B------:R-:W-:Y:S01]  /*13230*/  PRMT R48, RZ, 0x7610, R48 ;  /* 0x00007610ff307816 */ /* 0x000fe20000000030 */
[----:B------:R-:W1:Y:S01]  /*13240*/  LDCU UR5, c[0x0][0x3b0] ;  /* 0x00007600ff0577ac */ /* 0x000e620008000800 */
[C---:B------:R-:W-:Y:S02]  /*13250*/  IADD3 R46, P6, PT, R26.reuse, R13, RZ ;  /* 0x0000000d1a2e7210 */ /* 0x040fe40007fde0ff */
[----:B------:R-:W-:Y:S01]  /*13260*/  PRMT R52, RZ, 0x7610, R52 ;  /* 0x00007610ff347816 */ /* 0x000fe20000000034 */
[----:B------:R-:W1:Y:S01]  /*13270*/  LDCU UR15, c[0x0][0x3b0] ;  /* 0x00007600ff0f77ac */ /* 0x000e620008000800 */
[----:B------:R-:W-:-:S02]  /*13280*/  LEA.HI.X.SX32 R45, R26, R12, 0x1, P6 ;  /* 0x0000000c1a2d7211 */ /* 0x000fc400030f0eff */
[C---:B------:R-:W-:Y:S01]  /*13290*/  IADD3 R51, P6, PT, R25.reuse, R13, RZ ;  /* 0x0000000d19337210 */ /* 0x040fe20007fde0ff */
[----:B------:R-:W-:Y:S01]  /*132a0*/  STL [R1+0x1914], R46 ;  /* 0x0019142e01007387 */ /* 0x000fe20000100800 */
[----:B------:R-:W-:Y:S01]  /*132b0*/  IMAD R24, R24, UR6, RZ ;  /* 0x0000000618187c24 */ /* 0x000fe2000f8e02ff */
[----:B------:R-:W-:Y:S01]  /*132c0*/  PRMT R56, RZ, 0x7610, R56 ;  /* 0x00007610ff387816 */ /* 0x000fe20000000038 */
[----:B0-----:R-:W-:Y:S01]  /*132d0*/  @P0 IMAD.MOV.U32 R4, RZ, RZ, R46 ;  /* 0x000000ffff040224 */ /* 0x001fe200078e002e */
[----:B------:R-:W2:Y:S01]  /*132e0*/  LDL.LU R7, [R1+0x2bac] ;  /* 0x002bac0001077983 */ /* 0x000ea20000300800 */
[----:B------:R-:W-:Y:S01]  /*132f0*/  @P0 IMAD.MOV.U32 R5, RZ, RZ, R45 ;  /* 0x000000ffff050224 */ /* 0x000fe200078e002d */
[----:B------:R-:W0:Y:S02]  /*13300*/  LDCU UR6, c[0x0][0x3b0] ;  /* 0x00007600ff0677ac */ /* 0x000e240008000800 */
[----:B------:R-:W-:Y:S04]  /*13310*/  STL [R1+0xf54], R45 ;  /* 0x000f542d01007387 */ /* 0x000fe80000100800 */
[----:B------:R-:W-:Y:S04]  /*13320*/  STL [R1+0x1918], R51 ;  /* 0x0019183301007387 */ /* 0x000fe80000100800 */
[----:B----4-:R4:W-:Y:S04]  /*13330*/  STL [R1+0x1edc], R49 ;  /* 0x001edc3101007387 */ /* 0x0109e80000100800 */
[----:B---3--:R-:W3:Y:S04]  /*13340*/  LDL.LU R6, [R1+0x2ba8] ;  /* 0x002ba80001067983 */ /* 0x008ee80000300800 */
[----:B------:R-:W3:Y:S01]  /*13350*/  LDL.LU R3, [R1+0x2ba4] ;  /* 0x002ba40001037983 */ /* 0x000ee20000300800 */
[----:B----4-:R-:W-:-:S02]  /*13360*/  LEA.HI.X.SX32 R49, R25, R12, 0x1, P6 ;  /* 0x0000000c19317211 */ /* 0x010fc400030f0eff */
[----:B------:R-:W-:Y:S01]  /*13370*/  IADD3 R58, P6, PT, R24, R13, RZ ;  /* 0x0000000d183a7210 */ /* 0x000fe20007fde0ff */
[----:B------:R4:W3:Y:S04]  /*13380*/  @P0 LDG.E.U8 R48, desc[UR20][R4.64] ;  /* 0x0000001404300981 */ /* 0x0008e8000c1e1100 */
[----:B------:R-:W-:Y:S04]  /*13390*/  STL [R1+0xf58], R49 ;  /* 0x000f583101007387 */ /* 0x000fe80000100800 */
[----:B------:R-:W-:Y:S01]  /*133a0*/  STL [R1+0x185c], R58 ;  /* 0x00185c3a01007387 */ /* 0x000fe20000100800 */
[----:B----4-:R-:W-:-:S02]  /*133b0*/  @P0 IMAD.MOV.U32 R4, RZ, RZ, R51 ;  /* 0x000000ffff040224 */ /* 0x010fc400078e0033 */
[----:B------:R-:W-:-:S05]  /*133c0*/  @P0 IMAD.MOV.U32 R5, RZ, RZ, R49 ;  /* 0x000000ffff050224 */ /* 0x000fca00078e0031 */
[----:B------:R4:W3:Y:S02]  /*133d0*/  @P0 LDG.E.U8 R52, desc[UR20][R4.64] ;  /* 0x0000001404340981 */ /* 0x0008e4000c1e1100 */
[----:B----4-:R-:W-:Y:S02]  /*133e0*/  @P0 IMAD.MOV.U32 R4, RZ, RZ, R58 ;  /* 0x000000ffff040224 */ /* 0x010fe400078e003a */
[----:B--2---:R2:W-:Y:S02]  /*133f0*/  STL [R1+0x1dcc], R53 ;  /* 0x001dcc3501007387 */ /* 0x0045e40000100800 */
[----:B--2---:R-:W-:-:S05]  /*13400*/  LEA.HI.X.SX32 R53, R24, R12, 0x1, P6 ;  /* 0x0000000c18357211 */ /* 0x004fca00030f0eff */
[----:B------:R-:W-:-:S05]  /*13410*/  @P0 IMAD.MOV.U32 R5, RZ, RZ, R53 ;  /* 0x000000ffff050224 */ /* 0x000fca00078e0035 */
[----:B------:R2:W4:Y:S01]  /*13420*/  @P0 LDG.E.U8 R56, desc[UR20][R4.64] ;  /* 0x0000001404380981 */ /* 0x000522000c1e1100 */
[----:B------:R-:W-:Y:S02]  /*13430*/  ISETP.GT.U32.AND P6, PT, R15, R69, PT ;  /* 0x000000450f00720c */ /* 0x000fe40003fc4070 */
[----:B------:R-:W-:-:S05]  /*13440*/  SEL R23, R14, R23, !P1 ;  /* 0x000000170e177207 */ /* 0x000fca0004800000 */
[----:B-1----:R-:W-:Y:S01]  /*13450*/  IMAD R23, R23, UR5, RZ ;  /* 0x0000000517177c24 */ /* 0x002fe2000f8e02ff */
[----:B------:R-:W-:Y:S01]  /*13460*/  STL [R1+0xf5c], R53 ;  /* 0x000f5c3501007387 */ /* 0x000fe20000100800 */
[----:B------:R-:W-:Y:S01]  /*13470*/  SEL R22, R14, R22, !P1 ;  /* 0x000000160e167207 */ /* 0x000fe20004800000 */
[----:B------:R-:W1:Y:S02]  /*13480*/  LDCU UR5, c[0x0][0x3b0] ;  /* 0x00007600ff0577ac */ /* 0x000e640008000800 */
[----:B------:R-:W4:Y:S01]  /*13490*/  LDL.LU R45, [R1+0x2ba0] ;  /* 0x002ba000012d7983 */ /* 0x000f220000300800 */
[----:B------:R-:W-:Y:S01]  /*134a0*/  @!P6 IMAD.IADD R69, R69, 0x1, -R15 ;  /* 0x000000014545e824 */ /* 0x000fe200078e0a0f */
[----:B------:R-:W-:Y:S02]  /*134b0*/  IADD3 R58, P6, PT, R23, R13, RZ ;  /* 0x0000000d173a7210 */ /* 0x000fe40007fde0ff */
[----:B------:R-:W4:Y:S01]  /*134c0*/  LDL.LU R46, [R1+0x2b9c] ;  /* 0x002b9c00012e7983 */ /* 0x000f220000300800 */
[----:B------:R-:W-:-:S02]  /*134d0*/  PRMT R57, RZ, 0x7610, R57 ;  /* 0x00007610ff397816 */ /* 0x000fc40000000039 */
[----:B--2---:R-:W-:Y:S01]  /*134e0*/  LEA.HI.X.SX32 R5, R23, R12, 0x1, P6 ;  /* 0x0000000c17057211 */ /* 0x004fe200030f0eff */
[----:B------:R-:W-:Y:S01]  /*134f0*/  @P0 IMAD.MOV.U32 R4, RZ, RZ, R58 ;  /* 0x000000ffff040224 */ /* 0x000fe200078e003a */
[----:B---3--:R2:W-:Y:S01]  /*13500*/  STL [R1+0x1db8], R48 ;  /* 0x001db83001007387 */ /* 0x0085e20000100800 */
[----:B0-----:R-:W-:Y:S01]  /*13510*/  IMAD R22, R22, UR6, RZ ;  /* 0x0000000616167c24 */ /* 0x001fe2000f8e02ff */
[----:B------:R-:W-:Y:S01]  /*13520*/  PRMT R59, RZ, 0x7610, R59 ;  /* 0x00007610ff3b7816 */ /* 0x000fe2000000003b */
[----:B------:R-:W0:Y:S01]  /*13530*/  LDCU UR6, c[0x0][0x3b0] ;  /* 0x00007600ff0677ac */ /* 0x000e220008000800 */
[----:B------:R3:W4:Y:S04]  /*13540*/  @P0 LDG.E.U8 R57, desc[UR20][R4.64] ;  /* 0x0000001404390981 */ /* 0x000728000c1e1100 */
[----:B--2---:R-:W2:Y:S04]  /*13550*/  LDL.LU R48, [R1+0x2b98] ;  /* 0x002b980001307983 */ /* 0x004ea80000300800 */
[----:B------:R-:W2:Y:S04]  /*13560*/  LDL.LU R49, [R1+0x2b94] ;  /* 0x002b940001317983 */ /* 0x000ea80000300800 */
[----:B------:R-:W2:Y:S04]  /*13570*/  LDL.LU R51, [R1+0x2b90] ;  /* 0x002b900001337983 */ /* 0x000ea80000300800 */
[----:B------:R0:W-:Y:S04]  /*13580*/  STL [R1+0x1ed4], R52 ;  /* 0x001ed43401007387 */ /* 0x0001e80000100800 */
[----:B0-----:R-:W2:Y:S04]  /*13590*/  LDL.LU R52, [R1+0x2b8c] ;  /* 0x002b8c0001347983 */ /* 0x001ea80000300800 */
[----:B------:R-:W2:Y:S04]  /*135a0*/  LDL.LU R53, [R1+0x2b88] ;  /* 0x002b880001357983 */ /* 0x000ea80000300800 */
[----:B------:R-:W-:Y:S04]  /*135b0*/  STL [R1+0x190c], R58 ;  /* 0x00190c3a01007387 */ /* 0x000fe80000100800 */
[----:B------:R-:W-:Y:S04]  /*135c0*/  STL [R1+0x1908], R5 ;  /* 0x0019080501007387 */ /* 0x000fe80000100800 */
[----:B----4-:R0:W-:Y:S02]  /*135d0*/  STL [R1+0x1ed0], R56 ;  /* 0x001ed03801007387 */ /* 0x0101e40000100800 */
[----:B0-----:R-:W-:-:S04]  /*135e0*/  IADD3 R56, P6, PT, R22, R13, RZ ;  /* 0x0000000d16387210 */ /* 0x001fc80007fde0ff */
[----:B---3--:R-:W-:Y:S01]  /*135f0*/  LEA.HI.X.SX32 R5, R22, R12, 0x1, P6 ;  /* 0x0000000c16057211 */ /* 0x008fe200030f0eff */
[----:B------:R-:W-:-:S05]  /*13600*/  @P0 IMAD.MOV.U32 R4, RZ, RZ, R56 ;  /* 0x000000ffff040224 */ /* 0x000fca00078e0038 */
[----:B------:R0:W3:Y:S01]  /*13610*/  @P0 LDG.E.U8 R59, desc[UR20][R4.64] ;  /* 0x00000014043b0981 */ /* 0x0000e2000c1e1100 */
[----:B------:R-:W-:-:S05]  /*13620*/  SEL R21, R14, R21, !P1 ;  /* 0x000000150e157207 */ /* 0x000fca0004800000 */
[----:B------:R-:W-:Y:S01]  /*13630*/  IMAD R21, R21, UR13, RZ ;  /* 0x0000000d15157c24 */ /* 0x000fe2000f8e02ff */
[----:B------:R4:W-:Y:S01]  /*13640*/  STL [R1+0x1910], R56 ;  /* 0x0019103801007387 */ /* 0x0009e20000100800 */
[----:B------:R-:W-:Y:S01]  /*13650*/  SEL R20, R14, R20, !P1 ;  /* 0x000000140e147207 */ /* 0x000fe20004800000 */
[----:B------:R-:W2:Y:S02]  /*13660*/  LDCU UR13, c[0x0][0x3b0] ;  /* 0x00007600ff0d77ac */ /* 0x000ea40008000800 */
[----:B------:R-:W-:Y:S01]  /*13670*/  IADD3 R58, P6, PT, R21, R13, RZ ;  /* 0x0000000d153a7210 */ /* 0x000fe20007fde0ff */
[----:B------:R-:W-:Y:S04]  /*13680*/  STL [R1+0x18fc], R5 ;  /* 0x0018fc0501007387 */ /* 0x000fe80000100800 */
[----:B------:R-:W-:Y:S04]  /*13690*/  STL [R1+0x1904], R58 ;  /* 0x0019043a01007387 */ /* 0x000fe80000100800 */
[----:B------:R4:W-:Y:S01]  /*136a0*/  STL [R1+0x1ec8], R57 ;  /* 0x001ec83901007387 */ /* 0x0009e20000100800 */
[----:B------:R-:W-:Y:S01]  /*136b0*/  PRMT R63, RZ, 0x7610, R63 ;  /* 0x00007610ff3f7816 */ /* 0x000fe2000000003f */
[----:B0-----:R-:W-:-:S02]  /*136c0*/  @P0 IMAD.MOV.U32 R4, RZ, RZ, R58 ;  /* 0x000000ffff040224 */ /* 0x001fc400078e003a */
[----:B-1----:R-:W-:Y:S01]  /*136d0*/  IMAD R20, R20, UR5, RZ ;  /* 0x0000000514147c24 */ /* 0x002fe2000f8e02ff */
[----:B----4-:R-:W4:Y:S01]  /*136e0*/  LDL.LU R56, [R1+0x2b84] ;  /* 0x002b840001387983 */ /* 0x010f220000300800 */
[----:B------:R-:W-:Y:S01]  /*136f0*/  PRMT R60, RZ, 0x7610, R60 ;  /* 0x00007610ff3c7816 */ /* 0x000fe2000000003c */
[----:B------:R-:W0:Y:S01]  /*13700*/  LDCU UR5, c[0x0][0x3b0] ;  /* 0x00007600ff0577ac */ /* 0x000e220008000800 */
[----:B------:R-:W-:-:S05]  /*13710*/  LEA.HI.X.SX32 R57, R21, R12, 0x1, P6 ;  /* 0x0000000c15397211 */ /* 0x000fca00030f0eff */
[----:B------:R-:W-:Y:S01]  /*13720*/  @P0 IMAD.MOV.U32 R5, RZ, RZ, R57 ;  /* 0x000000ffff050224 */ /* 0x000fe200078e0039 */
[----:B------:R1:W-:Y:S04]  /*13730*/  STL [R1+0x1900], R57 ;  /* 0x0019003901007387 */ /* 0x0003e80000100800 */
[----:B------:R0:W2:Y:S04]  /*13740*/  @P0 LDG.E.U8 R63, desc[UR20][R4.64] ;  /* 0x00000014043f0981 */ /* 0x0000a8000c1e1100 */
[----:B---3--:R3:W-:Y:S01]  /*13750*/  STL [R1+0x1eac], R59 ;  /* 0x001eac3b01007387 */ /* 0x0087e20000100800 */
[----:B------:R-:W-:-:S03]  /*13760*/  SEL R19, R14, R19, !P1 ;  /* 0x000000130e137207 */ /* 0x000fc60004800000 */
[----:B-1----:R-:W4:Y:S01]  /*13770*/  LDL.LU R57, [R1+0x2b80] ;  /* 0x002b800001397983 */ /* 0x002f220000300800 */
[----:B---3--:R-:W-:Y:S01]  /*13780*/  IADD3 R59, P6, PT, R20, R13, RZ ;  /* 0x0000000d143b7210 */ /* 0x008fe20007fde0ff */
[----:B------:R-:W-:Y:S02]  /*13790*/  IMAD R19, R19, UR15, RZ ;  /* 0x0000000f13137c24 */ /* 0x000fe4000f8e02ff */
[----:B------:R-:W3:Y:S01]  /*137a0*/  LDL.LU R58, [R1+0x2b7c] ;  /* 0x002b7c00013a7983 */ /* 0x000ee20000300800 */
[----:B------:R-:W-:Y:S01]  /*137b0*/  SEL R18, R14, R18, !P1 ;  /* 0x000000120e127207 */ /* 0x000fe20004800000 */
[----:B------:R-:W1:Y:S01]  /*137c0*/  LDCU UR15, c[0x0][0x3b0] ;  /* 0x00007600ff0f77ac */ /* 0x000e620008000800 */
[----:B0-----:R-:W-:Y:S01]  /*137d0*/  LEA.HI.X.SX32 R5, R20, R12, 0x1, P6 ;  /* 0x0000000c14057211 */ /* 0x001fe200030f0eff */
[----:B------:R-:W-:-:S05]  /*137e0*/  @P0 IMAD.MOV.U32 R4, RZ, RZ, R59 ;  /* 0x000000ffff040224 */ /* 0x000fca00078e003b */
[----:B------:R0:W3:Y:S04]  /*137f0*/  @P0 LDG.E.U8 R60, desc[UR20][R4.64] ;  /* 0x00000014043c0981 */ /* 0x0000e8000c1e1100 */
[----:B------:R0:W-:Y:S04]  /*13800*/  STL [R1+0x18f8], R59 ;  /* 0x0018f83b01007387 */ /* 0x0001e80000100800 */
[----:B------:R-:W-:Y:S01]  /*13810*/  STL [R1+0x18f0], R5 ;  /* 0x0018f00501007387 */ /* 0x000fe20000100800 */
[----:B------:R-:W-:Y:S01]  /*13820*/  PRMT R62, RZ, 0x7610, R62 ;  /* 0x00007610ff3e7816 */ /* 0x000fe2000000003e */
[----:B------:R-:W-:Y:S01]  /*13830*/  IMAD R18, R18, UR6, RZ ;  /* 0x0000000612127c24 */ /* 0x000fe2000f8e02ff */
[----:B------:R-:W-:Y:S01]  /*13840*/  PRMT R64, RZ, 0x7610, R64 ;  /* 0x00007610ff407816 */ /* 0x000fe20000000040 */
[----:B------:R-:W1:Y:S01]  /*13850*/  LDCU UR6, c[0x0][0x3b0] ;  /* 0x00007600ff0677ac */ /* 0x000e620008000800 */
[----:B--2---:R2:W-:Y:S04]  /*13860*/  STL [R1+0x1ea4], R63 ;  /* 0x001ea43f01007387 */ /* 0x0045e80000100800 */
[----:B0-----:R-:W4:Y:S01]  /*13870*/  LDL.LU R59, [R1+0x2b78] ;  /* 0x002b7800013b7983 */ /* 0x001f220000300800 */
[----:B--2---:R-:W-:-:S04]  /*13880*/  IADD3 R63, P6, PT, R19, R13, RZ ;  /* 0x0000000d133f7210 */ /* 0x004fc80007fde0ff */
[----:B------:R-:W-:Y:S01]  /*13890*/  LEA.HI.X.SX32 R5, R19, R12, 0x1, P6 ;  /* 0x0000000c13057211 */ /* 0x000fe200030f0eff */
[----:B------:R-:W-:Y:S01]  /*138a0*/  @P0 IMAD.MOV.U32 R4, RZ, RZ, R63 ;  /* 0x000000ffff040224 */ /* 0x000fe200078e003f */
[----:B------:R-:W-:Y:S04]  /*138b0*/  STL [R1+0x18f4], R63 ;  /* 0x0018f43f01007387 */ /* 0x000fe80000100800 */
[----:B------:R0:W2:Y:S04]  /*138c0*/  @P0 LDG.E.U8 R62, desc[UR20][R4.64] ;  /* 0x00000014043e0981 */ /* 0x0000a8000c1e1100 */
[----:B------:R-:W-:Y:S04]  /*138d0*/  STL [R1+0x18e8], R5 ;  /* 0x0018e80501007387 */ /* 0x000fe80000100800 */
[----:B---3--:R3:W-:Y:S02]  /*138e0*/  STL [R1+0x1e84], R60 ;  /* 0x001e843c01007387 */ /* 0x0087e40000100800 */
[----:B---3--:R-:W-:-:S04]  /*138f0*/  IADD3 R60, P6, PT, R18, R13, RZ ;  /* 0x0000000d123c7210 */ /* 0x008fc80007fde0ff */
[----:B0-----:R-:W-:Y:S01]  /*13900*/  LEA.HI.X.SX32 R5, R18, R12, 0x1, P6 ;  /* 0x0000000c12057211 */ /* 0x001fe200030f0eff */
[----:B------:R-:W-:-:S05]  /*13910*/  @P0 IMAD.MOV.U32 R4, RZ, RZ, R60 ;  /* 0x000000ffff040224 */ /* 0x000fca00078e003c */
[----:B------:R0:W3:Y:S01]  /*13920*/  @P0 LDG.E.U8 R64, desc[UR20][R4.64] ;  /* 0x0000001404400981 */ /* 0x0000e2000c1e1100 */
[----:B------:R-:W-:-:S05]  /*13930*/  SEL R17, R14, R17, !P1 ;  /* 0x000000110e117207 */ /* 0x000fca0004800000 */
[----:B------:R-:W-:Y:S01]  /*13940*/  IMAD R17, R17, UR13, RZ ;  /* 0x0000000d11117c24 */ /* 0x000fe2000f8e02ff */
[----:B------:R0:W-:Y:S01]  /*13950*/  STL [R1+0x18ec], R60 ;  /* 0x0018ec3c01007387 */ /* 0x0001e20000100800 */
[----:B------:R-:W-:Y:S01]  /*13960*/  SEL R11, R14, R11, !P1 ;  /* 0x0000000b0e0b7207 */ /* 0x000fe20004800000 */
[----:B------:R-:W1:Y:S02]  /*13970*/  LDCU UR13, c[0x0][0x3b0] ;  /* 0x00007600ff0d77ac */ /* 0x000e640008000800 */
[----:B------:R-:W-:Y:S01]  /*13980*/  IADD3 R63, P6, PT, R17, R13, RZ ;  /* 0x0000000d113f7210 */ /* 0x000fe20007fde0ff */
[----:B------:R-:W-:Y:S04]  /*13990*/  STL [R1+0x18dc], R5 ;  /* 0x0018dc0501007387 */ /* 0x000fe80000100800 */
[----:B------:R-:W-:Y:S04]  /*139a0*/  STL [R1+0x18e4], R63 ;  /* 0x0018e43f01007387 */ /* 0x000fe80000100800 */
[----:B--2---:R2:W-:Y:S01]  /*139b0*/  STL [R1+0x1da0], R62 ;  /* 0x001da03e01007387 */ /* 0x0045e20000100800 */
[----:B------:R-:W-:Y:S01]  /*139c0*/  PRMT R65, RZ, 0x7610, R65 ;  /* 0x00007610ff417816 */ /* 0x000fe20000000041 */
[----:B0-----:R-:W-:-:S02]  /*139d0*/  @P0 IMAD.MOV.U32 R4, RZ, RZ, R63 ;  /* 0x000000ffff040224 */ /* 0x001fc400078e003f */
[----:B------:R-:W-:Y:S01]  /*139e0*/  IMAD R11, R11, UR5, RZ ;  /* 0x000000050b0b7c24 */ /* 0x000fe2000f8e02ff */
[----:B------:R-:W4:Y:S01]  /*139f0*/  LDL.LU R60, [R1+0x2b74] ;  /* 0x002b7400013c7983 */ /* 0x000f220000300800 */
[----:B------:R-:W-:Y:S01]  /*13a00*/  PRMT R83, RZ, 0x7610, R83 ;  /* 0x00007610ff537816 */ /* 0x000fe20000000053 */
[----:B------:R-:W0:Y:S01]  /*13a10*/  LDCU UR5, c[0x0][0x3b0] ;  /* 0x00007600ff0577ac */ /* 0x000e220008000800 */
[----:B--2---:R-:W-:-:S05]  /*13a20*/  LEA.HI.X.SX32 R62, R17, R12, 0x1, P6 ;  /* 0x0000000c113e7211 */ /* 0x004fca00030f0eff */
[----:B------:R-:W-:Y:S01]  /*13a30*/  @P0 IMAD.MOV.U32 R5, RZ, RZ, R62 ;  /* 0x000000ffff050224 */ /* 0x000fe200078e003e */
[----:B------:R2:W-:Y:S04]  /*13a40*/  STL [R1+0x18e0], R62 ;  /* 0x0018e03e01007387 */ /* 0x0005e80000100800 */
[----:B------:R0:W4:Y:S04]  /*13a50*/  @P0 LDG.E.U8 R65, desc[UR20][R4.64] ;  /* 0x0000001404410981 */ /* 0x000128000c1e1100 */
[----:B---3--:R3:W-:Y:S01]  /*13a60*/  STL [R1+0x1d9c], R64 ;  /* 0x001d9c4001007387 */ /* 0x0087e20000100800 */
[----:B------:R-:W-:-:S03]  /*13a70*/  SEL R10, R14, R10, !P1 ;  /* 0x0000000a0e0a7207 */ /* 0x000fc60004800000 */
[----:B--2---:R-:W2:Y:S01]  /*13a80*/  LDL.LU R62, [R1+0x2b70] ;  /* 0x002b7000013e7983 */ /* 0x004ea20000300800 */
[C---:B---3--:R-:W-:Y:S01]  /*13a90*/  IADD3 R64, P6, PT, R11.reuse, R13, RZ ;  /* 0x0000000d0b407210 */ /* 0x048fe20007fde0ff */
[----:B-1----:R-:W-:Y:S02]  /*13aa0*/  IMAD R10, R10, UR6, RZ ;  /* 0x000000060a0a7c24 */ /* 0x002fe4000f8e02ff */
[----:B------:R-:W3:Y:S01]  /*13ab0*/  LDL.LU R63, [R1+0x2b6c] ;  /* 0x002b6c00013f7983 */ /* 0x000ee20000300800 */
[----:B------:R-:W-:Y:S01]  /*13ac0*/  SEL R9, R14, R9, !P1 ;  /* 0x000000090e097207 */ /* 0x000fe20004800000 */
[----:B------:R-:W1:Y:S01]  /*13ad0*/  LDCU UR6, c[0x0][0x3b0] ;  /* 0x00007600ff0677ac */ /* 0x000e620008000800 */
[----:B0-----:R-:W-:Y:S01]  /*13ae0*/  LEA.HI.X.SX32 R5, R11, R12, 0x1, P6 ;  /* 0x0000000c0b057211 */ /* 0x001fe200030f0eff */
[----:B------:R-:W-:-:S05]  /*13af0*/  @P0 IMAD.MOV.U32 R4, RZ, RZ, R64 ;  /* 0x000000ffff040224 */ /* 0x000fca00078e0040 */
[----:B------:R0:W2:Y:S04]  /*13b00*/  @P0 LDG.E.U8 R83, desc[UR20][R4.64] ;  /* 0x0000001404530981 */ /* 0x0000a8000c1e1100 */
[----:B------:R0:W-:Y:S04]  /*13b10*/  STL [R1+0x18d8], R64 ;  /* 0x0018d84001007387 */ /* 0x0001e80000100800 */
[----:B------:R-:W-:Y:S01]  /*13b20*/  STL [R1+0x18d0], R5 ;  /* 0x0018d00501007387 */ /* 0x000fe20000100800 */
[----:B------:R-:W-:Y:S01]  /*13b30*/  PRMT R66, RZ, 0x7610, R66 ;  /* 0x00007610ff427816 */ /* 0x000fe20000000042 */
[----:B------:R-:W-:Y:S01]  /*13b40*/  IMAD R9, R9, UR13, RZ ;  /* 0x0000000d09097c24 */ /* 0x000fe2000f8e02ff */
[----:B------:R-:W-:Y:S01]  /*13b50*/  PRMT R67, RZ, 0x7610, R67 ;  /* 0x00007610ff437816 */ /* 0x000fe20000000043 */
[----:B------:R-:W1:Y:S01]  /*13b60*/  LDCU UR13, c[0x0][0x3b0] ;  /* 0x00007600ff0d77ac */ /* 0x000e620008000800 */
[----:B----4-:R4:W-:Y:S04]  /*13b70*/  STL [R1+0x1e58], R65 ;  /* 0x001e584101007387 */ /* 0x0109e80000100800 */
[----:B0-----:R-:W3:Y:S01]  /*13b80*/  LDL.LU R64, [R1+0x2b68] ;  /* 0x002b680001407983 */ /* 0x001ee20000300800 */
[----:B----4-:R-:W-:-:S04]  /*13b90*/  IADD3 R65, P6, PT, R10, R13, RZ ;  /* 0x0000000d0a417210 */ /* 0x010fc80007fde0ff */
[----:B------:R-:W-:Y:S01]  /*13ba0*/  LEA.HI.X.SX32 R5, R10, R12, 0x1, P6 ;  /* 0x0000000c0a057211 */ /* 0x000fe200030f0eff */
[----:B------:R-:W-:Y:S01]  /*13bb0*/  @P0 IMAD.MOV.U32 R4, RZ, RZ, R65 ;  /* 0x000000ffff040224 */ /* 0x000fe200078e0041 */
[----:B------:R0:W-:Y:S04]  /*13bc0*/  STL [R1+0x18d4], R65 ;  /* 0x0018d44101007387 */ /* 0x0001e80000100800 */
[----:B------:R4:W3:Y:S04]  /*13bd0*/  @P0 LDG.E.U8 R66, desc[UR20][R4.64] ;  /* 0x0000001404420981 */ /* 0x0008e8000c1e1100 */
[----:B------:R-:W-:Y:S04]  /*13be0*/  STL [R1+0x18c8], R5 ;  /* 0x0018c80501007387 */ /* 0x000fe80000100800 */
[----:B--2---:R2:W-:Y:S01]  /*13bf0*/  STL [R1+0x1e30], R83 ;  /* 0x001e305301007387 */ /* 0x0045e20000100800 */
[----:B------:R-:W-:-:S03]  /*13c00*/  SEL R8, R14, R8, !P1 ;  /* 0x000000080e087207 */ /* 0x000fc60004800000 */
[----:B0-----:R-:W3:Y:S01]  /*13c10*/  LDL.LU R65, [R1+0x2b64] ;  /* 0x002b640001417983 */ /* 0x001ee20000300800 */
[----:B--2---:R-:W-:-:S04]  /*13c20*/  IADD3 R83, P6, PT, R9, R13, RZ ;  /* 0x0000000d09537210 */ /* 0x004fc80007fde0ff */
[----:B----4-:R-:W-:Y:S01]  /*13c30*/  LEA.HI.X.SX32 R5, R9, R12, 0x1, P6 ;  /* 0x0000000c09057211 */ /* 0x010fe200030f0eff */
[----:B------:R-:W-:-:S05]  /*13c40*/  @P0 IMAD.MOV.U32 R4, RZ, RZ, R83 ;  /* 0x000000ffff040224 */ /* 0x000fca00078e0053 */
[----:B------:R0:W2:Y:S01]  /*13c50*/  @P0 LDG.E.U8 R67, desc[UR20][R4.64] ;  /* 0x0000001404430981 */ /* 0x0000a2000c1e1100 */
[----:B------:R-:W-:Y:S01]  /*13c60*/  IMAD R8, R8, UR5, RZ ;  /* 0x0000000508087c24 */ /* 0x000fe2000f8e02ff */
[----:B------:R-:W-:Y:S01]  /*13c70*/  PRMT R86, RZ, 0x7610, R86 ;  /* 0x00007610ff567816 */ /* 0x000fe20000000056 */
[----:B------:R-:W4:Y:S01]  /*13c80*/  LDCU UR5, c[0x0][0x3b0] ;  /* 0x00007600ff0577ac */ /* 0x000f220008000800 */
[----:B------:R-:W-:Y:S04]  /*13c90*/  STL [R1+0x18cc], R83 ;  /* 0x0018cc5301007387 */ /* 0x000fe80000100800 */
[----:B------:R-:W-:Y:S04]  /*13ca0*/  STL [R1+0x18c0], R5 ;  /* 0x0018c00501007387 */ /* 0x000fe80000100800 */
[----:B---3--:R3:W-:Y:S02]  /*13cb0*/  STL [R1+0x1e18], R66 ;  /* 0x001e184201007387 */ /* 0x0087e40000100800 */
[----:B---3--:R-:W-:-:S04]  /*13cc0*/  IADD3 R66, P6, PT, R8, R13, RZ ;  /* 0x0000000d08427210 */ /* 0x008fc80007fde0ff */
[----:B0-----:R-:W-:Y:S01]  /*13cd0*/  LEA.HI.X.SX32 R4, R8, R12, 0x1, P6 ;  /* 0x0000000c08047211 */ /* 0x001fe200030f0eff */
[----:B------:R-:W-:Y:S01]  /*13ce0*/  IMAD.MOV.U32 R5, RZ, RZ, R66 ;  /* 0x000000ffff057224 */ /* 0x000fe200078e0042 */
[----:B------:R-:W-:Y:S04]  /*13cf0*/  STL [R1+0x18c4], R66 ;  /* 0x0018c44201007387 */ /* 0x000fe80000100800 */
[-C--:B------:R-:W-:Y:S01]  /*13d00*/  @P0 LOP3.LUT R5, R5, R4.reuse, RZ, 0x3c, !PT ;  /* 0x0000000405050212 */ /* 0x080fe200078e3cff */
[----:B--2---:R-:W-:Y:S04]  /*13d10*/  STL [R1+0x1e04], R67 ;  /* 0x001e044301007387 */ /* 0x004fe80000100800 */
[----:B------:R0:W-:Y:S02]  /*13d20*/  STL [R1+0x18b0], R4 ;  /* 0x0018b00401007387 */ /* 0x0001e40000100800 */
[----:B0-----:R-:W-:-:S04]  /*13d30*/  @P0 LOP3.LUT R4, R5, R4, RZ, 0x3c, !PT ;  /* 0x0000000405040212 */ /* 0x001fc800078e3cff */
[----:B------:R-:W-:-:S05]  /*13d40*/  @P0 LOP3.LUT R5, R5, R4, RZ, 0x3c, !PT ;  /* 0x0000000405050212 */ /* 0x000fca00078e3cff */
[----:B------:R0:W2:Y:S01]  /*13d50*/  @P0 LDG.E.U8 R86, desc[UR20][R4.64] ;  /* 0x0000001404560981 */ /* 0x0000a2000c1e1100 */
[C---:B------:R-:W-:Y:S02]  /*13d60*/  SEL R7, R14.reuse, R7, !P1 ;  /* 0x000000070e077207 */ /* 0x040fe40004800000 */
[----:B------:R-:W-:-:S03]  /*13d70*/  SEL R6, R14, R6, !P1 ;  /* 0x000000060e067207 */ /* 0x000fc60004800000 */
[----:B-1----:R-:W-:Y:S01]  /*13d80*/  IMAD R7, R7, UR6, RZ ;  /* 0x0000000607077c24 */ /* 0x002fe2000f8e02ff */
[----:B------:R-:W-:Y:S01]  /*13d90*/  SEL R3, R14, R3, !P1 ;  /* 0x000000030e037207 */ /* 0x000fe20004800000 */
[----:B------:R-:W-:Y:S01]  /*13da0*/  IMAD R6, R6, UR15, RZ ;  /* 0x0000000f06067c24 */ /* 0x000fe2000f8e02ff */
[----:B------:R-:W-:Y:S01]  /*13db0*/  PRMT R93, RZ, 0x7610, R93 ;  /* 0x00007610ff5d7816 */ /* 0x000fe2000000005d */
[----:B------:R-:W1:Y:S01]  /*13dc0*/  LDCU UR6, c[0x0][0x3b0] ;  /* 0x00007600ff0677ac */ /* 0x000e620008000800 */
[-C--:B------:R-:W-:Y:S01]  /*13dd0*/  IADD3 R67, P6, PT, R7, R13.reuse, RZ ;  /* 0x0000000d07437210 */ /* 0x080fe20007fde0ff */
[----:B------:R-:W-:Y:S01]  /*13de0*/  IMAD R3, R3, UR13, RZ ;  /* 0x0000000d03037c24 */ /* 0x000fe2000f8e02ff */
[----:B------:R-:W-:Y:S01]  /*13df0*/  PRMT R68, RZ, 0x7610, R68 ;  /* 0x00007610ff447816 */ /* 0x000fe20000000044 */
[----:B------:R-:W3:Y:S01]  /*13e00*/  LDCU UR13, c[0x0][0x3b0] ;  /* 0x00007600ff0d77ac */ /* 0x000ee20008000800 */
[----:B------:R-:W-:Y:S02]  /*13e10*/  LEA.HI.X.SX32 R66, R7, R12, 0x1, P6 ;  /* 0x0000000c07427211 */ /* 0x000fe400030f0eff */
[----:B------:R-:W-:Y:S01]  /*13e20*/  IADD3 R83, P6, PT, R6, R13, RZ ;  /* 0x0000000d06537210 */ /* 0x000fe20007fde0ff */
[----:B------:R-:W-:Y:S01]  /*13e30*/  STL [R1+0x18b8], R67 ;  /* 0x0018b84301007387 */ /* 0x000fe20000100800 */
[----:B0-----:R-:W-:Y:S01]  /*13e40*/  @P0 IMAD.MOV.U32 R4, RZ, RZ, R67 ;  /* 0x000000ffff040224 */ /* 0x001fe200078e0043 */
[----:B------:R-:W-:Y:S01]  /*13e50*/  PRMT R81, RZ, 0x7610, R81 ;  /* 0x00007610ff517816 */ /* 0x000fe20000000051 */
[----:B------:R-:W0:Y:S01]  /*13e60*/  LDCU UR15, c[0x0][0x3b0] ;  /* 0x00007600ff0f77ac */ /* 0x000e220008000800 */
[----:B------:R0:W-:Y:S01]  /*13e70*/  STL [R1+0x18b4], R66 ;  /* 0x0018b44201007387 */ /* 0x0001e20000100800 */
[----:B------:R-:W-:-:S03]  /*13e80*/  @P0 IMAD.MOV.U32 R5, RZ, RZ, R66 ;  /* 0x000000ffff050224 */ /* 0x000fc600078e0042 */
[----:B------:R-:W-:Y:S04]  /*13e90*/  STL [R1+0x18bc], R83 ;  /* 0x0018bc5301007387 */ /* 0x000fe80000100800 */
[----:B------:R0:W3:Y:S01]  /*13ea0*/  @P0 LDG.E.U8 R93, desc[UR20][R4.64] ;  /* 0x00000014045d0981 */ /* 0x0000e2000c1e1100 */
[----:B------:R-:W-:Y:S01]  /*13eb0*/  PRMT R7, RZ, 0x7610, R7 ;  /* 0x00007610ff077816 */ /* 0x000fe20000000007 */
[----:B0-----:R-:W-:Y:S02]  /*13ec0*/  @P0 IMAD.MOV.U32 R4, RZ, RZ, R83 ;  /* 0x000000ffff040224 */ /* 0x001fe400078e0053 */
[----:B--2---:R0:W-:Y:S04]  /*13ed0*/  STL [R1+0x1df4], R86 ;  /* 0x001df45601007387 */ /* 0x0041e80000100800 */
[----:B------:R-:W2:Y:S04]  /*13ee0*/  LDL.LU R66, [R1+0x2b60] ;  /* 0x002b600001427983 */ /* 0x000ea80000300800 */
[----:B------:R-:W2:Y:S01]  /*13ef0*/  LDL.LU R67, [R1+0x2b5c] ;  /* 0x002b5c0001437983 */ /* 0x000ea20000300800 */
[----:B0-----:R-:W-:-:S02]  /*13f00*/  LEA.HI.X.SX32 R86, R6, R12, 0x1, P6 ;  /* 0x0000000c06567211 */ /* 0x001fc400030f0eff */
[----:B------:R-:W-:-:S03]  /*13f10*/  IADD3 R8, P6, PT, R3, R13, RZ ;  /* 0x0000000d03087210 */ /* 0x000fc60007fde0ff */
[----:B------:R-:W-:Y:S01]  /*13f20*/  @P0 IMAD.MOV.U32 R5, RZ, RZ, R86 ;  /* 0x000000ffff050224 */ /* 0x000fe200078e0056 */
[----:B------:R-:W-:-:S04]  /*13f30*/  LEA.HI.X.SX32 R3, R3, R12, 0x1, P6 ;  /* 0x0000000c03037211 */ /* 0x000fc800030f0eff */
[----:B------:R0:W2:Y:S02]  /*13f40*/  @P0 LDG.E.U8 R68, desc[UR20][R4.64] ;  /* 0x0000001404440981 */ /* 0x0000a4000c1e1100 */
[----:B0-----:R-:W-:Y:S02]  /*13f50*/  @P0 IMAD.MOV.U32 R4, RZ, RZ, R8 ;  /* 0x000000ffff040224 */ /* 0x001fe400078e0008 */
[----:B------:R-:W-:-:S05]  /*13f60*/  @P0 IMAD.MOV.U32 R5, RZ, RZ, R3 ;  /* 0x000000ffff050224 */ /* 0x000fca00078e0003 */
[----:B------:R0:W2:Y:S01]  /*13f70*/  @P0 LDG.E.U8 R7, desc[UR20][R4.64] ;  /* 0x0000001404070981 */ /* 0x0000a2000c1e1100 */
[----:B------:R-:W-:Y:S02]  /*13f80*/  ISETP.GT.U32.AND P6, PT, R15, R69, PT ;  /* 0x000000450f00720c */ /* 0x000fe40003fc4070 */
[----:B------:R-:W-:Y:S01]  /*13f90*/  SEL R6, R14, R45, !P1 ;  /* 0x0000002d0e067207 */ /* 0x000fe20004800000 */
[----:B------:R0:W-:Y:S04]  /*13fa0*/  STL [R1+0x18a8], R86 ;  /* 0x0018a85601007387 */ /* 0x0001e80000100800 */
[----:B----4-:R-:W-:Y:S01]  /*13fb0*/  IMAD R6, R6, UR5, RZ ;  /* 0x0000000506067c24 */ /* 0x010fe2000f8e02ff */
[----:B------:R-:W-:Y:S01]  /*13fc0*/  STL [R1+0x18ac], R8 ;  /* 0x0018ac0801007387 */ /* 0x000fe20000100800 */
[----:B------:R-:W-:Y:S01]  /*13fd0*/  PRMT R87, RZ, 0x7610, R87 ;  /* 0x00007610ff577816 */ /* 0x000fe20000000057 */
[----:B------:R-:W4:Y:S03]  /*13fe0*/  LDCU UR5, c[0x0][0x3b0] ;  /* 0x00007600ff0577ac */ /* 0x000f260008000800 */
[----:B------:R-:W-:Y:S01]  /*13ff0*/  @!P6 IMAD.IADD R69, R69, 0x1, -R15 ;  /* 0x000000014545e824 */ /* 0x000fe200078e0a0f */
[C---:B------:R-:W-:Y:S01]  /*14000*/  IADD3 R83, P6, PT, R6.reuse, R13, RZ ;  /* 0x0000000d06537210 */ /* 0x040fe20007fde0ff */
[----:B------:R1:W-:Y:S03]  /*14010*/  STL [R1+0x18a4], R3 ;  /* 0x0018a40301007387 */ /* 0x0003e60000100800 */
[----:B0-----:R-:W-:Y:S01]  /*14020*/  LEA.HI.X.SX32 R86, R6, R12, 0x1, P6 ;  /* 0x0000000c06567211 */ /* 0x001fe200030f0eff */
[----:B------:R-:W-:Y:S01]  /*14030*/  STL [R1+0x189c], R83 ;  /* 0x00189c5301007387 */ /* 0x000fe20000100800 */
[----:B-1----:R-:W-:Y:S01]  /*14040*/  SEL R3, R14, R46, !P1 ;  /* 0x0000002e0e037207 */ /* 0x002fe20004800000 */
[----:B------:R-:W-:-:S02]  /*14050*/  @P0 IMAD.MOV.U32 R4, RZ, RZ, R83 ;  /* 0x000000ffff040224 */ /* 0x000fc400078e0053 */
[----:B------:R-:W-:Y:S02]  /*14060*/  @P0 IMAD.MOV.U32 R5, RZ, RZ, R86 ;  /* 0x000000ffff050224 */ /* 0x000fe400078e0056 */
[----:B------:R-:W-:Y:S01]  /*14070*/  IMAD R3, R3, UR6, RZ ;  /* 0x0000000603037c24 */ /* 0x000fe2000f8e02ff */
[----:B------:R-:W-:Y:S01]  /*14080*/  SEL R8, R14, R48, !P1 ;  /* 0x000000300e087207 */ /* 0x000fe20004800000 */
[----:B------:R-:W0:Y:S01]  /*14090*/  LDCU UR6, c[0x0][0x3b0] ;  /* 0x00007600ff0677ac */ /* 0x000e220008000800 */
[----:B------:R1:W4:Y:S04]  /*140a0*/  @P0 LDG.E.U8 R81, desc[UR20][R4.64] ;  /* 0x0000001404510981 */ /* 0x000328000c1e1100 */
[----:B--2---:R-:W-:Y:S04]  /*140b0*/  STL [R1+0x1d7c], R7 ;  /* 0x001d7c0701007387 */ /* 0x004fe80000100800 */
[----:B------:R-:W-:Y:S04]  /*140c0*/  STL [R1+0x1898], R86 ;  /* 0x0018985601007387 */ /* 0x000fe80000100800 */
[----:B------:R2:W-:Y:S02]  /*140d0*/  STL [R1+0x1d74], R68 ;  /* 0x001d744401007387 */ /* 0x0005e40000100800 */
[----:B--2---:R-:W-:-:S04]  /*140e0*/  IADD3 R68, P6, PT, R3, R13, RZ ;  /* 0x0000000d03447210 */ /* 0x004fc80007fde0ff */
[----:B-1----:R-:W-:Y:S01]  /*140f0*/  LEA.HI.X.SX32 R5, R3, R12, 0x1, P6 ;  /* 0x0000000c03057211 */ /* 0x002fe200030f0eff */
[----:B------:R-:W-:-:S05]  /*14100*/  @P0 IMAD.MOV.U32 R4, RZ, RZ, R68 ;  /* 0x000000ffff040224 */ /* 0x000fca00078e0044 */
[----:B------:R1:W2:Y:S01]  /*14110*/  @P0 LDG.E.U8 R87, desc[UR20][R4.64] ;  /* 0x0000001404570981 */ /* 0x0002a2000c1e1100 */
[----:B---3--:R-:W-:Y:S01]  /*14120*/  IMAD R8, R8, UR13, RZ ;  /* 0x0000000d08087c24 */ /* 0x008fe2000f8e02ff */
[----:B------:R-:W-:Y:S01]  /*14130*/  SEL R7, R14, R49, !P1 ;  /* 0x000000310e077207 */ /* 0x000fe20004800000 */
[----:B------:R-:W3:Y:S01]  /*14140*/  LDCU UR13, c[0x0][0x3b0] ;  /* 0x00007600ff0d77ac */ /* 0x000ee20008000800 */
[----:B------:R0:W-:Y:S03]  /*14150*/  STL [R1+0x1df0], R93 ;  /* 0x001df05d01007387 */ /* 0x0001e60000100800 */
[----:B------:R-:W-:Y:S01]  /*14160*/  IMAD R7, R7, UR15, RZ ;  /* 0x0000000f07077c24 */ /* 0x000fe2000f8e02ff */
[----:B------:R-:W3:Y:S01]  /*14170*/  LDL R83, [R1+0x1f90] ;  /* 0x001f900001537983 */ /* 0x000ee20000100800 */
[----:B------:R-:W-:Y:S01]  /*14180*/  PRMT R82, RZ, 0x7610, R82 ;  /* 0x00007610ff527816 */ /* 0x000fe20000000052 */
[----:B------:R-:W1:Y:S01]  /*14190*/  LDCU UR15, c[0x0][0x3b0] ;  /* 0x00007600ff0f77ac */ /* 0x000e620008000800 */
[----:B0-----:R-:W-:Y:S01]  /*141a0*/  IADD3 R93, P6, PT, R8, R13, RZ ;  /* 0x0000000d085d7210 */ /* 0x001fe20007fde0ff */
[----:B------:R0:W-:Y:S04]  /*141b0*/  STL [R1+0x18a0], R68 ;  /* 0x0018a04401007387 */ /* 0x0001e80000100800 */
[----:B------:R-:W-:Y:S04]  /*141c0*/  STL [R1+0x1888], R5 ;  /* 0x0018880501007387 */ /* 0x000fe80000100800 */
[----:B------:R-:W-:Y:S04]  /*141d0*/  STL [R1+0x1890], R93 ;  /* 0x0018905d01007387 */ /* 0x000fe80000100800 */
[----:B----4-:R4:W-:Y:S01]  /*141e0*/  STL [R1+0x1dd0], R81 ;  /* 0x001dd05101007387 */ /* 0x0109e20000100800 */
[----:B-1----:R-:W-:-:S03]  /*141f0*/  @P0 IMAD.MOV.U32 R4, RZ, RZ, R93 ;  /* 0x000000ffff040224 */ /* 0x002fc600078e005d */
[----:B0-----:R-:W3:Y:S01]  /*14200*/  LDL.LU R68, [R1+0x2b58] ;  /* 0x002b580001447983 */ /* 0x001ee20000300800 */
[----:B----4-:R-:W-:Y:S02]  /*14210*/  LEA.HI.X.SX32 R81, R8, R12, 0x1, P6 ;  /* 0x0000000c08517211 */ /* 0x010fe400030f0eff */
[----:B------:R-:W-:-:S03]  /*14220*/  IADD3 R86, P6, PT, R7, R13, RZ ;  /* 0x0000000d07567210 */ /* 0x000fc60007fde0ff */
[----:B------:R-:W-:Y:S01]  /*14230*/  STL [R1+0x188c], R81 ;  /* 0x00188c5101007387 */ /* 0x000fe20000100800 */
[----:B------:R-:W-:-:S03]  /*14240*/  IMAD.MOV.U32 R5, RZ, RZ, R81 ;  /* 0x000000ffff057224 */ /* 0x000fc600078e0051 */
[----:B------:R-:W-:Y:S01]  /*14250*/  STL [R1+0x1894], R86 ;  /* 0x0018945601007387 */ /* 0x000fe20000100800 */
[----:B------:R-:W-:-:S03]  /*14260*/  PRMT R8, RZ, 0x7610, R8 ;  /* 0x00007610ff087816 */ /* 0x000fc60000000008 */
[----:B------:R0:W4:Y:S02]  /*14270*/  @P0 LDG.E.U8 R82, desc[UR20][R4.64] ;  /* 0x0000001404520981 */ /* 0x000124000c1e1100 */
[----:B0-----:R-:W-:Y:S02]  /*14280*/  @P0 IMAD.MOV.U32 R4, RZ, RZ, R86 ;  /* 0x000000ffff040224 */ /* 0x001fe400078e0056 */
[----:B--2---:R0:W-:Y:S02]  /*14290*/  STL [R1+0x1dc8], R87 ;  /* 0x001dc85701007387 */ /* 0x0041e40000100800 */
[----:B0-----:R-:W-:-:S05]  /*142a0*/  LEA.HI.X.SX32 R87, R7, R12, 0x1, P6 ;  /* 0x0000000c07577211 */ /* 0x001fca00030f0eff */
[----:B------:R-:W-:-:S05]  /*142b0*/  @P0 IMAD.MOV.U32 R5, RZ, RZ, R87 ;  /* 0x000000ffff050224 */ /* 0x000fca00078e0057 */
[----:B------:R0:W2:Y:S01]  /*142c0*/  @P0 LDG.E.U8 R8, desc[UR20][R4.64] ;  /* 0x0000001404080981 */ /* 0x0000a2000c1e1100 */
[C---:B------:R-:W-:Y:S02]  /*142d0*/  SEL R6, R14.reuse, R51, !P1 ;  /* 0x000000330e067207 */ /* 0x040fe40004800000 */
[----:B------:R-:W-:-:S03]  /*142e0*/  SEL R3, R14, R52, !P1 ;  /* 0x000000340e037207 */ /* 0x000fc60004800000 */
[----:B------:R-:W-:Y:S01]  /*142f0*/  IMAD R6, R6, UR5, RZ ;  /* 0x0000000506067c24 */ /* 0x000fe2000f8e02ff */
[----:B------:R-:W-:Y:S01]  /*14300*/  STL [R1+0x1880], R87 ;  /* 0x0018805701007387 */ /* 0x000fe20000100800 */
[----:B------:R-:W-:Y:S01]  /*14310*/  IMAD R3, R3, UR16, RZ ;  /* 0x0000001003037c24 */ /* 0x000fe2000f8e02ff */
[----:B------:R-:W1:Y:S02]  /*14320*/  LDCU UR5, c[0x0][0x3b0] ;  /* 0x00007600ff0577ac */ /* 0x000e640008000800 */
[----:B------:R-:W-:Y:S02]  /*14330*/  IADD3 R81, P6, PT, R6, R13, RZ ;  /* 0x0000000d06517210 */ /* 0x000fe40007fde0ff */
[----:B------:R-:W-:Y:S01]  /*14340*/  PRMT R80, RZ, 0x7610, R80 ;  /* 0x00007610ff507816 */ /* 0x000fe20000000050 */
[----:B------:R-:W1:Y:S02]  /*14350*/  LDCU UR16, c[0x0][0x3b0] ;  /* 0x00007600ff1077ac */ /* 0x000e640008000800 */
[----:B------:R-:W-:Y:S01]  /*14360*/  STL [R1+0x1884], R81 ;  /* 0x0018845101007387 */ /* 0x000fe20000100800 */
[----:B0-----:R-:W-:-:S03]  /*14370*/  @P0 IMAD.MOV.U32 R4, RZ, RZ, R81 ;  /* 0x000000ffff040224 */ /* 0x001fc600078e0051 */
[----:B----4-:R0:W-:Y:S02]  /*14380*/  STL [R1+0x1db4], R82 ;  /* 0x001db45201007387 */ /* 0x0101e40000100800 */
[----:B0-----:R-:W-:Y:S02]  /*14390*/  LEA.HI.X.SX32 R82, R6, R12, 0x1, P6 ;  /* 0x0000000c06527211 */ /* 0x001fe400030f0eff */
[----:B------:R-:W-:Y:S02]  /*143a0*/  IADD3 R7, P6, PT, R3, R13, RZ ;  /* 0x0000000d03077210 */ /* 0x000fe40007fde0ff */
[----:B------:R-:W-:Y:S01]  /*143b0*/  PRMT R6, RZ, 0x7610, R6 ;  /* 0x00007610ff067816 */ /* 0x000fe20000000006 */
[----:B------:R-:W-:Y:S01]  /*143c0*/  STL [R1+0x1878], R82 ;  /* 0x0018785201007387 */ /* 0x000fe20000100800 */
[----:B------:R-:W-:-:S03]  /*143d0*/  @P0 IMAD.MOV.U32 R5, RZ, RZ, R82 ;  /* 0x000000ffff050224 */ /* 0x000fc600078e0052 */
[----:B------:R-:W-:Y:S04]  /*143e0*/  STL [R1+0x187c], R7 ;  /* 0x00187c0701007387 */ /* 0x000fe80000100800 */
[----:B------:R0:W4:Y:S02]  /*143f0*/  @P0 LDG.E.U8 R6, desc[UR20][R4.64] ;  /* 0x0000001404060981 */ /* 0x000124000c1e1100 */
[----:B0-----:R-:W-:Y:S02]  /*14400*/  @P0 IMAD.MOV.U32 R4, RZ, RZ, R7 ;  /* 0x000000ffff040224 */ /* 0x001fe400078e0007 */
[----:B--2---:R0:W-:Y:S02]  /*14410*/  STL [R1+0x1db0], R8 ;  /* 0x001db00801007387 */ /* 0x0041e40000100800 */
[----:B0-----:R-:W-:-:S02]  /*14420*/  LEA.HI.X.SX32 R8, R3, R12, 0x1, P6 ;  /* 0x0000000c03087211 */ /* 0x001fc400030f0eff */
[----:B------:R-:W-:-:S03]  /*14430*/  PRMT R3, RZ, 0x7610, R3 ;  /* 0x00007610ff037816 */ /* 0x000fc60000000003 */
[----:B------:R-:W-:-:S05]  /*14440*/  @P0 IMAD.MOV.U32 R5, RZ, RZ, R8 ;  /* 0x000000ffff050224 */ /* 0x000fca00078e0008 */
[----:B------:R0:W2:Y:S01]  /*14450*/  @P0 LDG.E.U8 R3, desc[UR20][R4.64] ;  /* 0x0000001404030981 */ /* 0x0000a2000c1e1100 */
[----:B---3--:R-:W-:-:S03]  /*14460*/  ISETP.GE.AND P6, PT, R83, RZ, PT ;  /* 0x000000ff5300720c */ /* 0x008fc60003fc6270 */
[----:B------:R3:W-:Y:S01]  /*14470*/  STL [R1+0x1874], R8 ;  /* 0x0018740801007387 */ /* 0x0007e20000100800 */
[C---:B0-----:R-:W-:Y:S02]  /*14480*/  SEL R4, R14.reuse, R56, !P1 ;  /* 0x000000380e047207 */ /* 0x041fe40004800000 */
[----:B------:R-:W-:-:S03]  /*14490*/  SEL R7, R14, R57, !P1 ;  /* 0x000000390e077207 */ /* 0x000fc60004800000 */
[----:B------:R-:W-:Y:S01]  /*144a0*/  IMAD R4, R4, UR6, RZ ;  /* 0x0000000604047c24 */ /* 0x000fe2000f8e02ff */
[C---:B------:R-:W-:Y:S01]  /*144b0*/  SEL R5, R14.reuse, R58, !P1 ;  /* 0x0000003a0e057207 */ /* 0x040fe20004800000 */
[----:B----4-:R0:W-:Y:S01]  /*144c0*/  STL [R1+0x1da8], R6 ;  /* 0x001da80601007387 */ /* 0x0101e20000100800 */
[----:B---3--:R-:W-:Y:S01]  /*144d0*/  IMAD R8, R7, UR13, RZ ;  /* 0x0000000d07087c24 */ /* 0x008fe2000f8e02ff */
[----:B------:R-:W3:Y:S01]  /*144e0*/  LDCU UR6, c[0x0][0x3b0] ;  /* 0x00007600ff0677ac */ /* 0x000ee20008000800 */
[----:B0-----:R-:W-:Y:S01]  /*144f0*/  SEL R6, R14, R53, !P1 ;  /* 0x000000350e067207 */ /* 0x001fe20004800000 */
[----:B------:R-:W-:Y:S01]  /*14500*/  IMAD R7, R5, UR15, RZ ;  /* 0x0000000f05077c24 */ /* 0x000fe2000f8e02ff */
[----:B------:R-:W-:Y:S01]  /*14510*/  PRMT R85, RZ, 0x7610, R85 ;  /* 0x00007610ff557816 */ /* 0x000fe20000000055 */
[----:B------:R-:W0:Y:S02]  /*14520*/  LDCU UR13, c[0x0][0x3b0] ;  /* 0x00007600ff0d77ac */ /* 0x000e240008000800 */
[----:B-1----:R-:W-:Y:S01]  /*14530*/  IMAD R6, R6, UR5, RZ ;  /* 0x0000000506067c24 */ /* 0x002fe2000f8e02ff */
[----:B------:R-:W-:Y:S01]  /*14540*/  PRMT R88, RZ, 0x7610, R88 ;  /* 0x00007610ff587816 */ /* 0x000fe20000000058 */
[----:B------:R-:W1:Y:S01]  /*14550*/  LDCU UR5, c[0x0][0x3b0] ;  /* 0x00007600ff0577ac */ /* 0x000e620008000800 */
[----:B------:R-:W-:-:S02]  /*14560*/  PRMT R84, RZ, 0x7610, R84 ;  /* 0x00007610ff547816 */ /* 0x000fc40000000054 */
[----:B------:R-:W-:Y:S01]  /*14570*/  PRMT R89, RZ, 0x7610, R89 ;  /* 0x00007610ff597816 */ /* 0x000fe20000000059 */
[----:B------:R-:W4:Y:S01]  /*14580*/  LDCU UR15, c[0x0][0x3b0] ;  /* 0x00007600ff0f77ac */ /* 0x000f220008000800 */
[----:B--2---:R2:W-:Y:S04]  /*14590*/  STL [R1+0x1da4], R3 ;  /* 0x001da40301007387 */ /* 0x0045e80000100800 */
[----:B------:R-:W3:Y:S01]  /*145a0*/  LDL.LU R93, [R1+0x30] ;  /* 0x00003000015d7983 */ /* 0x000ee20000300800 */
[----:B--2---:R-:W-:-:S04]  /*145b0*/  IMAD.MOV.U32 R3, RZ, RZ, R69 ;  /* 0x000000ffff037224 */ /* 0x004fc800078e0045 */
[----:B------:R-:W-:Y:S01]  /*145c0*/  @!P6 IMAD.MOV R3, RZ, RZ, -R3 ;  /* 0x000000ffff03e224 */ /* 0x000fe200078e0a03 */
[----:B------:R-:W-:-:S04]  /*145d0*/  IADD3 R82, P6, PT, R6, R13, RZ ;  /* 0x0000000d06527210 */ /* 0x000fc80007fde0ff */
[----:B------:R-:W-:Y:S02]  /*145e0*/  LEA.HI.X.SX32 R83, R6, R12, 0x1, P6 ;  /* 0x0000000c06537211 */ /* 0x000fe400030f0eff */
[----:B------:R-:W-:-:S03]  /*145f0*/  IADD3 R87, P6, PT, R4, R13, RZ ;  /* 0x0000000d04577210 */ /* 0x000fc60007fde0ff */
[----:B------:R-:W-:Y:S01]  /*14600*/  @P0 IMAD.MOV.U32 R5, RZ, RZ, R83 ;  /* 0x000000ffff050224 */ /* 0x000fe200078e0053 */
[----:B------:R-:W-:Y:S01]  /*14610*/  LEA.HI.X.SX32 R69, R4, R12, 0x1, P6 ;  /* 0x0000000c04457211 */ /* 0x000fe200030f0eff */
[----:B------:R-:W-:-:S05]  /*14620*/  @P0 IMAD.MOV.U32 R4, RZ, RZ, R82 ;  /* 0x000000ffff040224 */ /* 0x000fca00078e0052 */
[----:B------:R2:W3:Y:S01]  /*14630*/  @P0 LDG.E.U8 R80, desc[UR20][R4.64] ;  /* 0x0000001404500981 */ /* 0x0004e2000c1e1100 */
[----:B------:R-:W-:-:S03]  /*14640*/  IADD3 R81, P6, PT, R8, R13, RZ ;  /* 0x0000000d08517210 */ /* 0x000fc60007fde0ff */
[----:B------:R-:W-:Y:S04]  /*14650*/  STL [R1+0x1864], R82 ;  /* 0x0018645201007387 */ /* 0x000fe80000100800 */
[----:B------:R-:W-:Y:S01]  /*14660*/  STL [R1+0x1860], R83 ;  /* 0x0018605301007387 */ /* 0x000fe20000100800 */
[----:B--2---:R-:W-:-:S03]  /*14670*/  SEL R4, R14, R60, !P1 ;  /* 0x0000003c0e047207 */ /* 0x004fc60004800000 */
[----:B------:R-:W-:Y:S04]  /*14680*/  STL [R1+0x186c], R87 ;  /* 0x00186c5701007387 */ /* 0x000fe80000100800 */
[----:B------:R-:W-:Y:S04]  /*14690*/  STL [R1+0x1868], R69 ;  /* 0x0018684501007387 */ /* 0x000fe80000100800 */
[----:B------:R-:W-:Y:S01]  /*146a0*/  STL [R1+0x1870], R81 ;  /* 0x0018705101007387 */ /* 0x000fe20000100800 */
[----:B------:R-:W-:-:S03]  /*146b0*/  @P0 IMAD.MOV.U32 R5, RZ, RZ, R69 ;  /* 0x000000ffff050224 */ /* 0x000fc600078e0045 */
[----:B---3--:R2:W-:Y:S02]  /*146c0*/  STL [R1+0x1d50], R80 ;  /* 0x001d505001007387 */ /* 0x0085e40000100800 */
[----:B--2---:R-:W-:Y:S01]  /*146d0*/  LEA.HI.X.SX32 R80, R8, R12, 0x1, P6 ;  /* 0x0000000c08507211 */ /* 0x004fe200030f0eff */
[----:B------:R-:W-:Y:S01]  /*146e0*/  IMAD R8, R4, UR6, RZ ;  /* 0x0000000604087c24 */ /* 0x000fe2000f8e02ff */
[----:B------:R-:W-:Y:S01]  /*146f0*/  SEL R6, R14, R59, !P1 ;  /* 0x0000003b0e067207 */ /* 0x000fe20004800000 */
[----:B------:R-:W-:Y:S01]  /*14700*/  @P0 IMAD.MOV.U32 R4, RZ, RZ, R87 ;  /* 0x000000ffff040224 */ /* 0x000fe200078e0057 */
[----:B------:R-:W-:Y:S01]  /*14710*/  IADD3 R83, P6, PT, R7, R13, RZ ;  /* 0x0000000d07537210 */ /* 0x000fe20007fde0ff */
[----:B------:R2:W-:Y:S01]  /*14720*/  STL [R1+0x184c], R80 ;  /* 0x00184c5001007387 */ /* 0x0005e20000100800 */
[----:B------:R-:W3:Y:S03]  /*14730*/  LDCU UR6, c[0x0][0x3b0] ;  /* 0x00007600ff0677ac */ /* 0x000ee60008000800 */
[----:B------:R0:W2:Y:S02]  /*14740*/  @P0 LDG.E.U8 R85, desc[UR20][R4.64] ;  /* 0x0000001404550981 */ /* 0x0000a4000c1e1100 */
[----:B0-----:R-:W-:-:S02]  /*14750*/  @P0 IMAD.MOV.U32 R4, RZ, RZ, R81 ;  /* 0x000000ffff040224 */ /* 0x001fc400078e0051 */
[----:B------:R-:W-:-:S05]  /*14760*/  @P0 IMAD.MOV.U32 R5, RZ, RZ, R80 ;  /* 0x000000ffff050224 */ /* 0x000fca00078e0050 */
[----:B------:R0:W3:Y:S01]  /*14770*/  @P0 LDG.E.U8 R88, desc[UR20][R4.64] ;  /* 0x0000001404580981 */ /* 0x0000e2000c1e1100 */
[----:B-1----:R-:W-:Y:S01]  /*14780*/  IMAD R6, R6, UR5, RZ ;  /* 0x0000000506067c24 */ /* 0x002fe2000f8e02ff */
[----:B------:R-:W-:Y:S01]  /*14790*/  LEA.HI.X.SX32 R82, R7, R12, 0x1, P6 ;  /* 0x0000000c07527211 */ /* 0x000fe200030f0eff */
[----:B------:R-:W1:Y:S01]  /*147a0*/  LDCU UR5, c[0x0][0x3b0] ;  /* 0x00007600ff0577ac */ /* 0x000e620008000800 */
[----:B------:R-:W-:Y:S02]  /*147b0*/  STL [R1+0x1854], R83 ;  /* 0x0018545301007387 */ /* 0x000fe40000100800 */
[----:B------:R-:W-:Y:S02]  /*147c0*/  IADD3 R86, P6, PT, R6, R13, RZ ;  /* 0x0000000d06567210 */ /* 0x000fe40007fde0ff */
[----:B------:R-:W4:Y:S04]  /*147d0*/  LDL.LU R69, [R1+0x2b54] ;  /* 0x002b540001457983 */ /* 0x000f280000300800 */
[----:B------:R-:W-:Y:S01]  /*147e0*/  STL [R1+0x1850], R82 ;  /* 0x0018505201007387 */ /* 0x000fe20000100800 */
[----:B0-----:R-:W-:-:S03]  /*147f0*/  @P0 IMAD.MOV.U32 R4, RZ, RZ, R83 ;  /* 0x000000ffff040224 */ /* 0x001fc600078e0053 */
[----:B------:R-:W-:Y:S01]  /*14800*/  STL [R1+0x1858], R86 ;  /* 0x0018585601007387 */ /* 0x000fe20000100800 */
[----:B------:R-:W-:-:S05]  /*14810*/  @P0 IMAD.MOV.U32 R5, RZ, RZ, R82 ;  /* 0x000000ffff050224 */ /* 0x000fca00078e0052 */
[----:B------:R0:W4:Y:S01]  /*14820*/  @P0 LDG.E.U8 R84, desc[UR20][R4.64] ;  /* 0x0000001404540981 */ /* 0x000122000c1e1100 */
[----:B------:R-:W-:Y:S01]  /*14830*/  PRMT R7, RZ, 0x7610, R7 ;  /* 0x00007610ff077816 */ /* 0x000fe20000000007 */
[----:B0-----:R-:W-:Y:S02]  /*14840*/  @P0 IMAD.MOV.U32 R4, RZ, RZ, R86 ;  /* 0x000000ffff040224 */ /* 0x001fe400078e0056 */
[----:B--2---:R0:W-:Y:S04]  /*14850*/  STL [R1+0x1d4c], R85 ;  /* 0x001d4c5501007387 */ /* 0x0041e80000100800 */
[----:B------:R-:W2:Y:S04]  /*14860*/  LDL.LU R80, [R1+0x2b50] ;  /* 0x002b500001507983 */ /* 0x000ea80000300800 */
[----:B------:R-:W2:Y:S01]  /*14870*/  LDL.LU R81, [R1+0x2b4c] ;  /* 0x002b4c0001517983 */ /* 0x000ea20000300800 */
[----:B0-----:R-:W-:-:S02]  /*14880*/  LEA.HI.X.SX32 R85, R6, R12, 0x1, P6 ;  /* 0x0000000c06557211 */ /* 0x001fc400030f0eff */
[----:B------:R-:W-:-:S03]  /*14890*/  IADD3 R87, P6, PT, R8, R13, RZ ;  /* 0x0000000d08577210 */ /* 0x000fc60007fde0ff */
[----:B------:R-:W-:Y:S01]  /*148a0*/  STL [R1+0x1844], R85 ;  /* 0x0018445501007387 */ /* 0x000fe20000100800 */
[----:B------:R-:W-:-:S03]  /*148b0*/  @P0 IMAD.MOV.U32 R5, RZ, RZ, R85 ;  /* 0x000000ffff050224 */ /* 0x000fc600078e0055 */
[----:B------:R-:W-:Y:S04]  /*148c0*/  STL [R1+0x1848], R87 ;  /* 0x0018485701007387 */ /* 0x000fe80000100800 */
[----:B---3--:R0:W-:Y:S04]  /*148d0*/  STL [R1+0x1d98], R88 ;  /* 0x001d985801007387 */ /* 0x0081e80000100800 */
[----:B------:R3:W2:Y:S01]  /*148e0*/  @P0 LDG.E.U8 R89, desc[UR20][R4.64] ;  /* 0x0000001404590981 */ /* 0x0006a2000c1e1100 */
[----:B0-----:R-:W-:Y:S01]  /*148f0*/  LEA.HI.X.SX32 R88, R8, R12, 0x1, P6 ;  /* 0x0000000c08587211 */ /* 0x001fe200030f0eff */
[----:B---3--:R-:W-:-:S04]  /*14900*/  @P0 IMAD.MOV.U32 R4, RZ, RZ, R87 ;  /* 0x000000ffff040224 */ /* 0x008fc800078e0057 */
[----:B------:R-:W-:-:S05]  /*14910*/  @P0 IMAD.MOV.U32 R5, RZ, RZ, R88 ;  /* 0x000000ffff050224 */ /* 0x000fca00078e0058 */
[----:B------:R0:W3:Y:S01]  /*14920*/  @P0 LDG.E.U8 R7, desc[UR20][R4.64] ;  /* 0x0000001404070981 */ /* 0x0000e2000c1e1100 */
[----:B------:R-:W-:Y:S02]  /*14930*/  ISETP.GT.U32.AND P6, PT, R15, R93, PT ;  /* 0x0000005d0f00720c */ /* 0x000fe40003fc4070 */
[----:B------:R-:W-:Y:S01]  /*14940*/  SEL R6, R14, R62, !P1 ;  /* 0x0000003e0e067207 */ /* 0x000fe20004800000 */
[----:B------:R4:W-:Y:S04]  /*14950*/  STL [R1+0x1840], R88 ;  /* 0x0018405801007387 */ /* 0x0009e80000100800 */
[----:B-1----:R-:W-:Y:S01]  /*14960*/  IMAD R6, R6, UR5, RZ ;  /* 0x0000000506067c24 */ /* 0x002fe2000f8e02ff */
[----:B------:R-:W2:Y:S01]  /*14970*/  LDL.LU R82, [R1+0x2b48] ;  /* 0x002b480001527983 */ /* 0x000ea20000300800 */
[----:B0-----:R-:W-:Y:S01]  /*14980*/  SEL R4, R14, R63, !P1 ;  /* 0x0000003f0e047207 */ /* 0x001fe20004800000 */
[----:B------:R-:W0:Y:S02]  /*14990*/  LDCU UR5, c[0x0][0x3b0] ;  /* 0x00007600ff0577ac */ /* 0x000e240008000800 */
[----:B------:R-:W2:Y:S01]  /*149a0*/  LDL.LU R83, [R1+0x2b44] ;  /* 0x002b440001537983 */ /* 0x000ea20000300800 */
[----:B------:R-:W-:Y:S01]  /*149b0*/  @!P6 IMAD.IADD R93, R93, 0x1, -R15 ;  /* 0x000000015d5de824 */ /* 0x000fe200078e0a0f */
[----:B----4-:R-:W-:-:S02]  /*149c0*/  IADD3 R88, P6, PT, R6, R13, RZ ;  /* 0x0000000d06587210 */ /* 0x010fc40007fde0ff */
[----:B------:R1:W-:Y:S01]  /*149d0*/  STL [R1+0x1d94], R84 ;  /* 0x001d945401007387 */ /* 0x0003e20000100800 */
[----:B------:R-:W-:-:S03]  /*149e0*/  SEL R5, R14, R64, !P1 ;  /* 0x000000400e057207 */ /* 0x000fc60004800000 */
[----:B-1----:R-:W4:Y:S04]  /*149f0*/  LDL.LU R84, [R1+0x2b40] ;  /* 0x002b400001547983 */ /* 0x002f280000300800 */
[----:B------:R-:W4:Y:S04]  /*14a00*/  LDL.LU R85, [R1+0x2b3c] ;  /* 0x002b3c0001557983 */ /* 0x000f280000300800 */
[----:B------:R-:W4:Y:S01]  /*14a10*/  LDL.LU R86, [R1+0x2b38] ;  /* 0x002b380001567983 */ /* 0x000f220000300800 */
[----:B------:R-:W-:-:S03]  /*14a20*/  PRMT R8, RZ, 0x7610, R8 ;  /* 0x00007610ff087816 */ /* 0x000fc60000000008 */
[----:B---3--:R1:W-:Y:S04]  /*14a30*/  STL [R1+0x1d8c], R7 ;  /* 0x001d8c0701007387 */ /* 0x0083e80000100800 */
[----:B------:R-:W-:Y:S04]  /*14a40*/  STL [R1+0xf64], R88 ;  /* 0x000f645801007387 */ /* 0x000fe80000100800 */
[----:B--2---:R2:W-:Y:S01]  /*14a50*/  STL [R1+0x1d90], R89 ;  /* 0x001d905901007387 */ /* 0x0045e20000100800 */
[----:B-1----:R-:W-:Y:S01]  /*14a60*/  IMAD R7, R4, UR6, RZ ;  /* 0x0000000604077c24 */ /* 0x002fe2000f8e02ff */
[----:B------:R-:W-:Y:S01]  /*14a70*/  PRMT R90, RZ, 0x7610, R90 ;  /* 0x00007610ff5a7816 */ /* 0x000fe2000000005a */
[----:B------:R-:W-:Y:S01]  /*14a80*/  @P0 IMAD.MOV.U32 R4, RZ, RZ, R88 ;  /* 0x000000ffff040224 */ /* 0x000fe200078e0058 */
[----:B------:R-:W1:Y:S01]  /*14a90*/  LDCU UR6, c[0x0][0x3b0] ;  /* 0x00007600ff0677ac */ /* 0x000e620008000800 */
[----:B--2---:R-:W-:Y:S01]  /*14aa0*/  LEA.HI.X.SX32 R89, R6, R12, 0x1, P6 ;  /* 0x0000000c06597211 */ /* 0x004fe200030f0eff */
[----:B------:R-:W-:Y:S01]  /*14ab0*/  IMAD R6, R5, UR13, RZ ;  /* 0x0000000d05067c24 */ /* 0x000fe2000f8e02ff */
[----:B------:R-:W-:Y:S01]  /*14ac0*/  IADD3 R87, P6, PT, R7, R13, RZ ;  /* 0x0000000d07577210 */ /* 0x000fe20007fde0ff */
[----:B------:R-:W2:Y:S02]  /*14ad0*/  LDCU UR13, c[0x0][0x3b0] ;  /* 0x00007600ff0d77ac */ /* 0x000ea40008000800 */
[----:B------:R-:W-:-:S05]  /*14ae0*/  @P0 IMAD.MOV.U32 R5, RZ, RZ, R89 ;  /* 0x000000ffff050224 */ /* 0x000fca00078e0059 */
[----:B------:R3:W2:Y:S04]  /*14af0*/  @P0 LDG.E.U8 R8, desc[UR20][R4.64] ;  /* 0x0000001404080981 */ /* 0x0006a8000c1e1100 */
[----:B------:R0:W-:Y:S01]  /*14b00*/  STL [R1+0xf60], R89 ;  /* 0x000f605901007387 */ /* 0x0001e20000100800 */
[----:B---3--:R-:W-:Y:S02]  /*14b10*/  LEA.HI.X.SX32 R5, R7, R12, 0x1, P6 ;  /* 0x0000000c07057211 */ /* 0x008fe400030f0eff */
[----:B------:R-:W-:Y:S01]  /*14b20*/  SEL R4, R14, R65, !P1 ;  /* 0x000000410e047207 */ /* 0x000fe20004800000 */
[----:B------:R-:W-:Y:S01]  /*14b30*/  STL [R1+0xf6c], R87 ;  /* 0x000f6c5701007387 */ /* 0x000fe20000100800 */
[----:B------:R-:W-:-:S03]  /*14b40*/  PRMT R7, RZ, 0x7610, R7 ;  /* 0x00007610ff077816 */ /* 0x000fc60000000007 */
[----:B------:R-:W-:Y:S01]  /*14b50*/  STL [R1+0xf68], R5 ;  /* 0x000f680501007387 */ /* 0x000fe20000100800 */
[----:B0-----:R-:W-:-:S04]  /*14b60*/  IADD3 R89, P6, PT, R6, R13, RZ ;  /* 0x0000000d06597210 */ /* 0x001fc80007fde0ff */
[----:B------:R-:W-:Y:S01]  /*14b70*/  LEA.HI.X.SX32 R88, R6, R12, 0x1, P6 ;  /* 0x0000000c06587211 */ /* 0x000fe200030f0eff */
[----:B--2---:R0:W-:Y:S02]  /*14b80*/  STL [R1+0x1d88], R8 ;  /* 0x001d880801007387 */ /* 0x0041e40000100800 */
[----:B0-----:R-:W-:Y:S02]  /*14b90*/  IMAD R8, R4, UR5, RZ ;  /* 0x0000000504087c24 */ /* 0x001fe4000f8e02ff */
[----:B------:R-:W-:Y:S01]  /*14ba0*/  STL [R1+0xf74], R89 ;  /* 0x000f745901007387 */ /* 0x000fe20000100800 */
[----:B------:R-:W-:Y:S01]  /*14bb0*/  @P0 IMAD.MOV.U32 R4, RZ, RZ, R87 ;  /* 0x000000ffff040224 */ /* 0x000fe200078e0057 */
[----:B------:R-:W-:Y:S01]  /*14bc0*/  SEL R6, R14, R66, !P1 ;  /* 0x000000420e067207 */ /* 0x000fe20004800000 */
[----:B------:R-:W0:Y:S01]  /*14bd0*/  LDCU UR5, c[0x0][0x3b0] ;  /* 0x00007600ff0577ac */ /* 0x000e220008000800 */
[----:B------:R-:W2:Y:S04]  /*14be0*/  LDL.LU R87, [R1+0x2b34] ;  /* 0x002b340001577983 */ /* 0x000ea80000300800 */
[----:B------:R3:W2:Y:S02]  /*14bf0*/  @P0 LDG.E.U8 R7, desc[UR20][R4.64] ;  /* 0x0000001404070981 */ /* 0x0006a4000c1e1100 */
[----:B---3--:R-:W-:-:S02]  /*14c00*/  @P0 IMAD.MOV.U32 R4, RZ, RZ, R89 ;  /* 0x000000ffff040224 */ /* 0x008fc400078e0059 */
[----:B------:R-:W-:-:S05]  /*14c10*/  @P0 IMAD.MOV.U32 R5, RZ, RZ, R88 ;  /* 0x000000ffff050224 */ /* 0x000fca00078e0058 */
[----:B------:R3:W4:Y:S04]  /*14c20*/  @P0 LDG.E.U8 R90, desc[UR20][R4.64] ;  /* 0x00000014045a0981 */ /* 0x000728000c1e1100 */
[----:B------:R0:W-:Y:S01]  /*14c30*/  STL [R1+0xf70], R88 ;  /* 0x000f705801007387 */ /* 0x0001e20000100800 */
[----:B------:R-:W-:Y:S02]  /*14c40*/  PRMT R75, RZ, 0x7610, R75 ;  /* 0x00007610ff4b7816 */ /* 0x000fe4000000004b */
[----:B------:R-:W-:Y:S01]  /*14c50*/  PRMT R79, RZ, 0x7610, R79 ;  /* 0x00007610ff4f7816 */ /* 0x000fe2000000004f */
[----:B--2---:R2:W-:Y:S04]  /*14c60*/  STL [R1+0x1d84], R7 ;  /* 0x001d840701007387 */ /* 0x0045e80000100800 */
[----:B0-----:R-:W4:Y:S04]  /*14c70*/  LDL.LU R88, [R1+0x2b30] ;  /* 0x002b300001587983 */ /* 0x001f280000300800 */
[----:B------:R-:W4:Y:S01]  /*14c80*/  LDL.LU R89, [R1+0x2b2c] ;  /* 0x002b2c0001597983 */ /* 0x000f220000300800 */
[----:B--2---:R-:W-:-:S04]  /*14c90*/  IADD3 R7, P6, PT, R8, R13, RZ ;  /* 0x0000000d08077210 */ /* 0x004fc80007fde0ff */
[----:B---3--:R-:W-:Y:S01]  /*14ca0*/  LEA.HI.X.SX32 R4, R8, R12, 0x1, P6 ;  /* 0x0000000c08047211 */ /* 0x008fe200030f0eff */
[----:B------:R-:W-:Y:S01]  /*14cb0*/  IMAD.MOV.U32 R5, RZ, RZ, R7 ;  /* 0x000000ffff057224 */ /* 0x000fe200078e0007 */
[----:B------:R-:W-:Y:S04]  /*14cc0*/  STL [R1+0xf7c], R7 ;  /* 0x000f7c0701007387 */ /* 0x000fe80000100800 */
[-C--:B------:R-:W-:Y:S01]  /*14cd0*/  @P0 LOP3.LUT R5, R5, R4.reuse, RZ, 0x3c, !PT ;  /* 0x0000000405050212 */ /* 0x080fe200078e3cff */
[----:B------:R0:W-:Y:S03]  /*14ce0*/  STL [R1+0xf78], R4 ;  /* 0x000f780401007387 */ /* 0x0001e60000100800 */
[----:B0-----:R-:W-:Y:S01]  /*14cf0*/  @P0 LOP3.LUT R4, R5, R4, RZ, 0x3c, !PT ;  /* 0x0000000405040212 */ /* 0x001fe200078e3cff */
[----:B------:R-:W-:-:S03]  /*14d00*/  IMAD R7, R6, UR15, RZ ;  /* 0x0000000f06077c24 */ /* 0x000fc6000f8e02ff */
[----:B------:R-:W-:Y:S01]  /*14d10*/  @P0 LOP3.LUT R5, R5, R4, RZ, 0x3c, !PT ;  /* 0x0000000405050212 */ /* 0x000fe200078e3cff */
[----:B----4-:R0:W-:Y:S01]  /*14d20*/  STL [R1+0x1d34], R90 ;  /* 0x001d345a01007387 */ /* 0x0101e20000100800 */
[----:B------:R-:W-:Y:S01]  /*14d30*/  SEL R6, R14, R67, !P1 ;  /* 0x000000430e067207 */ /* 0x000fe20004800000 */
[----:B------:R-:W2:Y:S02]  /*14d40*/  LDCU UR15, c[0x0][0x3b0] ;  /* 0x00007600ff0f77ac */ /* 0x000ea40008000800 */
[----:B------:R3:W4:Y:S02]  /*14d50*/  @P0 LDG.E.U8 R75, desc[UR20][R4.64] ;  /* 0x00000014044b0981 */ /* 0x000724000c1e1100 */
[----:B-1----:R-:W-:Y:S01]  /*14d60*/  IMAD R8, R6, UR6, RZ ;  /* 0x0000000606087c24 */ /* 0x002fe2000f8e02ff */
[----:B------:R-:W-:Y:S01]  /*14d70*/  PRMT R91, RZ, 0x7610, R91 ;  /* 0x00007610ff5b7816 */ /* 0x000fe2000000005b */
[----:B------:R-:W1:Y:S01]  /*14d80*/  LDCU UR6, c[0x0][0x3b0] ;  /* 0x00007600ff0677ac */ /* 0x000e620008000800 */
[----:B0-----:R-:W-:-:S02]  /*14d90*/  IADD3 R90, P6, PT, R7, R13, RZ ;  /* 0x0000000d075a7210 */ /* 0x001fc40007fde0ff */
[----:B---3--:R-:W-:Y:S02]  /*14da0*/  SEL R4, R14, R68, !P1 ;  /* 0x000000440e047207 */ /* 0x008fe40004800000 */
[----:B------:R-:W-:-:S03]  /*14db0*/  LEA.HI.X.SX32 R5, R7, R12, 0x1, P6 ;  /* 0x0000000c07057211 */ /* 0x000fc600030f0eff */
[----:B------:R-:W-:Y:S01]  /*14dc0*/  IMAD R6, R4, UR13, RZ ;  /* 0x0000000d04067c24 */ /* 0x000fe2000f8e02ff */
[----:B------:R0:W-:Y:S01]  /*14dd0*/  STL [R1+0xf84], R90 ;  /* 0x000f845a01007387 */ /* 0x0001e20000100800 */
[----:B------:R-:W-:Y:S01]  /*14de0*/  @P0 IMAD.MOV.U32 R4, RZ, RZ, R90 ;  /* 0x000000ffff040224 */ /* 0x000fe200078e005a */
[----:B------:R-:W-:Y:S01]  /*14df0*/  PRMT R7, RZ, 0x7610, R7 ;  /* 0x00007610ff077816 */ /* 0x000fe20000000007 */
[----:B------:R-:W3:Y:S03]  /*14e00*/  LDCU UR13, c[0x0][0x3b0] ;  /* 0x00007600ff0d77ac */ /* 0x000ee60008000800 */
[----:B------:R0:W2:Y:S04]  /*14e10*/  @P0 LDG.E.U8 R79, desc[UR20][R4.64] ;  /* 0x00000014044f0981 */ /* 0x0000a8000c1e1100 */
[----:B------:R-:W-:Y:S01]  /*14e20*/  STL [R1+0xf80], R5 ;  /* 0x000f800501007387 */ /* 0x000fe20000100800 */
[----:B0-----:R-:W-:-:S03]  /*14e30*/  SEL R4, R14, R69, !P1 ;  /* 0x000000450e047207 */ /* 0x001fc60004800000 */
[----:B----4-:R0:W-:Y:S04]  /*14e40*/  STL [R1+0x1d80], R75 ;  /* 0x001d804b01007387 */ /* 0x0101e80000100800 */
[----:B------:R-:W4:Y:S01]  /*14e50*/  LDL.LU R90, [R1+0x2b28] ;  /* 0x002b2800015a7983 */ /* 0x000f220000300800 */
[----:B0-----:R-:W-:-:S05]  /*14e60*/  IADD3 R75, P6, PT, R8, R13, RZ ;  /* 0x0000000d084b7210 */ /* 0x001fca0007fde0ff */
[----:B------:R-:W-:Y:S01]  /*14e70*/  STL [R1+0xf8c], R75 ;  /* 0x000f8c4b01007387 */ /* 0x000fe20000100800 */
[----:B------:R-:W-:-:S03]  /*14e80*/  IMAD.MOV.U32 R5, RZ, RZ, R75 ;  /* 0x000000ffff057224 */ /* 0x000fc600078e004b */
[----:B--2---:R0:W-:Y:S02]  /*14e90*/  STL [R1+0x1d78], R79 ;  /* 0x001d784f01007387 */ /* 0x0041e40000100800 */
[----:B0-----:R-:W-:Y:S01]  /*14ea0*/  LEA.HI.X.SX32 R79, R8, R12, 0x1, P6 ;  /* 0x0000000c084f7211 */ /* 0x001fe200030f0eff */
[----:B------:R-:W-:Y:S01]  /*14eb0*/  IMAD R8, R4, UR5, RZ ;  /* 0x0000000504087c24 */ /* 0x000fe2000f8e02ff */
[----:B------:R-:W-:Y:S01]  /*14ec0*/  IADD3 R75, P6, PT, R6, R13, RZ ;  /* 0x0000000d064b7210 */ /* 0x000fe20007fde0ff */
[----:B------:R-:W0:Y:S02]  /*14ed0*/  LDCU UR5, c[0x0][0x3b0] ;  /* 0x00007600ff0577ac */ /* 0x000e240008000800 */
[----:B------:R-:W-:-:S05]  /*14ee0*/  IMAD.MOV.U32 R4, RZ, RZ, R79 ;  /* 0x000000ffff047224 */ /* 0x000fca00078e004f */
[----:B------:R-:W-:-:S04]  /*14ef0*/  @P0 LOP3.LUT R5, R5, R4, RZ, 0x3c, !PT ;  /* 0x0000000405050212 */ /* 0x000fc800078e3cff */
[C---:B------:R-:W-:Y:S01]  /*14f00*/  @P0 LOP3.LUT R4, R5.reuse, R4, RZ, 0x3c, !PT ;  /* 0x0000000405040212 */ /* 0x040fe200078e3cff */
[----:B------:R2:W-:Y:S03]  /*14f10*/  STL [R1+0xf88], R79 ;  /* 0x000f884f01007387 */ /* 0x0005e60000100800 */
[----:B------:R-:W-:-:S05]  /*14f20*/  @P0 LOP3.LUT R5, R5, R4, RZ, 0x3c, !PT ;  /* 0x0000000405050212 */ /* 0x000fca00078e3cff */
[----:B------:R0:W3:Y:S01]  /*14f30*/  @P0 LDG.E.U8 R91, desc[UR20][R4.64] ;  /* 0x00000014045b0981 */ /* 0x0000e2000c1e1100 */
[----:B--2---:R-:W-:-:S05]  /*14f40*/  LEA.HI.X.SX32 R79, R6, R12, 0x1, P6 ;  /* 0x0000000c064f7211 */ /* 0x004fca00030f0eff */
[----:B0-----:R-:W-:Y:S02]  /*14f50*/  IMAD.MOV.U32 R5, RZ, RZ, R79 ;  /* 0x000000ffff057224 */ /* 0x001fe400078e004f */
[----:B------:R-:W-:-:S05]  /*14f60*/  @P0 IMAD.MOV.U32 R4, RZ, RZ, R75 ;  /* 0x000000ffff040224 */ /* 0x000fca00078e004b */
[----:B------:R-:W2:Y:S04]  /*14f70*/  @P0 LDG.E.U8 R7, desc[UR20][R4.64] ;  /* 0x0000001404070981 */ /* 0x000ea8000c1e1100 */
[----:B------:R-:W-:Y:S01]  /*14f80*/  STL [R1+0xf94], R75 ;  /* 0x000f944b01007387 */ /* 0x000fe20000100800 */
[----:B------:R-:W-:Y:S02]  /*14f90*/  SEL R6, R14, R80, !P1 ;  /* 0x000000500e067207 */ /* 0x000fe40004800000 */
[----:B------:R-:W-:Y:S02]  /*14fa0*/  PRMT R78, RZ, 0x7610, R78 ;  /* 0x00007610ff4e7816 */ /* 0x000fe4000000004e */
[----:B------:R-:W-:Y:S01]  /*14fb0*/  PRMT R9, RZ, 0x7610, R9 ;  /* 0x00007610ff097816 */ /* 0x000fe20000000009 */
[----:B---3--:R0:W-:Y:S04]  /*14fc0*/  STL [R1+0x1d70], R91 ;  /* 0x001d705b01007387 */ /* 0x0081e80000100800 */
[----:B0-----:R-:W3:Y:S04]  /*14fd0*/  LDL.LU R91, [R1+0x2b24] ;  /* 0x002b2400015b7983 */ /* 0x001ee80000300800 */
[----:B------:R0:W-:Y:S02]  /*14fe0*/  STL [R1+0xf90], R79 ;  /* 0x000f904f01007387 */ /* 0x0001e40000100800 */
[----:B0-----:R-:W-:-:S04]  /*14ff0*/  IADD3 R79, P6, PT, R8, R13, RZ ;  /* 0x0000000d084f7210 */ /* 0x001fc80007fde0ff */
[----:B------:R-:W-:Y:S01]  /*15000*/  LEA.HI.X.SX32 R8, R8, R12, 0x1, P6 ;  /* 0x0000000c08087211 */ /* 0x000fe200030f0eff */
[----:B------:R-:W-:Y:S04]  /*15010*/  STL [R1+0xf9c], R79 ;  /* 0x000f9c4f01007387 */ /* 0x000fe80000100800 */
[----:B--2---:R1:W-:Y:S01]  /*15020*/  STL [R1+0x1d6c], R7 ;  /* 0x001d6c0701007387 */ /* 0x0043e20000100800 */
[----:B------:R-:W-:Y:S02]  /*15030*/  @P0 IMAD.MOV.U32 R4, RZ, RZ, R79 ;  /* 0x000000ffff040224 */ /* 0x000fe400078e004f */
[----:B------:R-:W-:-:S05]  /*15040*/  @P0 IMAD.MOV.U32 R5, RZ, RZ, R8 ;  /* 0x000000ffff050224 */ /* 0x000fca00078e0008 */
[----:B------:R0:W2:Y:S01]  /*15050*/  @P0 LDG.E.U8 R78, desc[UR20][R4.64] ;  /* 0x00000014044e0981 */ /* 0x0000a2000c1e1100 */
[----:B-1----:R-:W-:Y:S01]  /*15060*/  IMAD R7, R6, UR6, RZ ;  /* 0x0000000606077c24 */ /* 0x002fe2000f8e02ff */
[----:B------:R-:W1:Y:S04]  /*15070*/  LDCU UR6, c[0x0][0x3b0] ;  /* 0x00007600ff0677ac */ /* 0x000e680008000800 */
[----:B------:R-:W-:-:S04]  /*15080*/  IADD3 R75, P6, PT, R7, R13, RZ ;  /* 0x0000000d074b7210 */ /* 0x000fc80007fde0ff */
[----:B------:R-:W-:Y:S01]  /*15090*/  LEA.HI.X.SX32 R7, R7, R12, 0x1, P6 ;  /* 0x0000000c07077211 */ /* 0x000fe200030f0eff */
[----:B0-----:R-:W-:-:S04]  /*150a0*/  @P0 IMAD.MOV.U32 R4, RZ, RZ, R75 ;  /* 0x000000ffff040224 */ /* 0x001fc800078e004b */
[----:B------:R-:W-:-:S05]  /*150b0*/  @P0 IMAD.MOV.U32 R5, RZ, RZ, R7 ;  /* 0x000000ffff050224 */ /* 0x000fca00078e0007 */
[----:B------:R0:W3:Y:S01]  /*150c0*/  @P0 LDG.E.U8 R9, desc[UR20][R4.64] ;  /* 0x0000001404090981 */ /* 0x0000e2000c1e1100 */
[----:B------:R-:W-:-:S03]  /*150d0*/  SEL R6, R14, R81, !P1 ;  /* 0x000000510e067207 */ /* 0x000fc60004800000 */
[----:B------:R0:W-:Y:S04]  /*150e0*/  STL [R1+0xf98], R8 ;  /* 0x000f980801007387 */ /* 0x0001e80000100800 */
[----:B------:R-:W-:Y:S01]  /*150f0*/  STL [R1+0xfa4], R75 ;  /* 0x000fa44b01007387 */ /* 0x000fe20000100800 */
[----:B0-----:R-:W-:-:S03]  /*15100*/  IMAD R8, R6, UR13, RZ ;  /* 0x0000000d06087c24 */ /* 0x001fc6000f8e02ff */
[----:B------:R1:W-:Y:S01]  /*15110*/  STL [R1+0xfa0], R7 ;  /* 0x000fa00701007387 */ /* 0x0003e20000100800 */
[----:B------:R-:W0:Y:S01]  /*15120*/  LDCU UR13, c[0x0][0x3b0] ;  /* 0x00007600ff0d77ac */ /* 0x000e220008000800 */
[C---:B------:R-:W-:Y:S02]  /*15130*/  SEL R4, R14.reuse, R83, !P1 ;  /* 0x000000530e047207 */ /* 0x040fe40004800000 */
[----:B------:R-:W-:Y:S02]  /*15140*/  SEL R6, R14, R82, !P1 ;  /* 0x000000520e067207 */ /* 0x000fe40004800000 */
[----:B------:R-:W-:Y:S01]  /*15150*/  PRMT R73, RZ, 0x7610, R73 ;  /* 0x00007610ff497816 */ /* 0x000fe20000000049 */
[----:B-1----:R-:W-:Y:S01]  /*15160*/  IMAD R7, R4, UR6, RZ ;  /* 0x0000000604077c24 */ /* 0x002fe2000f8e02ff */
[----:B------:R-:W-:Y:S01]  /*15170*/  PRMT R70, RZ, 0x7610, R70 ;  /* 0x00007610ff467816 */ /* 0x000fe20000000046 */
[----:B------:R-:W1:Y:S01]  /*15180*/  LDCU UR6, c[0x0][0x3b0] ;  /* 0x00007600ff0677ac */ /* 0x000e620008000800 */
[----:B--2---:R2:W-:Y:S02]  /*15190*/  STL [R1+0x1d68], R78 ;  /* 0x001d684e01007387 */ /* 0x0045e40000100800 */
[----:B--2---:R-:W-:-:S04]  /*151a0*/  IADD3 R78, P6, PT, R8, R13, RZ ;  /* 0x0000000d084e7210 */ /* 0x004fc80007fde0ff */
[----:B------:R-:W-:Y:S01]  /*151b0*/  LEA.HI.X.SX32 R8, R8, R12, 0x1, P6 ;  /* 0x0000000c08087211 */ /* 0x000fe200030f0eff */
[----:B------:R-:W-:Y:S01]  /*151c0*/  STL [R1+0xfac], R78 ;  /* 0x000fac4e01007387 */ /* 0x000fe20000100800 */
[----:B------:R-:W-:-:S03]  /*151d0*/  @P0 IMAD.MOV.U32 R4, RZ, RZ, R78 ;  /* 0x000000ffff040224 */ /* 0x000fc600078e004e */
[----:B------:R-:W-:Y:S01]  /*151e0*/  @P0 IMAD.MOV.U32 R5, RZ, RZ, R8 ;  /* 0x000000ffff050224 */ /* 0x000fe200078e0008 */
[----:B---3--:R2:W-:Y:S04]  /*151f0*/  STL [R1+0x1d64], R9 ;  /* 0x001d640901007387 */ /* 0x0085e80000100800 */
[----:B------:R3:W4:Y:S01]  /*15200*/  @P0 LDG.E.U8 R73, desc[UR20][R4.64] ;  /* 0x0000001404490981 */ /* 0x000722000c1e1100 */
[----:B--2---:R-:W-:Y:S01]  /*15210*/  IMAD R9, R6, UR5, RZ ;  /* 0x0000000506097c24 */ /* 0x004fe2000f8e02ff */
[----:B---3--:R-:W-:Y:S02]  /*15220*/  SEL R4, R14, R85, !P1 ;  /* 0x000000550e047207 */ /* 0x008fe40004800000 */
[----:B------:R0:W-:Y:S02]  /*15230*/  STL [R1+0xfa8], R8 ;  /* 0x000fa80801007387 */ /* 0x0001e40000100800 */
[CC--:B------:R-:W-:Y:S01]  /*15240*/  IADD3 R75, P6, PT, R9.reuse, R13.reuse, RZ ;  /* 0x0000000d094b7210 */ /* 0x0c0fe20007fde0ff */
[----:B------:R-:W2:Y:S03]  /*15250*/  LDCU UR5, c[0x0][0x3b0] ;  /* 0x00007600ff0577ac */ /* 0x000ea60008000800 */
[----:B------:R-:W-:Y:S01]  /*15260*/  LEA.HI.X.SX32 R5, R9, R12, 0x1, P6 ;  /* 0x0000000c09057211 */ /* 0x000fe200030f0eff */
[----:B0-----:R-:W-:Y:S01]  /*15270*/  IMAD R8, R4, UR13, RZ ;  /* 0x0000000d04087c24 */ /* 0x001fe2000f8e02ff */
[----:B------:R-:W-:Y:S01]  /*15280*/  SEL R6, R14, R84, !P1 ;  /* 0x000000540e067207 */ /* 0x000fe20004800000 */
[----:B------:R-:W-:Y:S01]  /*15290*/  @P0 IMAD.MOV.U32 R4, RZ, RZ, R75 ;  /* 0x000000ffff040224 */ /* 0x000fe200078e004b */
[C---:B------:R-:W-:Y:S01]  /*152a0*/  IADD3 R79, P6, PT, R7.reuse, R13, RZ ;  /* 0x0000000d074f7210 */ /* 0x040fe20007fde0ff */
[----:B------:R-:W-:Y:S01]  /*152b0*/  STL [R1+0xfb4], R75 ;  /* 0x000fb44b01007387 */ /* 0x000fe20000100800 */
[----:B------:R-:W-:Y:S01]  /*152c0*/  PRMT R77, RZ, 0x7610, R77 ;  /* 0x00007610ff4d7816 */ /* 0x000fe2000000004d */
[----:B------:R-:W0:Y:S02]  /*152d0*/  LDCU UR13, c[0x0][0x3b0] ;  /* 0x00007600ff0d77ac */ /* 0x000e240008000800 */
[----:B------:R3:W2:Y:S01]  /*152e0*/  @P0 LDG.E.U8 R70, desc[UR20][R4.64] ;  /* 0x0000001404460981 */ /* 0x0006a2000c1e1100 */
[----:B------:R-:W-:Y:S01]  /*152f0*/  IMAD R6, R6, UR15, RZ ;  /* 0x0000000f06067c24 */ /* 0x000fe2000f8e02ff */
[----:B------:R-:W-:Y:S01]  /*15300*/  LEA.HI.X.SX32 R78, R7, R12, 0x1, P6 ;  /* 0x0000000c074e7211 */ /* 0x000fe200030f0eff */
[----:B------:R-:W0:Y:S01]  /*15310*/  LDCU UR15, c[0x0][0x3b0] ;  /* 0x00007600ff0f77ac */ /* 0x000e220008000800 */
[----:B------:R1:W-:Y:S04]  /*15320*/  STL [R1+0xfb0], R5 ;  /* 0x000fb00501007387 */ /* 0x0003e80000100800 */
[----:B------:R-:W-:Y:S01]  /*15330*/  STL [R1+0xfbc], R79 ;  /* 0x000fbc4f01007387 */ /* 0x000fe20000100800 */
[----:B---3--:R-:W-:-:S02]  /*15340*/  @P0 IMAD.MOV.U32 R4, RZ, RZ, R79 ;  /* 0x000000ffff040224 */ /* 0x008fc400078e004f */
[----:B-1----:R-:W-:Y:S01]  /*15350*/  @P0 IMAD.MOV.U32 R5, RZ, RZ, R78 ;  /* 0x000000ffff050224 */ /* 0x002fe200078e004e */
[----:B------:R-:W-:-:S04]  /*15360*/  PRMT R72, RZ, 0x7610, R72 ;  /* 0x00007610ff487816 */ /* 0x000fc80000000048 */
[----:B------:R1:W3:Y:S01]  /*15370*/  @P0 LDG.E.U8 R77, desc[UR20][R4.64] ;  /* 0x00000014044d0981 */ /* 0x0002e2000c1e1100 */
[----:B------:R-:W-:-:S03]  /*15380*/  PRMT R7, RZ, 0x7610, R7 ;  /* 0x00007610ff077816 */ /* 0x000fc60000000007 */
[----:B----4-:R4:W-:Y:S04]  /*15390*/  STL [R1+0x1d60], R73 ;  /* 0x001d604901007387 */ /* 0x0109e80000100800 */
[----:B------:R0:W-:Y:S01]  /*153a0*/  STL [R1+0xfb8], R78 ;  /* 0x000fb84e01007387 */ /* 0x0001e20000100800 */
[----:B----4-:R-:W-:-:S04]  /*153b0*/  IADD3 R73, P6, PT, R6, R13, RZ ;  /* 0x0000000d06497210 */ /* 0x010fc80007fde0ff */
[----:B------:R-:W-:Y:S01]  /*153c0*/  LEA.HI.X.SX32 R75, R6, R12, 0x1, P6 ;  /* 0x0000000c064b7211 */ /* 0x000fe200030f0eff */
[----:B------:R-:W-:Y:S01]  /*153d0*/  STL [R1+0xfc4], R73 ;  /* 0x000fc44901007387 */ /* 0x000fe20000100800 */
[----:B-1----:R-:W-:-:S03]  /*153e0*/  @P0 IMAD.MOV.U32 R4, RZ, RZ, R73 ;  /* 0x000000ffff040224 */ /* 0x002fc600078e0049 */
[----:B------:R-:W-:-:S05]  /*153f0*/  @P0 IMAD.MOV.U32 R5, RZ, RZ, R75 ;  /* 0x000000ffff050224 */ /* 0x000fca00078e004b */
[----:B------:R1:W4:Y:S04]  /*15400*/  @P0 LDG.E.U8 R72, desc[UR20][R4.64] ;  /* 0x0000001404480981 */ /* 0x000328000c1e1100 */
[----:B--2---:R2:W-:Y:S01]  /*15410*/  STL [R1+0x1d10], R70 ;  /* 0x001d104601007387 */ /* 0x0045e20000100800 */
[----:B------:R-:W-:-:S03]  /*15420*/  SEL R6, R14, R86, !P1 ;  /* 0x000000560e067207 */ /* 0x000fc60004800000 */
[----:B0-----:R-:W3:Y:S01]  /*15430*/  LDL.LU R78, [R1+0x2b20] ;  /* 0x002b2000014e7983 */ /* 0x001ee20000300800 */
[----:B--2---:R-:W-:Y:S01]  /*15440*/  IADD3 R70, P6, PT, R8, R13, RZ ;  /* 0x0000000d08467210 */ /* 0x004fe20007fde0ff */
[----:B------:R-:W-:Y:S02]  /*15450*/  IMAD R6, R6, UR5, RZ ;  /* 0x0000000506067c24 */ /* 0x000fe4000f8e02ff */
[----:B------:R-:W2:Y:S01]  /*15460*/  LDL.LU R79, [R1+0x2b1c] ;  /* 0x002b1c00014f7983 */ /* 0x000ea20000300800 */
[----:B------:R-:W-:Y:S01]  /*15470*/  PRMT R9, RZ, 0x7610, R9 ;  /* 0x00007610ff097816 */ /* 0x000fe20000000009 */
[----:B------:R-:W0:Y:S01]  /*15480*/  LDCU UR5, c[0x0][0x3b0] ;  /* 0x00007600ff0577ac */ /* 0x000e220008000800 */
[----:B------:R-:W-:Y:S01]  /*15490*/  LEA.HI.X.SX32 R8, R8, R12, 0x1, P6 ;  /* 0x0000000c08087211 */ /* 0x000fe200030f0eff */
[----:B-1----:R-:W-:-:S04]  /*154a0*/  @P0 IMAD.MOV.U32 R4, RZ, RZ, R70 ;  /* 0x000000ffff040224 */ /* 0x002fc800078e0046 */
[----:B------:R-:W-:-:S05]  /*154b0*/  @P0 IMAD.MOV.U32 R5, RZ, RZ, R8 ;  /* 0x000000ffff050224 */ /* 0x000fca00078e0008 */
[----:B------:R1:W2:Y:S01]  /*154c0*/  @P0 LDG.E.U8 R7, desc[UR20][R4.64] ;  /* 0x0000001404070981 */ /* 0x0002a2000c1e1100 */
[----:B------:R-:W-:-:S03]  /*154d0*/  ISETP.GT.U32.AND P6, PT, R15, R93, PT ;  /* 0x0000005d0f00720c */ /* 0x000fc60003fc4070 */
[----:B------:R-:W-:Y:S04]  /*154e0*/  STL [R1+0xfc0], R75 ;  /* 0x000fc04b01007387 */ /* 0x000fe80000100800 */
[----:B------:R0:W-:Y:S06]  /*154f0*/  STL [R1+0xfcc], R70 ;  /* 0x000fcc4601007387 */ /* 0x0001ec0000100800 */
[----:B------:R-:W-:Y:S01]  /*15500*/  @!P6 IMAD.IADD R93, R93, 0x1, -R15 ;  /* 0x000000015d5de824 */ /* 0x000fe200078e0a0f */
[----:B------:R1:W-:Y:S01]  /*15510*/  STL [R1+0xfc8], R8 ;  /* 0x000fc80801007387 */ /* 0x0003e20000100800 */
[----:B0-----:R-:W-:-:S02]  /*15520*/  IADD3 R70, P6, PT, R6, R13, RZ ;  /* 0x0000000d06467210 */ /* 0x001fc40007fde0ff */
[C---:B-1----:R-:W-:Y:S02]  /*15530*/  SEL R4, R14.reuse, R87, !P1 ;  /* 0x000000570e047207 */ /* 0x042fe40004800000 */
[----:B------:R-:W-:-:S05]  /*15540*/  SEL R5, R14, R88, !P1 ;  /* 0x000000580e057207 */ /* 0x000fca0004800000 */
[----:B------:R-:W-:Y:S01]  /*15550*/  IMAD R8, R5, UR13, RZ ;  /* 0x0000000d05087c24 */ /* 0x000fe2000f8e02ff */
[----:B------:R-:W-:Y:S01]  /*15560*/  PRMT R16, RZ, 0x7610, R16 ;  /* 0x00007610ff107816 */ /* 0x000fe20000000010 */
[----:B------:R-:W0:Y:S01]  /*15570*/  LDCU UR13, c[0x0][0x3b0] ;  /* 0x00007600ff0d77ac */ /* 0x000e220008000800 */
[----:B--2---:R1:W-:Y:S04]  /*15580*/  STL [R1+0x1d54], R7 ;  /* 0x001d540701007387 */ /* 0x0043e80000100800 */
[----:B------:R-:W-:Y:S04]  /*15590*/  STL [R1+0xfd4], R70 ;  /* 0x000fd44601007387 */ /* 0x000fe80000100800 */
[----:B----4-:R2:W-:Y:S01]  /*155a0*/  STL [R1+0x1d58], R72 ;  /* 0x001d584801007387 */ /* 0x0105e20000100800 */
[----:B-1----:R-:W-:Y:S01]  /*155b0*/  IMAD R7, R4, UR6, RZ ;  /* 0x0000000604077c24 */ /* 0x002fe2000f8e02ff */
[----:B------:R-:W-:Y:S01]  /*155c0*/  PRMT R71, RZ, 0x7610, R71 ;  /* 0x00007610ff477816 */ /* 0x000fe20000000047 */
[----:B------:R-:W-:Y:S01]  /*155d0*/  @P0 IMAD.MOV.U32 R4, RZ, RZ, R70 ;  /* 0x000000ffff040224 */ /* 0x000fe200078e0046 */
[----:B------:R-:W-:Y:S01]  /*155e0*/  PRMT R2, RZ, 0x7610, R2 ;  /* 0x00007610ff027816 */ /* 0x000fe20000000002 */
[----:B------:R-:W1:Y:S01]  /*155f0*/  LDCU UR6, c[0x0][0x3b0] ;  /* 0x00007600ff0677ac */ /* 0x000e620008000800 */
[----:B--2---:R-:W-:-:S05]  /*15600*/  LEA.HI.X.SX32 R72, R6, R12, 0x1, P6 ;  /* 0x0000000c06487211 */ /* 0x004fca00030f0eff */
[----:B------:R-:W-:-:S05]  /*15610*/  @P0 IMAD.MOV.U32 R5, RZ, RZ, R72 ;  /* 0x000000ffff050224 */ /* 0x000fca00078e0048 */
[----:B------:R2:W4:Y:S01]  /*15620*/  @P0 LDG.E.U8 R9, desc[UR20][R4.64] ;  /* 0x0000001404090981 */ /* 0x000522000c1e1100 */
[CC--:B------:R-:W-:Y:S02]  /*15630*/  IADD3 R73, P6, PT, R7.reuse, R13.reuse, RZ ;  /* 0x0000000d07497210 */ /* 0x0c0fe40007fde0ff */
[----:B--2---:R-:W-:Y:S02]  /*15640*/  SEL R4, R14, R90, !P1 ;  /* 0x0000005a0e047207 */ /* 0x004fe40004800000 */
[-C--:B------:R-:W-:Y:S02]  /*15650*/  LEA.HI.X.SX32 R5, R7, R12.reuse, 0x1, P6 ;  /* 0x0000000c07057211 */ /* 0x080fe400030f0eff */
[----:B------:R-:W-:Y:S01]  /*15660*/  IADD3 R70, P6, PT, R8, R13, RZ ;  /* 0x0000000d08467210 */ /* 0x000fe20007fde0ff */
[----:B------:R-:W-:Y:S01]  /*15670*/  IMAD R7, R4, UR5, RZ ;  /* 0x0000000504077c24 */ /* 0x000fe2000f8e02ff */
[----:B------:R-:W-:Y:S01]  /*15680*/  STL [R1+0xfd0], R72 ;  /* 0x000fd04801007387 */ /* 0x000fe20000100800 */
[----:B------:R-:W-:Y:S01]  /*15690*/  @P0 IMAD.MOV.U32 R4, RZ, RZ, R73 ;  /* 0x000000ffff040224 */ /* 0x000fe200078e0049 */
[----:B------:R-:W-:Y:S01]  /*156a0*/  LEA.HI.X.SX32 R75, R8, R12, 0x1, P6 ;  /* 0x0000000c084b7211 */ /* 0x000fe200030f0eff */
[----:B------:R-:W2:Y:S01]  /*156b0*/  LDCU UR5, c[0x0][0x3b0] ;  /* 0x00007600ff0577ac */ /* 0x000ea20008000800 */
[----:B---3--:R3:W-:Y:S01]  /*156c0*/  STL [R1+0x1d5c], R77 ;  /* 0x001d5c4d01007387 */ /* 0x0087e20000100800 */
[----:B------:R-:W-:-:S03]  /*156d0*/  PRMT R8, RZ, 0x7610, R8 ;  /* 0x00007610ff087816 */ /* 0x000fc60000000008 */
[----:B------:R0:W2:Y:S04]  /*156e0*/  @P0 LDG.E.U8 R16, desc[UR20][R4.64] ;  /* 0x0000001404100981 */ /* 0x0000a8000c1e1100 */
[----:B---3--:R-:W3:Y:S04]  /*156f0*/  LDL R77, [R1+0x1f94] ;  /* 0x001f9400014d7983 */ /* 0x008ee80000100800 */
[----:B------:R-:W-:Y:S01]  /*15700*/  STL [R1+0xfdc], R73 ;  /* 0x000fdc4901007387 */ /* 0x000fe20000100800 */
[----:B0-----:R-:W-:-:S03]  /*15710*/  @P0 IMAD.MOV.U32 R4, RZ, RZ, R70 ;  /* 0x000000ffff040224 */ /* 0x001fc600078e0046 */
[----:B----4-:R-:W-:Y:S04]  /*15720*/  STL [R1+0x1d48], R9 ;  /* 0x001d480901007387 */ /* 0x010fe80000100800 */
[----:B------:R0:W-:Y:S02]  /*15730*/  STL [R1+0xfd8], R5 ;  /* 0x000fd80501007387 */ /* 0x0001e40000100800 */
[----:B0-----:R-:W-:-:S05]  /*15740*/  @P0 IMAD.MOV.U32 R5, RZ, RZ, R75 ;  /* 0x000000ffff050224 */ /* 0x001fca00078e004b */
[----:B------:R0:W4:Y:S01]  /*15750*/  @P0 LDG.E.U8 R8, desc[UR20][R4.64] ;  /* 0x0000001404080981 */ /* 0x000122000c1e1100 */
[----:B------:R-:W-:-:S05]  /*15760*/  SEL R6, R14, R89, !P1 ;  /* 0x000000590e067207 */ /* 0x000fca0004800000 */
[----:B------:R-:W-:Y:S01]  /*15770*/  IMAD R9, R6, UR15, RZ ;  /* 0x0000000f06097c24 */ /* 0x000fe2000f8e02ff */
[----:B------:R-:W-:Y:S01]  /*15780*/  STL [R1+0xfe4], R70 ;  /* 0x000fe44601007387 */ /* 0x000fe20000100800 */
[----:B------:R-:W-:Y:S01]  /*15790*/  SEL R6, R14, R91, !P1 ;  /* 0x0000005b0e067207 */ /* 0x000fe20004800000 */
[----:B------:R-:W1:Y:S02]  /*157a0*/  LDCU UR15, c[0x0][0x3b0] ;  /* 0x00007600ff0f77ac */ /* 0x000e640008000800 */
[C---:B------:R-:W-:Y:S01]  /*157b0*/  IADD3 R72, P6, PT, R9.reuse, R13, RZ ;  /* 0x0000000d09487210 */ /* 0x040fe20007fde0ff */
[----:B------:R-:W-:Y:S03]  /*157c0*/  STL [R1+0xfe0], R75 ;  /* 0x000fe04b01007387 */ /* 0x000fe60000100800 */
[----:B------:R-:W-:Y:S01]  /*157d0*/  LEA.HI.X.SX32 R73, R9, R12, 0x1, P6 ;  /* 0x0000000c09497211 */ /* 0x000fe200030f0eff */
[----:B------:R-:W-:Y:S01]  /*157e0*/  STL [R1+0xfec], R72 ;  /* 0x000fec4801007387 */ /* 0x000fe20000100800 */
[----:B------:R-:W-:-:S02]  /*157f0*/  IMAD R6, R6, UR16, RZ ;  /* 0x0000001006067c24 */ /* 0x000fc4000f8e02ff */
[----:B0-----:R-:W-:Y:S01]  /*15800*/  @P0 IMAD.MOV.U32 R4, RZ, RZ, R72 ;  /* 0x000000ffff040224 */ /* 0x001fe200078e0048 */
[----:B--2---:R0:W-:Y:S01]  /*15810*/  STL [R1+0x1d44], R16 ;  /* 0x001d441001007387 */ /* 0x0041e20000100800 */
[----:B------:R-:W-:Y:S01]  /*15820*/  @P0 IMAD.MOV.U32 R5, RZ, RZ, R73 ;  /* 0x000000ffff050224 */ /* 0x000fe200078e0049 */
[----:B------:R-:W-:Y:S01]  /*15830*/  PRMT R9, RZ, 0x7610, R9 ;  /* 0x00007610ff097816 */ /* 0x000fe20000000009 */
[----:B------:R-:W2:Y:S01]  /*15840*/  LDCU UR16, c[0x0][0x3b0] ;  /* 0x00007600ff1077ac */ /* 0x000ea20008000800 */
[----:B------:R-:W-:Y:S04]  /*15850*/  STL [R1+0xfe8], R73 ;  /* 0x000fe84901007387 */ /* 0x000fe80000100800 */
[----:B------:R1:W2:Y:S01]  /*15860*/  @P0 LDG.E.U8 R71, desc[UR20][R4.64] ;  /* 0x0000001404470981 */ /* 0x0002a2000c1e1100 */
[----:B0-----:R-:W-:-:S04]  /*15870*/  IADD3 R16, P6, PT, R7, R13, RZ ;  /* 0x0000000d07107210 */ /* 0x001fc80007fde0ff */
[----:B------:R-:W-:Y:S01]  /*15880*/  LEA.HI.X.SX32 R70, R7, R12, 0x1, P6 ;  /* 0x0000000c07467211 */ /* 0x000fe200030f0eff */
[----:B------:R-:W-:Y:S01]  /*15890*/  STL [R1+0xff4], R16 ;  /* 0x000ff41001007387 */ /* 0x000fe20000100800 */
[----:B-1----:R-:W-:-:S03]  /*158a0*/  @P0 IMAD.MOV.U32 R4, RZ, RZ, R16 ;  /* 0x000000ffff040224 */ /* 0x002fc600078e0010 */
[----:B------:R-:W-:-:S05]  /*158b0*/  @P0 IMAD.MOV.U32 R5, RZ, RZ, R70 ;  /* 0x000000ffff050224 */ /* 0x000fca00078e0046 */
[----:B------:R0:W2:Y:S04]  /*158c0*/  @P0 LDG.E.U8 R9, desc[UR20][R4.64] ;  /* 0x0000001404090981 */ /* 0x0000a8000c1e1100 */
[----:B----4-:R1:W-:Y:S02]  /*158d0*/  STL [R1+0x1d40], R8 ;  /* 0x001d400801007387 */ /* 0x0103e40000100800 */
[----:B-1----:R-:W-:-:S04]  /*158e0*/  IADD3 R8, P6, PT, R6, R13, RZ ;  /* 0x0000000d06087210 */ /* 0x002fc80007fde0ff */
[----:B------:R-:W-:Y:S01]  /*158f0*/  LEA.HI.X.SX32 R7, R6, R12, 0x1, P6 ;  /* 0x0000000c06077211 */ /* 0x000fe200030f0eff */
[----:B0-----:R-:W-:-:S04]  /*15900*/  @P0 IMAD.MOV.U32 R4, RZ, RZ, R8 ;  /* 0x000000ffff040224 */ /* 0x001fc800078e0008 */
[----:B------:R-:W-:-:S05]  /*15910*/  @P0 IMAD.MOV.U32 R5, RZ, RZ, R7 ;  /* 0x000000ffff050224 */ /* 0x000fca00078e0007 */
[----:B------:R0:W4:Y:S01]  /*15920*/  @P0 LDG.E.U8 R2, desc[UR20][R4.64] ;  /* 0x0000001404020981 */ /* 0x000122000c1e1100 */
[----:B---3--:R-:W-:Y:S02]  /*15930*/  ISETP.GE.AND P6, PT, R77, RZ, PT ;  /* 0x000000ff4d00720c */ /* 0x008fe40003fc6270 */
[----:B------:R-:W-:Y:S01]  /*15940*/  SEL R6, R14, R78, !P1 ;  /* 0x0000004e0e067207 */ /* 0x000fe20004800000 */
[----:B------:R-:W-:Y:S04]  /*15950*/  STL [R1+0xff0], R70 ;  /* 0x000ff04601007387 */ /* 0x000fe80000100800 */
[----:B------:R-:W-:Y:S01]  /*15960*/  STL [R1+0xffc], R8 ;  /* 0x000ffc0801007387 */ /* 0x000fe20000100800 */
[----:B0-----:R-:W-:-:S03]  /*15970*/  IMAD.MOV.U32 R4, RZ, RZ, R93 ;  /* 0x000000ffff047224 */ /* 0x001fc600078e005d */
[----:B------:R0:W-:Y:S02]  /*15980*/  STL [R1+0xff8], R7 ;  /* 0x000ff80701007387 */ /* 0x0001e40000100800 */
[----:B------:R-:W-:Y:S02]  /*15990*/  @!P6 IMAD.MOV R4, RZ, RZ, -R4 ;  /* 0x000000ffff04e224 */ /* 0x000fe400078e0a04 */
[----:B------:R-:W3:Y:S01]  /*159a0*/  LDL.LU R16, [R1+0x5c] ;  /* 0x00005c0001107983 */ /* 0x000ee20000300800 */
[----:B0-----:R-:W-:Y:S01]  /*159b0*/  IMAD R7, R6, UR5, RZ ;  /* 0x0000000506077c24 */ /* 0x001fe2000f8e02ff */
[----:B------:R-:W-:Y:S01]  /*159c0*/  SEL R6, R14, R76, !P1 ;  /* 0x0000004c0e067207 */ /* 0x000fe20004800000 */
[----:B------:R-:W0:Y:S01]  /*159d0*/  LDCU UR5, c[0x0][0x3b0] ;  /* 0x00007600ff0577ac */ /* 0x000e220008000800 */
[----:B------:R-:W-:Y:S01]  /*159e0*/  PRMT R0, RZ, 0x7610, R0 ;  /* 0x00007610ff007816 */ /* 0x000fe20000000000 */
[----:B----4-:R1:W-:Y:S02]  /*159f0*/  STL [R1+0x1d38], R2 ;  /* 0x001d380201007387 */ /* 0x0103e40000100800 */
[----:B-1----:R-:W-:-:S02]  /*15a00*/  IADD3 R2, P6, PT, R7, R13, RZ ;  /* 0x0000000d07027210 */ /* 0x002fc40007fde0ff */
[----:B--2---:R1:W-:Y:S02]  /*15a10*/  STL [R1+0x1cf4], R9 ;  /* 0x001cf40901007387 */ /* 0x0043e40000100800 */
[----:B------:R-:W-:-:S05]  /*15a20*/  LEA.HI.X.SX32 R70, R7, R12, 0x1, P6 ;  /* 0x0000000c07467211 */ /* 0x000fca00030f0eff */
[----:B------:R-:W-:Y:S02]  /*15a30*/  @P0 IMAD.MOV.U32 R7, RZ, RZ, R70 ;  /* 0x000000ffff070224 */ /* 0x000fe400078e0046 */
[----:B-1----:R-:W-:Y:S01]  /*15a40*/  IMAD R9, R6, UR13, RZ ;  /* 0x0000000d06097c24 */ /* 0x002fe2000f8e02ff */
[C---:B------:R-:W-:Y:S01]  /*15a50*/  SEL R5, R14.reuse, R79, !P1 ;  /* 0x0000004f0e057207 */ /* 0x040fe20004800000 */
[----:B------:R-:W-:Y:S01]  /*15a60*/  @P0 IMAD.MOV.U32 R6, RZ, RZ, R2 ;  /* 0x000000ffff060224 */ /* 0x000fe200078e0002 */
[----:B------:R-:W-:Y:S01]  /*15a70*/  STL [R1+0x1004], R2 ;  /* 0x0010040201007387 */ /* 0x000fe20000100800 */
[C---:B------:R-:W-:Y:S01]  /*15a80*/  SEL R4, R14.reuse, R4, !P1 ;  /* 0x000000040e047207 */ /* 0x040fe20004800000 */
[----:B------:R-:W1:Y:S02]  /*15a90*/  LDCU UR13, c[0x0][0x3b0] ;  /* 0x00007600ff0d77ac */ /* 0x000e640008000800 */
[----:B------:R2:W4:Y:S01]  /*15aa0*/  @P0 LDG.E.U8 R0, desc[UR20][R6.64] ;  /* 0x0000001406000981 */ /* 0x000522000c1e1100 */
[----:B------:R-:W-:Y:S01]  /*15ab0*/  IMAD R8, R5, UR6, RZ ;  /* 0x0000000605087c24 */ /* 0x000fe2000f8e02ff */
[----:B------:R-:W2:Y:S01]  /*15ac0*/  LDCU UR6, c[0x0][0x3b0] ;  /* 0x00007600ff0677ac */ /* 0x000ea20008000800 */
[----:B------:R-:W-:-:S03]  /*15ad0*/  SEL R5, R14, R30, !P1 ;  /* 0x0000001e0e057207 */ /* 0x000fc60004800000 */
[CC--:B------:R-:W-:Y:S02]  /*15ae0*/  IADD3 R75, P6, PT, R8.reuse, R13.reuse, RZ ;  /* 0x0000000d084b7210 */ /* 0x0c0fe40007fde0ff */
[----:B------:R-:W-:Y:S01]  /*15af0*/  IMAD R5, R5, UR15, RZ ;  /* 0x0000000f05057c24 */ /* 0x000fe2000f8e02ff */
[----:B------:R-:W-:Y:S01]  /*15b00*/  STL [R1+0x1d3c], R71 ;  /* 0x001d3c4701007387 */ /* 0x000fe20000100800 */
[----:B------:R-:W-:Y:S01]  /*15b10*/  LEA.HI.X.SX32 R73, R8, R12, 0x1, P6 ;  /* 0x0000000c08497211 */ /* 0x000fe200030f0eff */
[----:B------:R-:W0:Y:S01]  /*15b20*/  LDCU UR15, c[0x0][0x3b0] ;  /* 0x00007600ff0f77ac */ /* 0x000e220008000800 */
[----:B------:R-:W-:Y:S01]  /*15b30*/  IADD3 R93, P6, PT, R9, R13, RZ ;  /* 0x0000000d095d7210 */ /* 0x000fe20007fde0ff */
[----:B------:R1:W-:Y:S01]  /*15b40*/  STL [R1+0x1000], R70 ;  /* 0x0010004601007387 */ /* 0x0003e20000100800 */
[----:B------:R-:W-:-:S03]  /*15b50*/  PRMT R74, RZ, 0x7610, R74 ;  /* 0x00007610ff4a7816 */ /* 0x000fc6000000004a */
[----:B------:R-:W-:Y:S01]  /*15b60*/  STL [R1+0x100c], R75 ;  /* 0x00100c4b01007387 */ /* 0x000fe20000100800 */
[-C--:B-1----:R-:W-:Y:S02]  /*15b70*/  LEA.HI.X.SX32 R70, R9, R12.reuse, 0x1, P6 ;  /* 0x0000000c09467211 */ /* 0x082fe400030f0eff */
[C---:B------:R-:W-:Y:S01]  /*15b80*/  IADD3 R72, P6, PT, R5.reuse, R13, RZ ;  /* 0x0000000d05487210 */ /* 0x040fe20007fde0ff */
[----:B------:R1:W-:Y:S01]  /*15b90*/  STL [R1+0x1008], R73 ;  /* 0x0010084901007387 */ /* 0x0003e20000100800 */
[----:B--2---:R-:W-:Y:S01]  /*15ba0*/  IMAD R6, R4, UR6, RZ ;  /* 0x0000000604067c24 */ /* 0x004fe2000f8e02ff */
[----:B------:R-:W-:Y:S01]  /*15bb0*/  SEL R3, R14, R3, !P1 ;  /* 0x000000030e037207 */ /* 0x000fe20004800000 */
[----:B------:R-:W-:Y:S01]  /*15bc0*/  @P0 IMAD.MOV.U32 R4, RZ, RZ, R75 ;  /* 0x000000ffff040224 */ /* 0x000fe200078e004b */
[----:B------:R-:W2:Y:S01]  /*15bd0*/  LDL.LU R77, [R1+0x5a0] ;  /* 0x0005a000014d7983 */ /* 0x000ea20000300800 */
[----:B------:R-:W-:Y:S01]  /*15be0*/  LEA.HI.X.SX32 R71, R5, R12, 0x1, P6 ;  /* 0x0000000c05477211 */ /* 0x000fe200030f0eff */
[----:B------:R-:W-:Y:S01]  /*15bf0*/  @P0 IMAD.MOV.U32 R5, RZ, RZ, R73 ;  /* 0x000000ffff050224 */ /* 0x000fe200078e0049 */
[----:B------:R-:W-:Y:S01]  /*15c00*/  PRMT R92, RZ, 0x7610, R92 ;  /* 0x00007610ff5c7816 */ /* 0x000fe2000000005c */
[----:B------:R-:W-:Y:S01]  /*15c10*/  STL [R1+0x1014], R93 ;  /* 0x0010145d01007387 */ /* 0x000fe20000100800 */
[----:B------:R-:W-:Y:S01]  /*15c20*/  PRMT R7, RZ, 0x7610, R7 ;  /* 0x00007610ff077816 */ /* 0x000fe20000000007 */
[----:B------:R-:W0:Y:S02]  /*15c30*/  LDCU UR6, c[0x0][0x3b0] ;  /* 0x00007600ff0677ac */ /* 0x000e240008000800 */
[----:B------:R-:W2:Y:S04]  /*15c40*/  LDL.LU R2, [R1+0x5a4] ;  /* 0x0005a40001027983 */ /* 0x000ea80000300800 */
[----:B------:R-:W-:Y:S04]  /*15c50*/  STL [R1+0x1010], R70 ;  /* 0x0010104601007387 */ /* 0x000fe80000100800 */
[----:B------:R-:W-:Y:S04]  /*15c60*/  STL [R1+0x1774], R72 ;  /* 0x0017744801007387 */ /* 0x000fe80000100800 */
[----:B------:R0:W2:Y:S04]  /*15c70*/  @P0 LDG.E.U8 R74, desc[UR20][R4.64] ;  /* 0x00000014044a0981 */ /* 0x0000a8000c1e1100 */
[----:B----4-:R4:W-:Y:S04]  /*15c80*/  STL [R1+0x1d30], R0 ;  /* 0x001d300001007387 */ /* 0x0109e80000100800 */
[----:B-1----:R-:W3:Y:S01]  /*15c90*/  LDL.LU R73, [R1+0x2b18] ;  /* 0x002b180001497983 */ /* 0x002ee20000300800 */
[----:B0-----:R-:W-:Y:S01]  /*15ca0*/  IMAD R3, R3, UR5, RZ ;  /* 0x0000000503037c24 */ /* 0x001fe2000f8e02ff */
[----:B------:R-:W0:Y:S01]  /*15cb0*/  LDCU UR5, c[0x0][0x3b0] ;  /* 0x00007600ff0577ac */ /* 0x000e220008000800 */
[----:B------:R-:W-:-:S03]  /*15cc0*/  @P0 IMAD.MOV.U32 R4, RZ, RZ, R93 ;  /* 0x000000ffff040224 */ /* 0x000fc600078e005d */
[C---:B----4-:R-:W-:Y:S01]  /*15cd0*/  IADD3 R0, P6, PT, R3.reuse, R13, RZ ;  /* 0x0000000d03007210 */ /* 0x050fe20007fde0ff */
[----:B------:R-:W-:Y:S01]  /*15ce0*/  @P0 IMAD.MOV.U32 R5, RZ, RZ, R70 ;  /* 0x000000ffff050224 */ /* 0x000fe200078e0046 */
[----:B------:R-:W-:Y:S02]  /*15cf0*/  STL [R1+0x1018], R71 ;  /* 0x0010184701007387 */ /* 0x000fe40000100800 */
[----:B------:R-:W-:Y:S02]  /*15d00*/  LEA.HI.X.SX32 R75, R3, R12, 0x1, P6 ;  /* 0x0000000c034b7211 */ /* 0x000fe400030f0eff */
[----:B------:R-:W-:Y:S04]  /*15d10*/  STL [R1+0x1788], R0 ;  /* 0x0017880001007387 */ /* 0x000fe80000100800 */
[----:B------:R-:W4:Y:S04]  /*15d20*/  LDL.LU R3, [R1+0x59c] ;  /* 0x00059c0001037983 */ /* 0x000f280000300800 */
[----:B------:R1:W4:Y:S02]  /*15d30*/  @P0 LDG.E.U8 R92, desc[UR20][R4.64] ;  /* 0x00000014045c0981 */ /* 0x000324000c1e1100 */
[----:B-1----:R-:W-:-:S02]  /*15d40*/  @P0 IMAD.MOV.U32 R4, RZ, RZ, R72 ;  /* 0x000000ffff040224 */ /* 0x002fc400078e0048 */
[----:B------:R-:W-:Y:S01]  /*15d50*/  @P0 IMAD.MOV.U32 R5, RZ, RZ, R71 ;  /* 0x000000ffff050224 */ /* 0x000fe200078e0047 */
[----:B--2---:R1:W-:Y:S04]  /*15d60*/  STL [R1+0x1d2c], R74 ;  /* 0x001d2c4a01007387 */ /* 0x0043e80000100800 */
[----:B------:R-:W2:Y:S01]  /*15d70*/  LDL.LU R70, [R1+0x2b14] ;  /* 0x002b140001467983 */ /* 0x000ea20000300800 */
[----:B-1----:R-:W-:-:S04]  /*15d80*/  IADD3 R74, P6, PT, R6, R13, RZ ;  /* 0x0000000d064a7210 */ /* 0x002fc80007fde0ff */
[----:B------:R-:W-:Y:S02]  /*15d90*/  LEA.HI.X.SX32 R93, R6, R12, 0x1, P6 ;  /* 0x0000000c065d7211 */ /* 0x000fe400030f0eff */
[----:B------:R-:W-:Y:S02]  /*15da0*/  PRMT R6, RZ, 0x7610, R6 ;  /* 0x00007610ff067816 */ /* 0x000fe40000000006 */
[----:B---3--:R-:W-:-:S06]  /*15db0*/  PRMT R73, RZ, 0x7610, R73 ;  /* 0x00007610ff497816 */ /* 0x008fcc0000000049 */
[----:B------:R1:W3:Y:S02]  /*15dc0*/  @P0 LDG.E.U8 R73, desc[UR20][R4.64] ;  /* 0x0000001404490981 */ /* 0x0002e4000c1e1100 */
[----:B-1----:R-:W-:Y:S02]  /*15dd0*/  @P0 IMAD.MOV.U32 R4, RZ, RZ, R0 ;  /* 0x000000ffff040224 */ /* 0x002fe400078e0000 */
[----:B------:R-:W-:-:S05]  /*15de0*/  @P0 IMAD.MOV.U32 R5, RZ, RZ, R75 ;  /* 0x000000ffff050224 */ /* 0x000fca00078e004b */
[----:B------:R1:W2:Y:S02]  /*15df0*/  @P0 LDG.E.U8 R6, desc[UR20][R4.64] ;  /* 0x0000001404060981 */ /* 0x0002a4000c1e1100 */
[----:B-1----:R-:W-:Y:S02]  /*15e00*/  @P0 IMAD.MOV.U32 R4, RZ, RZ, R74 ;  /* 0x000000ffff040224 */ /* 0x002fe400078e004a */
[----:B------:R-:W-:-:S05]  /*15e10*/  @P0 IMAD.MOV.U32 R5, RZ, RZ, R93 ;  /* 0x000000ffff050224 */ /* 0x000fca00078e005d */
[----:B------:R1:W2:Y:S01]  /*15e20*/  @P0 LDG.E.U8 R7, desc[UR20][R4.64] ;  /* 0x0000001404070981 */ /* 0x0002a2000c1e1100 */
[----:B------:R-:W-:-:S03]  /*15e30*/  ISETP.GT.U32.AND P6, PT, R15, R16, PT ;  /* 0x000000100f00720c */ /* 0x000fc60003fc4070 */
[----:B------:R-:W-:Y:S04]  /*15e40*/  STL [R1+0x1784], R75 ;  /* 0x0017844b01007387 */ /* 0x000fe80000100800 */
[----:B----4-:R4:W-:Y:S01]  /*15e50*/  STL [R1+0x1d28], R92 ;  /* 0x001d285c01007387 */ /* 0x0109e20000100800 */
[----:B------:R-:W-:-:S03]  /*15e60*/  SEL R3, R14, R3, !P1 ;  /* 0x000000030e037207 */ /* 0x000fc60004800000 */
[----:B----4-:R-:W4:Y:S04]  /*15e70*/  LDL.LU R92, [R1+0x5a8] ;  /* 0x0005a800015c7983 */ /* 0x010f280000300800 */
[----:B------:R-:W-:Y:S04]  /*15e80*/  STL [R1+0x1790], R74 ;  /* 0x0017904a01007387 */ /* 0x000fe80000100800 */
[----:B------:R-:W-:Y:S04]  /*15e90*/  STL [R1+0x178c], R93 ;  /* 0x00178c5d01007387 */ /* 0x000fe80000100800 */
[----:B------:R-:W4:Y:S04]  /*15ea0*/  LDL.LU R71, [R1+0x2b10] ;  /* 0x002b100001477983 */ /* 0x000f280000300800 */
[----:B------:R-:W4:Y:S01]  /*15eb0*/  LDL.LU R72, [R1+0x2b0c] ;  /* 0x002b0c0001487983 */ /* 0x000f220000300800 */
[----:B------:R-:W-:Y:S01]  /*15ec0*/  @!P6 IMAD.IADD R16, R16, 0x1, -R15 ;  /* 0x000000011010e824 */ /* 0x000fe200078e0a0f */
[----:B-1----:R-:W-:-:S02]  /*15ed0*/  SEL R4, R14, R2, !P1 ;  /* 0x000000020e047207 */ /* 0x002fc40004800000 */
[----:B------:R-:W-:Y:S01]  /*15ee0*/  PRMT R8, RZ, 0x7610, R8 ;  /* 0x00007610ff087816 */ /* 0x000fe20000000008 */
[----:B---3--:R1:W-:Y:S04]  /*15ef0*/  STL [R1+0x1d24], R73 ;  /* 0x001d244901007387 */ /* 0x0083e80000100800 */
[----:B-1----:R-:W3:Y:S04]  /*15f00*/  LDL.LU R73, [R1+0x2b08] ;  /* 0x002b080001497983 */ /* 0x002ee80000300800 */
[----:B------:R-:W3:Y:S04]  /*15f10*/  LDL.LU R75, [R1+0x2b04] ;  /* 0x002b0400014b7983 */ /* 0x000ee80000300800 */
[----:B------:R-:W3:Y:S04]  /*15f20*/  LDL.LU R0, [R1+0x2b00] ;  /* 0x002b000001007983 */ /* 0x000ee80000300800 */
[----:B--2---:R0:W-:Y:S04]  /*15f30*/  STL [R1+0x1d20], R6 ;  /* 0x001d200601007387 */ /* 0x0041e80000100800 */
[----:B------:R-:W2:Y:S01]  /*15f40*/  LDL.LU R93, [R1+0x2afc] ;  /* 0x002afc00015d7983 */ /* 0x000ea20000300800 */
[----:B0-----:R-:W-:Y:S01]  /*15f50*/  IMAD R6, R3, UR5, RZ ;  /* 0x0000000503067c24 */ /* 0x001fe2000f8e02ff */
[----:B------:R-:W-:Y:S01]  /*15f60*/  SEL R3, R14, R77, !P1 ;  /* 0x0000004d0e037207 */ /* 0x000fe20004800000 */
[----:B------:R-:W0:Y:S01]  /*15f70*/  LDCU UR5, c[0x0][0x3b0] ;  /* 0x00007600ff0577ac */ /* 0x000e220008000800 */
[----:B------:R-:W2:Y:S02]  /*15f80*/  LDL.LU R77, [R1+0x5b0] ;  /* 0x0005b000014d7983 */ /* 0x000ea40000300800 */
[----:B------:R-:W-:-:S05]  /*15f90*/  IADD3 R5, P6, PT, R6, R13, RZ ;  /* 0x0000000d06057210 */ /* 0x000fca0007fde0ff */
[----:B------:R-:W-:Y:S04]  /*15fa0*/  STL [R1+0x1798], R5 ;  /* 0x0017980501007387 */ /* 0x000fe80000100800 */
[----:B------:R-:W2:Y:S04]  /*15fb0*/  LDL.LU R74, [R1+0x5b4] ;  /* 0x0005b400014a7983 */ /* 0x000ea80000300800 */
[----:B------:R1:W-:Y:S02]  /*15fc0*/  STL [R1+0x1d1c], R7 ;  /* 0x001d1c0701007387 */ /* 0x0003e40000100800 */
[----:B-1----:R-:W-:Y:S01]  /*15fd0*/  IMAD R7, R3, UR6, RZ ;  /* 0x0000000603077c24 */ /* 0x002fe2000f8e02ff */
[----:B------:R-:W-:Y:S01]  /*15fe0*/  LEA.HI.X.SX32 R3, R6, R12, 0x1, P6 ;  /* 0x0000000c06037211 */ /* 0x000fe200030f0eff */
[----:B------:R-:W-:Y:S01]  /*15ff0*/  IMAD R6, R4, UR13, RZ ;  /* 0x0000000d04067c24 */ /* 0x000fe2000f8e02ff */
[----:B------:R-:W1:Y:S01]  /*16000*/  LDCU UR6, c[0x0][0x3b0] ;  /* 0x00007600ff0677ac */ /* 0x000e620008000800 */
[----:B------:R-:W-:-:S02]  /*16010*/  @P0 IMAD.MOV.U32 R4, RZ, RZ, R5 ;  /* 0x000000ffff040224 */ /* 0x000fc400078e0005 */
[----:B------:R-:W-:Y:S01]  /*16020*/  @P0 IMAD.MOV.U32 R5, RZ, RZ, R3 ;  /* 0x000000ffff050224 */ /* 0x000fe200078e0003 */
[----:B------:R4:W-:Y:S01]  /*16030*/  STL [R1+0x1794], R3 ;  /* 0x0017940301007387 */ /* 0x0009e20000100800 */
[C---:B------:R-:W-:Y:S01]  /*16040*/  IADD3 R2, P6, PT, R7.reuse, R13, RZ ;  /* 0x0000000d07027210 */ /* 0x040fe20007fde0ff */
[----:B------:R-:W0:Y:S02]  /*16050*/  LDCU UR13, c[0x0][0x3b0] ;  /* 0x00007600ff0d77ac */ /* 0x000e240008000800 */
[----:B------:R1:W2:Y:S04]  /*16060*/  @P0 LDG.E.U8 R8, desc[UR20][R4.64] ;  /* 0x0000001404080981 */ /* 0x0002a8000c1e1100 */
[----:B------:R-:W2:Y:S01]  /*16070*/  LDL.LU R5, [R1+0x5ac] ;  /* 0x0005ac0001057983 */ /* 0x000ea20000300800 */
[----:B-1----:R-:W-:-:S02]  /*16080*/  LEA.HI.X.SX32 R4, R7, R12, 0x1, P6 ;  /* 0x0000000c07047211 */ /* 0x002fc400030f0eff */
[----:B----4-:R-:W-:Y:S01]  /*16090*/  SEL R3, R14, R92, !P1 ;  /* 0x0000005c0e037207 */ /* 0x010fe20004800000 */
[----:B------:R-:W-:Y:S04]  /*160a0*/  STL [R1+0x17a0], R2 ;  /* 0x0017a00201007387 */ /* 0x000fe80000100800 */
[----:B------:R-:W4:Y:S04]  /*160b0*/  LDL.LU R92, [R1+0x5b8] ;  /* 0x0005b800015c7983 */ /* 0x000f280000300800 */
[----:B------:R-:W-:Y:S01]  /*160c0*/  STL [R1+0x179c], R4 ;  /* 0x00179c0401007387 */ /* 0x000fe20000100800 */
[----:B------:R-:W-:-:S04]  /*160d0*/  IADD3 R7, P6, PT, R6, R13, RZ ;  /* 0x0000000d06077210 */ /* 0x000fc80007fde0ff */
[----:B------:R-:W-:Y:S02]  /*160e0*/  LEA.HI.X.SX32 R6, R6, R12, 0x1, P6 ;  /* 0x0000000c06067211 */ /* 0x000fe400030f0eff */
[----:B---3--:R-:W-:Y:S02]  /*160f0*/  PRMT R0, RZ, 0x7610, R0 ;  /* 0x00007610ff007816 */ /* 0x008fe40000000000 */
[----:B--2---:R-:W-:Y:S01]  /*16100*/  PRMT R93, RZ, 0x7610, R93 ;  /* 0x00007610ff5d7816 */ /* 0x004fe2000000005d */
[----:B------:R0:W-:Y:S02]  /*16110*/  STL [R1+0x1cd0], R8 ;  /* 0x001cd00801007387 */ /* 0x0001e40000100800 */
[----:B0-----:R-:W-:Y:S01]  /*16120*/  IMAD R8, R3, UR5, RZ ;  /* 0x0000000503087c24 */ /* 0x001fe2000f8e02ff */
[----:B------:R-:W-:Y:S01]  /*16130*/  SEL R3, R14, R5, !P1 ;  /* 0x000000050e037207 */ /* 0x000fe20004800000 */
[----:B------:R-:W-:Y:S01]  /*16140*/  @P0 IMAD.MOV.U32 R5, RZ, RZ, R4 ;  /* 0x000000ffff050224 */ /* 0x000fe200078e0004 */
[----:B------:R-:W-:Y:S01]  /*16150*/  STL [R1+0x17a8], R7 ;  /* 0x0017a80701007387 */ /* 0x000fe20000100800 */
[----:B------:R-:W-:Y:S01]  /*16160*/  @P0 IMAD.MOV.U32 R4, RZ, RZ, R2 ;  /* 0x000000ffff040224 */ /* 0x000fe200078e0002 */
[----:B------:R-:W-:Y:S01]  /*16170*/  PRMT R73, RZ, 0x7610, R73 ;  /* 0x00007610ff497816 */ /* 0x000fe20000000049 */
[----:B------:R-:W0:Y:S01]  /*16180*/  LDCU UR5, c[0x0][0x3b0] ;  /* 0x00007600ff0577ac */ /* 0x000e220008000800 */
[----:B------:R-:W2:Y:S04]  /*16190*/  LDL.LU R2, [R1+0x2af8] ;  /* 0x002af80001027983 */ /* 0x000ea80000300800 */
[----:B------:R1:W3:Y:S02]  /*161a0*/  @P0 LDG.E.U8 R0, desc[UR20][R4.64] ;  /* 0x0000001404000981 */ /* 0x0002e4000c1e1100 */
[----:B-1----:R-:W-:-:S02]  /*161b0*/  IMAD.MOV.U32 R5, RZ, RZ, R6 ;  /* 0x000000ffff057224 */ /* 0x002fc400078e0006 */
[----:B------:R-:W-:-:S05]  /*161c0*/  @P0 IMAD.MOV.U32 R4, RZ, RZ, R7 ;  /* 0x000000ffff040224 */ /* 0x000fca00078e0007 */
[----:B------:R1:W2:Y:S04]  /*161d0*/  @P0 LDG.E.U8 R93, desc[UR20][R4.64] ;  /* 0x00000014045d0981 */ /* 0x0002a8000c1e1100 */
[----:B---3--:R3:W-:Y:S04]  /*161e0*/  STL [R1+0x1d18], R0 ;  /* 0x001d180001007387 */ /* 0x0087e80000100800 */
[----:B---3--:R-:W3:Y:S04]  /*161f0*/  LDL.LU R0, [R1+0x2af4] ;  /* 0x002af40001007983 */ /* 0x008ee80000300800 */
[----:B------:R0:W-:Y:S02]  /*16200*/  STL [R1+0x17a4], R6 ;  /* 0x0017a40601007387 */ /* 0x0001e40000100800 */
[----:B0-----:R-:W-:-:S04]  /*16210*/  IADD3 R6, P6, PT, R8, R13, RZ ;  /* 0x0000000d08067210 */ /* 0x001fc80007fde0ff */
[----:B-1----:R-:W-:Y:S01]  /*16220*/  LEA.HI.X.SX32 R4, R8, R12, 0x1, P6 ;  /* 0x0000000c08047211 */ /* 0x002fe200030f0eff */
[----:B------:R-:W-:Y:S01]  /*16230*/  IMAD.MOV.U32 R5, RZ, RZ, R6 ;  /* 0x000000ffff057224 */ /* 0x000fe200078e0006 */
[----:B------:R-:W-:Y:S04]  /*16240*/  STL [R1+0x17b0], R6 ;  /* 0x0017b00601007387 */ /* 0x000fe80000100800 */
[-C--:B------:R-:W-:Y:S01]  /*16250*/  @P0 LOP3.LUT R5, R5, R4.reuse, RZ, 0x3c, !PT ;  /* 0x0000000405050212 */ /* 0x080fe200078e3cff */
[----:B--2---:R0:W-:Y:S04]  /*16260*/  STL [R1+0x1d14], R93 ;  /* 0x001d145d01007387 */ /* 0x0041e80000100800 */
[----:B0-----:R-:W2:Y:S04]  /*16270*/  LDL.LU R93, [R1+0x5bc] ;  /* 0x0005bc00015d7983 */ /* 0x001ea80000300800 */
[----:B------:R0:W-:Y:S02]  /*16280*/  STL [R1+0x17ac], R4 ;  /* 0x0017ac0401007387 */ /* 0x0001e40000100800 */
[----:B0-----:R-:W-:-:S04]  /*16290*/  @P0 LOP3.LUT R4, R5, R4, RZ, 0x3c, !PT ;  /* 0x0000000405040212 */ /* 0x001fc800078e3cff */
[----:B------:R-:W-:-:S05]  /*162a0*/  @P0 LOP3.LUT R5, R5, R4, RZ, 0x3c, !PT ;  /* 0x0000000405050212 */ /* 0x000fca00078e3cff */
[----:B------:R0:W2:Y:S01]  /*162b0*/  @P0 LDG.E.U8 R73, desc[UR20][R4.64] ;  /* 0x0000001404490981 */ /* 0x0000a2000c1e1100 */
[----:B------:R-:W-:Y:S01]  /*162c0*/  IMAD R7, R3, UR15, RZ ;  /* 0x0000000f03077c24 */ /* 0x000fe2000f8e02ff */
[----:B------:R-:W-:Y:S01]  /*162d0*/  SEL R6, R14, R77, !P1 ;  /* 0x0000004d0e067207 */ /* 0x000fe20004800000 */
[----:B------:R-:W1:Y:S03]  /*162e0*/  LDCU UR15, c[0x0][0x3b0] ;  /* 0x00007600ff0f77ac */ /* 0x000e660008000800 */
[----:B------:R-:W-:-:S04]  /*162f0*/  IADD3 R77, P6, PT, R7, R13, RZ ;  /* 0x0000000d074d7210 */ /* 0x000fc80007fde0ff */
[----:B0-----:R-:W-:Y:S01]  /*16300*/  LEA.HI.X.SX32 R4, R7, R12, 0x1, P6 ;  /* 0x0000000c07047211 */ /* 0x001fe200030f0eff */
[----:B------:R-:W-:Y:S01]  /*16310*/  STL [R1+0x17b8], R77 ;  /* 0x0017b84d01007387 */ /* 0x000fe20000100800 */
[----:B------:R-:W-:-:S03]  /*16320*/  PRMT R75, RZ, 0x7610, R75 ;  /* 0x00007610ff4b7816 */ /* 0x000fc6000000004b */
[----:B------:R-:W-:Y:S01]  /*16330*/  @P0 IMAD.MOV.U32 R5, RZ, RZ, R4 ;  /* 0x000000ffff050224 */ /* 0x000fe200078e0004 */
[----:B--2---:R0:W-:Y:S04]  /*16340*/  STL [R1+0x1d0c], R73 ;  /* 0x001d0c4901007387 */ /* 0x0041e80000100800 */
[----:B0-----:R-:W2:Y:S04]  /*16350*/  LDL.LU R73, [R1+0x5c0] ;  /* 0x0005c00001497983 */ /* 0x001ea80000300800 */
[----:B------:R0:W-:Y:S02]  /*16360*/  STL [R1+0x17b4], R4 ;  /* 0x0017b40401007387 */ /* 0x0001e40000100800 */
[----:B0-----:R-:W-:-:S05]  /*16370*/  @P0 IMAD.MOV.U32 R4, RZ, RZ, R77 ;  /* 0x000000ffff040224 */ /* 0x001fca00078e004d */
[----:B------:R0:W2:Y:S01]  /*16380*/  @P0 LDG.E.U8 R75, desc[UR20][R4.64] ;  /* 0x00000014044b0981 */ /* 0x0000a2000c1e1100 */
[----:B------:R-:W-:Y:S01]  /*16390*/  IMAD R8, R6, UR6, RZ ;  /* 0x0000000606087c24 */ /* 0x000fe2000f8e02ff */
[----:B------:R-:W-:Y:S01]  /*163a0*/  SEL R3, R14, R74, !P1 ;  /* 0x0000004a0e037207 */ /* 0x000fe20004800000 */
[----:B------:R-:W1:Y:S03]  /*163b0*/  LDCU UR6, c[0x0][0x3b0] ;  /* 0x00007600ff0677ac */ /* 0x000e660008000800 */
[----:B------:R-:W-:-:S04]  /*163c0*/  IADD3 R74, P6, PT, R8, R13, RZ ;  /* 0x0000000d084a7210 */ /* 0x000fc80007fde0ff */
[----:B0-----:R-:W-:Y:S01]  /*163d0*/  LEA.HI.X.SX32 R4, R8, R12, 0x1, P6 ;  /* 0x0000000c08047211 */ /* 0x001fe200030f0eff */
[----:B------:R-:W-:Y:S01]  /*163e0*/  IMAD.MOV.U32 R5, RZ, RZ, R74 ;  /* 0x000000ffff057224 */ /* 0x000fe200078e004a */
[----:B------:R0:W-:Y:S01]  /*163f0*/  STL [R1+0x17c0], R74 ;  /* 0x0017c04a01007387 */ /* 0x0001e20000100800 */
[----:B------:R-:W-:Y:S01]  /*16400*/  IMAD R6, R3, UR13, RZ ;  /* 0x0000000d03067c24 */ /* 0x000fe2000f8e02ff */
[----:B----4-:R-:W-:Y:S01]  /*16410*/  SEL R3, R14, R92, !P1 ;  /* 0x0000005c0e037207 */ /* 0x010fe20004800000 */
[----:B------:R-:W4:Y:S01]  /*16420*/  LDCU UR13, c[0x0][0x3b0] ;  /* 0x00007600ff0d77ac */ /* 0x000f220008000800 */
[-C--:B------:R-:W-:Y:S02]  /*16430*/  @P0 LOP3.LUT R5, R5, R4.reuse, RZ, 0x3c, !PT ;  /* 0x0000000405050212 */ /* 0x080fe400078e3cff */
[----:B------:R-:W-:Y:S02]  /*16440*/  PRMT R2, RZ, 0x7610, R2 ;  /* 0x00007610ff027816 */ /* 0x000fe40000000002 */
[----:B0-----:R-:W-:Y:S01]  /*16450*/  IADD3 R74, P6, PT, R6, R13, RZ ;  /* 0x0000000d064a7210 */ /* 0x001fe20007fde0ff */
[----:B------:R-:W-:Y:S01]  /*16460*/  IMAD R7, R3, UR5, RZ ;  /* 0x0000000503077c24 */ /* 0x000fe2000f8e02ff */
[----:B---3--:R-:W-:Y:S01]  /*16470*/  PRMT R0, RZ, 0x7610, R0 ;  /* 0x00007610ff007816 */ /* 0x008fe20000000000 */
[----:B------:R-:W0:Y:S02]  /*16480*/  LDCU UR5, c[0x0][0x3b0] ;  /* 0x00007600ff0577ac */ /* 0x000e240008000800 */
[----:B------:R-:W-:Y:S01]  /*16490*/  IMAD.MOV.U32 R3, RZ, RZ, R74 ;  /* 0x000000ffff037224 */ /* 0x000fe200078e004a */
[----:B--2---:R2:W-:Y:S04]  /*164a0*/  STL [R1+0x1d08], R75 ;  /* 0x001d084b01007387 */ /* 0x0045e80000100800 */
[----:B--2---:R-:W2:Y:S04]  /*164b0*/  LDL.LU R75, [R1+0x5c4] ;  /* 0x0005c400014b7983 */ /* 0x004ea80000300800 */
[----:B------:R-:W3:Y:S04]  /*164c0*/  LDL.LU R77, [R1+0x5c8] ;  /* 0x0005c800014d7983 */ /* 0x000ee80000300800 */
[----:B------:R-:W2:Y:S04]  /*164d0*/  LDL.LU R92, [R1+0x5cc] ;  /* 0x0005cc00015c7983 */ /* 0x000ea80000300800 */
[----:B------:R0:W-:Y:S02]  /*164e0*/  STL [R1+0x17bc], R4 ;  /* 0x0017bc0401007387 */ /* 0x0001e40000100800 */
[----:B0-----:R-:W-:-:S04]  /*164f0*/  @P0 LOP3.LUT R4, R5, R4, RZ, 0x3c, !PT ;  /* 0x0000000405040212 */ /* 0x001fc800078e3cff */
[----:B------:R-:W-:Y:S01]  /*16500*/  @P0 LOP3.LUT R5, R5, R4, RZ, 0x3c, !PT ;  /* 0x0000000405050212 */ /* 0x000fe200078e3cff */
[----:B------:R0:W-:Y:S04]  /*16510*/  STL [R1+0x17c8], R74 ;  /* 0x0017c84a01007387 */ /* 0x0001e80000100800 */
[----:B------:R1:W2:Y:S01]  /*16520*/  @P0 LDG.E.U8 R2, desc[UR20][R4.64] ;  /* 0x0000001404020981 */ /* 0x0002a2000c1e1100 */
[----:B0-----:R-:W-:Y:S01]  /*16530*/  LEA.HI.X.SX32 R74, R6, R12, 0x1, P6 ;  /* 0x0000000c064a7211 */ /* 0x001fe200030f0eff */
[----:B------:R-:W-:-:S04]  /*16540*/  IMAD.MOV.U32 R6, RZ, RZ, R3 ;  /* 0x000000ffff067224 */ /* 0x000fc800078e0003 */
[----:B-1----:R-:W-:Y:S02]  /*16550*/  IMAD.MOV.U32 R5, RZ, RZ, R74 ;  /* 0x000000ffff057224 */ /* 0x002fe400078e004a */
[----:B------:R-:W-:-:S05]  /*16560*/  @P0 IMAD.MOV.U32 R4, RZ, RZ, R6 ;  /* 0x000000ffff040224 */ /* 0x000fca00078e0006 */
[----:B------:R0:W3:Y:S01]  /*16570*/  @P0 LDG.E.U8 R0, desc[UR20][R4.64] ;  /* 0x0000001404000981 */ /* 0x0000e2000c1e1100 */
[----:B------:R-:W-:-:S05]  /*16580*/  SEL R3, R14, R93, !P1 ;  /* 0x0000005d0e037207 */ /* 0x000fca0004800000 */
[----:B------:R-:W-:Y:S01]  /*16590*/  IMAD R6, R3, UR6, RZ ;  /* 0x0000000603067c24 */ /* 0x000fe2000f8e02ff */
[----:B------:R-:W-:Y:S01]  /*165a0*/  PRMT R71, RZ, 0x7610, R71 ;  /* 0x00007610ff477816 */ /* 0x000fe20000000047 */
[----:B------:R-:W1:Y:S01]  /*165b0*/  LDCU UR6, c[0x0][0x3b0] ;  /* 0x00007600ff0677ac */ /* 0x000e620008000800 */
[----:B------:R-:W-:Y:S02]  /*165c0*/  SEL R3, R14, R73, !P1 ;  /* 0x000000490e037207 */ /* 0x000fe40004800000 */
[----:B------:R-:W-:Y:S01]  /*165d0*/  PRMT R8, RZ, 0x7610, R8 ;  /* 0x00007610ff087816 */ /* 0x000fe20000000008 */
[----:B--2---:R2:W-:Y:S04]  /*165e0*/  STL [R1+0x1d04], R2 ;  /* 0x001d040201007387 */ /* 0x0045e80000100800 */
[----:B--2---:R-:W2:Y:S04]  /*165f0*/  LDL.LU R2, [R1+0x2af0] ;  /* 0x002af00001027983 */ /* 0x004ea80000300800 */
[----:B------:R0:W-:Y:S04]  /*16600*/  STL [R1+0x17c4], R74 ;  /* 0x0017c44a01007387 */ /* 0x0001e80000100800 */
[----:B------:R-:W2:Y:S01]  /*16610*/  LDL.LU R93, [R1+0x5d0] ;  /* 0x0005d000015d7983 */ /* 0x000ea20000300800 */
[----:B0-----:R-:W-:-:S04]  /*16620*/  IADD3 R74, P6, PT, R7, R13, RZ ;  /* 0x0000000d074a7210 */ /* 0x001fc80007fde0ff */
[----:B------:R-:W-:Y:S01]  /*16630*/  LEA.HI.X.SX32 R7, R7, R12, 0x1, P6 ;  /* 0x0000000c07077211 */ /* 0x000fe200030f0eff */
[----:B------:R-:W-:Y:S01]  /*16640*/  @P0 IMAD.MOV.U32 R4, RZ, RZ, R74 ;  /* 0x000000ffff040224 */ /* 0x000fe200078e004a */
[----:B------:R-:W-:Y:S01]  /*16650*/  IADD3 R73, P6, PT, R6, R13, RZ ;  /* 0x0000000d06497210 */ /* 0x000fe20007fde0ff */
[----:B---3--:R0:W-:Y:S02]  /*16660*/  STL [R1+0x1d00], R0 ;  /* 0x001d000001007387 */ /* 0x0081e40000100800 */
[----:B------:R-:W-:-:S05]  /*16670*/  @P0 IMAD.MOV.U32 R5, RZ, RZ, R7 ;  /* 0x000000ffff050224 */ /* 0x000fca00078e0007 */
[----:B------:R3:W2:Y:S04]  /*16680*/  @P0 LDG.E.U8 R71, desc[UR20][R4.64] ;  /* 0x0000001404470981 */ /* 0x0006a8000c1e1100 */
[----:B0-----:R-:W2:Y:S04]  /*16690*/  LDL.LU R0, [R1+0x2aec] ;  /* 0x002aec0001007983 */ /* 0x001ea80000300800 */
[----:B------:R0:W-:Y:S01]  /*166a0*/  STL [R1+0x17d0], R74 ;  /* 0x0017d04a01007387 */ /* 0x0001e20000100800 */
[----:B---3--:R-:W-:Y:S01]  /*166b0*/  @P0 IMAD.MOV.U32 R4, RZ, RZ, R73 ;  /* 0x000000ffff040224 */ /* 0x008fe200078e0049 */
[----:B0-----:R-:W-:-:S05]  /*166c0*/  LEA.HI.X.SX32 R74, R6, R12, 0x1, P6 ;  /* 0x0000000c064a7211 */ /* 0x001fca00030f0eff */
[----:B------:R-:W-:-:S05]  /*166d0*/  @P0 IMAD.MOV.U32 R5, RZ, RZ, R74 ;  /* 0x000000ffff050224 */ /* 0x000fca00078e004a */
[----:B------:R0:W3:Y:S04]  /*166e0*/  @P0 LDG.E.U8 R8, desc[UR20][R4.64] ;  /* 0x0000001404080981 */ /* 0x0000e8000c1e1100 */
[----:B------:R4:W-:Y:S04]  /*166f0*/  STL [R1+0x17cc], R7 ;  /* 0x0017cc0701007387 */ /* 0x0009e80000100800 */
[----:B------:R-:W-:Y:S01]  /*16700*/  STL [R1+0x17d8], R73 ;  /* 0x0017d84901007387 */ /* 0x000fe20000100800 */
[----:B----4-:R-:W-:-:S03]  /*16710*/  IMAD R7, R3, UR13, RZ ;  /* 0x0000000d03077c24 */ /* 0x010fc6000f8e02ff */
[----:B------:R-:W-:Y:S01]  /*16720*/  STL [R1+0x17d4], R74 ;  /* 0x0017d44a01007387 */ /* 0x000fe20000100800 */
[----:B--2---:R-:W-:-:S03]  /*16730*/  PRMT R0, RZ, 0x7610, R0 ;  /* 0x00007610ff007816 */ /* 0x004fc60000000000 */
[----:B------:R2:W-:Y:S01]  /*16740*/  STL [R1+0x1cfc], R71 ;  /* 0x001cfc4701007387 */ /* 0x0005e20000100800 */
[----:B------:R-:W-:Y:S01]  /*16750*/  SEL R6, R14, R75, !P1 ;  /* 0x0000004b0e067207 */ /* 0x000fe20004800000 */
[----:B------:R-:W4:Y:S01]  /*16760*/  LDCU UR13, c[0x0][0x3b0] ;  /* 0x00007600ff0d77ac */ /* 0x000f220008000800 */
[----:B--2---:R-:W-:-:S04]  /*16770*/  IADD3 R71, P6, PT, R7, R13, RZ ;  /* 0x0000000d07477210 */ /* 0x004fc80007fde0ff */
[----:B0-----:R-:W-:Y:S01]  /*16780*/  LEA.HI.X.SX32 R4, R7, R12, 0x1, P6 ;  /* 0x0000000c07047211 */ /* 0x001fe200030f0eff */
[----:B------:R-:W-:Y:S04]  /*16790*/  STL [R1+0x17e0], R71 ;  /* 0x0017e04701007387 */ /* 0x000fe80000100800 */
[----:B------:R-:W-:Y:S01]  /*167a0*/  @P0 IMAD.MOV.U32 R5, RZ, RZ, R4 ;  /* 0x000000ffff050224 */ /* 0x000fe200078e0004 */
[----:B---3--:R-:W-:Y:S04]  /*167b0*/  STL [R1+0x1cb8], R8 ;  /* 0x001cb80801007387 */ /* 0x008fe80000100800 */
[----:B------:R0:W-:Y:S02]  /*167c0*/  STL [R1+0x17dc], R4 ;  /* 0x0017dc0401007387 */ /* 0x0001e40000100800 */
[----:B0-----:R-:W-:-:S05]  /*167d0*/  @P0 IMAD.MOV.U32 R4, RZ, RZ, R71 ;  /* 0x000000ffff040224 */ /* 0x001fca00078e0047 */
[----:B------:R0:W2:Y:S01]  /*167e0*/  @P0 LDG.E.U8 R0, desc[UR20][R4.64] ;  /* 0x0000001404000981 */ /* 0x0000a2000c1e1100 */
[----:B------:R-:W-:Y:S01]  /*167f0*/  IMAD R8, R6, UR5, RZ ;  /* 0x0000000506087c24 */ /* 0x000fe2000f8e02ff */
[----:B------:R-:W-:Y:S01]  /*16800*/  SEL R6, R14, R92, !P1 ;  /* 0x0000005c0e067207 */ /* 0x000fe20004800000 */
[----:B------:R-:W3:Y:S03]  /*16810*/  LDCU UR5, c[0x0][0x3b0] ;  /* 0x00007600ff0577ac */ /* 0x000ee60008000800 */
[----:B------:R-:W-:Y:S02]  /*16820*/  IADD3 R73, P6, PT, R8, R13, RZ ;  /* 0x0000000d08497210 */ /* 0x000fe40007fde0ff */
[----:B------:R-:W-:Y:S02]  /*16830*/  SEL R3, R14, R77, !P1 ;  /* 0x0000004d0e037207 */ /* 0x000fe40004800000 */
[----:B0-----:R-:W-:Y:S01]  /*16840*/  LEA.HI.X.SX32 R4, R8, R12, 0x1, P6 ;  /* 0x0000000c08047211 */ /* 0x001fe200030f0eff */
[----:B------:R-:W-:Y:S04]  /*16850*/  STL [R1+0x17e8], R73 ;  /* 0x0017e84901007387 */ /* 0x000fe80000100800 */
[----:B------:R-:W3:Y:S01]  /*16860*/  LDL.LU R92, [R1+0x5d8] ;  /* 0x0005d800015c7983 */ /* 0x000ee20000300800 */
[----:B------:R-:W-:-:S03]  /*16870*/  PRMT R72, RZ, 0x7610, R72 ;  /* 0x00007610ff487816 */ /* 0x000fc60000000048 */
[----:B------:R-:W3:Y:S01]  /*16880*/  LDL.LU R77, [R1+0x5dc] ;  /* 0x0005dc00014d7983 */ /* 0x000ee20000300800 */
[----:B------:R-:W-:Y:S02]  /*16890*/  @P0 IMAD.MOV.U32 R5, RZ, RZ, R4 ;  /* 0x000000ffff050224 */ /* 0x000fe400078e0004 */
[----:B-1----:R-:W-:Y:S01]  /*168a0*/  IMAD R7, R3, UR6, RZ ;  /* 0x0000000603077c24 */ /* 0x002fe2000f8e02ff */
[----:B------:R-:W-:Y:S01]  /*168b0*/  PRMT R2, RZ, 0x7610, R2 ;  /* 0x00007610ff027816 */ /* 0x000fe20000000002 */
[----:B------:R-:W-:Y:S01]  /*168c0*/  IMAD R6, R6, UR15, RZ ;  /* 0x0000000f06067c24 */ /* 0x000fe2000f8e02ff */
[----:B--2---:R0:W-:Y:S02]  /*168d0*/  STL [R1+0x1cf8], R0 ;  /* 0x001cf80001007387 */ /* 0x0041e40000100800 */
[----:B------:R-:W-:Y:S01]  /*168e0*/  IADD3 R75, P6, PT, R7, R13, RZ ;  /* 0x0000000d074b7210 */ /* 0x000fe20007fde0ff */
[----:B------:R-:W1:Y:S01]  /*168f0*/  LDCU UR6, c[0x0][0x3b0] ;  /* 0x00007600ff0677ac */ /* 0x000e620008000800 */
[----:B------:R-:W-:-:S02]  /*16900*/  SEL R3, R14, R93, !P1 ;  /* 0x0000005d0e037207 */ /* 0x000fc40004800000 */
[----:B------:R-:W-:Y:S01]  /*16910*/  PRMT R8, RZ, 0x7610, R8 ;  /* 0x00007610ff087816 */ /* 0x000fe20000000008 */
[----:B------:R-:W2:Y:S01]  /*16920*/  LDCU UR15, c[0x0][0x3b0] ;  /* 0x00007600ff0f77ac */ /* 0x000ea20008000800 */
[----:B0-----:R-:W2:Y:S04]  /*16930*/  LDL.LU R0, [R1+0x5e0] ;  /* 0x0005e00001007983 */ /* 0x001ea80000300800 */
[----:B------:R0:W-:Y:S02]  /*16940*/  STL [R1+0x17e4], R4 ;  /* 0x0017e40401007387 */ /* 0x0001e40000100800 */
[----:B0-----:R-:W-:-:S05]  /*16950*/  @P0 IMAD.MOV.U32 R4, RZ, RZ, R73 ;  /* 0x000000ffff040224 */ /* 0x001fca00078e0049 */
[----:B------:R0:W2:Y:S01]  /*16960*/  @P0 LDG.E.U8 R72, desc[UR20][R4.64] ;  /* 0x0000001404480981 */ /* 0x0000a2000c1e1100 */
[----:B------:R-:W-:Y:S01]  /*16970*/  LEA.HI.X.SX32 R71, R7, R12, 0x1, P6 ;  /* 0x0000000c07477211 */ /* 0x000fe200030f0eff */
[----:B0-----:R-:W-:-:S04]  /*16980*/  @P0 IMAD.MOV.U32 R4, RZ, RZ, R75 ;  /* 0x000000ffff040224 */ /* 0x001fc800078e004b */
[----:B------:R-:W-:-:S05]  /*16990*/  @P0 IMAD.MOV.U32 R5, RZ, RZ, R71 ;  /* 0x000000ffff050224 */ /* 0x000fca00078e0047 */
[----:B------:R0:W3:Y:S01]  /*169a0*/  @P0 LDG.E.U8 R2, desc[UR20][R4.64] ;  /* 0x0000001404020981 */ /* 0x0000e2000c1e1100 */
[C---:B------:R-:W-:Y:S01]  /*169b0*/  IADD3 R74, P6, PT, R6.reuse, R13, RZ ;  /* 0x0000000d064a7210 */ /* 0x040fe20007fde0ff */
[----:B----4-:R-:W-:Y:S02]  /*169c0*/  IMAD R3, R3, UR13, RZ ;  /* 0x0000000d03037c24 */ /* 0x010fe4000f8e02ff */
[----:B------:R-:W-:Y:S01]  /*169d0*/  STL [R1+0x17f0], R75 ;  /* 0x0017f04b01007387 */ /* 0x000fe20000100800 */
[----:B------:R-:W-:Y:S01]  /*169e0*/  LEA.HI.X.SX32 R6, R6, R12, 0x1, P6 ;  /* 0x0000000c06067211 */ /* 0x000fe200030f0eff */
[----:B------:R-:W4:Y:S02]  /*169f0*/  LDCU UR13, c[0x0][0x3b0] ;  /* 0x00007600ff0d77ac */ /* 0x000f240008000800 */
[----:B------:R-:W-:Y:S04]  /*16a00*/  STL [R1+0x17ec], R71 ;  /* 0x0017ec4701007387 */ /* 0x000fe80000100800 */
[----:B------:R-:W-:Y:S04]  /*16a10*/  STL [R1+0x17f8], R74 ;  /* 0x0017f84a01007387 */ /* 0x000fe80000100800 */
[----:B------:R-:W4:Y:S01]  /*16a20*/  LDL.LU R93, [R1+0x8c] ;  /* 0x00008c00015d7983 */ /* 0x000f220000300800 */
[----:B------:R-:W-:Y:S01]  /*16a30*/  PRMT R7, RZ, 0x7610, R7 ;  /* 0x00007610ff077816 */ /* 0x000fe20000000007 */
[----:B0-----:R-:W-:-:S02]  /*16a40*/  @P0 IMAD.MOV.U32 R4, RZ, RZ, R74 ;  /* 0x000000ffff040224 */ /* 0x001fc400078e004a */
[----:B------:R-:W-:-:S05]  /*16a50*/  @P0 IMAD.MOV.U32 R5, RZ, RZ, R6 ;  /* 0x000000ffff050224 */ /* 0x000fca00078e0006 */
[----:B------:R0:W4:Y:S04]  /*16a60*/  @P0 LDG.E.U8 R7, desc[UR20][R4.64] ;  /* 0x0000001404070981 */ /* 0x000128000c1e1100 */
[----:B--2---:R2:W-:Y:S04]  /*16a70*/  STL [R1+0x1cf0], R72 ;  /* 0x001cf04801007387 */ /* 0x0045e80000100800 */
[----:B------:R-:W-:Y:S01]  /*16a80*/  STL [R1+0x17f4], R6 ;  /* 0x0017f40601007387 */ /* 0x000fe20000100800 */
[----:B--2---:R-:W-:-:S04]  /*16a90*/  IADD3 R72, P6, PT, R3, R13, RZ ;  /* 0x0000000d03487210 */ /* 0x004fc80007fde0ff */
[----:B------:R-:W-:Y:S01]  /*16aa0*/  LEA.HI.X.SX32 R73, R3, R12, 0x1, P6 ;  /* 0x0000000c03497211 */ /* 0x000fe200030f0eff */
[----:B------:R-:W-:Y:S04]  /*16ab0*/  STL [R1+0x1800], R72 ;  /* 0x0018004801007387 */ /* 0x000fe80000100800 */
[----:B------:R-:W2:Y:S01]  /*16ac0*/  LDL.LU R3, [R1+0x5d4] ;  /* 0x0005d40001037983 */ /* 0x000ea20000300800 */
[----:B0-----:R-:W-:Y:S02]  /*16ad0*/  @P0 IMAD.MOV.U32 R4, RZ, RZ, R72 ;  /* 0x000000ffff040224 */ /* 0x001fe400078e0048 */
[----:B------:R-:W-:Y:S01]  /*16ae0*/  @P0 IMAD.MOV.U32 R5, RZ, RZ, R73 ;  /* 0x000000ffff050224 */ /* 0x000fe200078e0049 */
[----:B------:R-:W2:Y:S04]  /*16af0*/  LDL.LU R71, [R1+0x2ae8] ;  /* 0x002ae80001477983 */ /* 0x000ea80000300800 */
[----:B------:R-:W2:Y:S04]  /*16b00*/  LDL.LU R75, [R1+0x2ae4] ;  /* 0x002ae400014b7983 */ /* 0x000ea80000300800 */
[----:B---3--:R0:W-:Y:S04]  /*16b10*/  STL [R1+0x1cec], R2 ;  /* 0x001cec0201007387 */ /* 0x0081e80000100800 */
[----:B------:R3:W2:Y:S04]  /*16b20*/  @P0 LDG.E.U8 R8, desc[UR20][R4.64] ;  /* 0x0000001404080981 */ /* 0x0006a8000c1e1100 */
[----:B0-----:R-:W2:Y:S01]  /*16b30*/  LDL.LU R2, [R1+0x2ae0] ;  /* 0x002ae00001027983 */ /* 0x001ea20000300800 */
[----:B------:R-:W-:-:S03]  /*16b40*/  ISETP.GT.U32.AND P6, PT, R15, R16, PT ;  /* 0x000000100f00720c */ /* 0x000fc60003fc4070 */
[----:B------:R-:W-:Y:S01]  /*16b50*/  STL [R1+0x17fc], R73 ;  /* 0x0017fc4901007387 */ /* 0x000fe20000100800 */
[----:B------:R-:W-:-:S03]  /*16b60*/  SEL R6, R14, R92, !P1 ;  /* 0x0000005c0e067207 */ /* 0x000fc60004800000 */
[----:B----4-:R0:W-:Y:S02]  /*16b70*/  STL [R1+0x1ce8], R7 ;  /* 0x001ce80701007387 */ /* 0x0101e40000100800 */
[----:B-1----:R-:W-:Y:S01]  /*16b80*/  IMAD R6, R6, UR6, RZ ;  /* 0x0000000606067c24 */ /* 0x002fe2000f8e02ff */
[----:B---3--:R-:W-:Y:S01]  /*16b90*/  SEL R4, R14, R0, !P1 ;  /* 0x000000000e047207 */ /* 0x008fe20004800000 */
[----:B------:R-:W3:Y:S01]  /*16ba0*/  LDL.LU R92, [R1+0x78] ;  /* 0x00007800015c7983 */ /* 0x000ee20000300800 */
[----:B------:R-:W1:Y:S01]  /*16bb0*/  LDCU UR6, c[0x0][0x3b0] ;  /* 0x00007600ff0677ac */ /* 0x000e620008000800 */
[----:B------:R-:W-:Y:S01]  /*16bc0*/  @!P6 IMAD.IADD R16, R16, 0x1, -R15 ;  /* 0x000000011010e824 */ /* 0x000fe200078e0a0f */
[----:B--2---:R-:W-:-:S05]  /*16bd0*/  SEL R3, R14, R3, !P1 ;  /* 0x000000030e037207 */ /* 0x004fca0004800000 */
[----:B0-----:R-:W-:Y:S01]  /*16be0*/  IMAD R7, R3, UR5, RZ ;  /* 0x0000000503077c24 */ /* 0x001fe2000f8e02ff */
[----:B------:R-:W-:Y:S01]  /*16bf0*/  SEL R3, R14, R77, !P1 ;  /* 0x0000004d0e037207 */ /* 0x000fe20004800000 */
[----:B------:R-:W0:Y:S03]  /*16c00*/  LDCU UR5, c[0x0][0x3b0] ;  /* 0x00007600ff0577ac */ /* 0x000e260008000800 */
[----:B------:R-:W-:Y:S01]  /*16c10*/  IADD3 R72, P6, PT, R7, R13, RZ ;  /* 0x0000000d07487210 */ /* 0x000fe20007fde0ff */
[----:B------:R-:W-:-:S03]  /*16c20*/  IMAD R5, R3, UR13, RZ ;  /* 0x0000000d03057c24 */ /* 0x000fc6000f8e02ff */
[-C--:B------:R-:W-:Y:S01]  /*16c30*/  LEA.HI.X.SX32 R77, R7, R12.reuse, 0x1, P6 ;  /* 0x0000000c074d7211 */ /* 0x080fe200030f0eff */
[----:B------:R-:W-:Y:S01]  /*16c40*/  STL [R1+0x1808], R72 ;  /* 0x0018084801007387 */ /* 0x000fe20000100800 */
[-C--:B------:R-:W-:Y:S01]  /*16c50*/  IADD3 R0, P6, PT, R6, R13.reuse, RZ ;  /* 0x0000000d06007210 */ /* 0x080fe20007fde0ff */
[----:B------:R-:W-:Y:S01]  /*16c60*/  IMAD R7, R4, UR15, RZ ;  /* 0x0000000f04077c24 */ /* 0x000fe2000f8e02ff */
[----:B------:R-:W-:Y:S01]  /*16c70*/  PRMT R2, RZ, 0x7610, R2 ;  /* 0x00007610ff027816 */ /* 0x000fe20000000002 */
[----:B------:R-:W-:Y:S01]  /*16c80*/  STL [R1+0x1804], R77 ;  /* 0x0018044d01007387 */ /* 0x000fe20000100800 */
[----:B------:R-:W-:Y:S01]  /*16c90*/  LEA.HI.X.SX32 R74, R6, R12, 0x1, P6 ;  /* 0x0000000c064a7211 */ /* 0x000fe200030f0eff */
[----:B------:R-:W-:Y:S01]  /*16ca0*/  @P0 IMAD.MOV.U32 R4, RZ, RZ, R72 ;  /* 0x000000ffff040224 */ /* 0x000fe200078e0048 */
[----:B------:R-:W-:Y:S01]  /*16cb0*/  IADD3 R73, P6, PT, R5, R13, RZ ;  /* 0x0000000d05497210 */ /* 0x000fe20007fde0ff */
[----:B------:R2:W-:Y:S01]  /*16cc0*/  STL [R1+0x1ce4], R8 ;  /* 0x001ce40801007387 */ /* 0x0005e20000100800 */
[----:B------:R-:W-:Y:S01]  /*16cd0*/  SEL R3, R14, R93, !P1 ;  /* 0x0000005d0e037207 */ /* 0x000fe20004800000 */
[----:B------:R-:W4:Y:S01]  /*16ce0*/  LDCU UR13, c[0x0][0x3b0] ;  /* 0x00007600ff0d77ac */ /* 0x000f220008000800 */
[----:B------:R-:W-:-:S02]  /*16cf0*/  PRMT R75, RZ, 0x7610, R75 ;  /* 0x00007610ff4b7816 */ /* 0x000fc4000000004b */
[----:B------:R-:W-:Y:S01]  /*16d00*/  PRMT R71, RZ, 0x7610, R71 ;  /* 0x00007610ff477816 */ /* 0x000fe20000000047 */
[----:B------:R-:W0:Y:S01]  /*16d10*/  LDCU UR15, c[0x0][0x3b0] ;  /* 0x00007600ff0f77ac */ /* 0x000e220008000800 */
[----:B--2---:R-:W-:Y:S01]  /*16d20*/  SHF.R.S32.HI R8, RZ, 0x1f, R5 ;  /* 0x0000001fff087819 */ /* 0x004fe20000011405 */
[----:B------:R-:W-:-:S05]  /*16d30*/  @P0 IMAD.MOV.U32 R5, RZ, RZ, R77 ;  /* 0x000000ffff050224 */ /* 0x000fca00078e004d */
[----:B------:R2:W3:Y:S01]  /*16d40*/  @P0 LDG.E.U8 R2, desc[UR20][R4.64] ;  /* 0x0000001404020981 */ /* 0x0004e2000c1e1100 */
[----:B------:R-:W-:Y:S01]  /*16d50*/  IMAD.X R72, R8, 0x1, R12, P6 ;  /* 0x0000000108487824 */ /* 0x000fe200030e060c */
[----:B------:R-:W-:Y:S02]  /*16d60*/  IADD3 R93, P6, PT, R7, R13, RZ ;  /* 0x0000000d075d7210 */ /* 0x000fe40007fde0ff */
[----:B------:R0:W-:Y:S04]  /*16d70*/  STL [R1+0x1810], R0 ;  /* 0x0018100001007387 */ /* 0x0001e80000100800 */
[----:B------:R-:W-:Y:S01]  /*16d80*/  STL [R1+0x180c], R74 ;  /* 0x00180c4a01007387 */ /* 0x000fe20000100800 */
[----:B--2---:R-:W-:Y:S01]  /*16d90*/  IMAD.MOV.U32 R5, RZ, RZ, R0 ;  /* 0x000000ffff057224 */ /* 0x004fe200078e0000 */
[----:B------:R-:W-:-:S02]  /*16da0*/  SHF.R.S32.HI R4, RZ, 0x1f, R7 ;  /* 0x0000001fff047819 */ /* 0x000fc40000011407 */
[----:B------:R-:W2:Y:S04]  /*16db0*/  LDL.LU R77, [R1+0x3c] ;  /* 0x00003c00014d7983 */ /* 0x000ea80000300800 */
[----:B------:R-:W-:Y:S04]  /*16dc0*/  STL [R1+0x1818], R73 ;  /* 0x0018184901007387 */ /* 0x000fe80000100800 */
[----:B0-----:R-:W2:Y:S04]  /*16dd0*/  LDL.LU R0, [R1+0x34] ;  /* 0x0000340001007983 */ /* 0x001ea80000300800 */
[----:B------:R-:W-:Y:S04]  /*16de0*/  STL [R1+0x1814], R72 ;  /* 0x0018144801007387 */ /* 0x000fe80000100800 */
[----:B------:R-:W-:Y:S01]  /*16df0*/  STL [R1+0x1820], R93 ;  /* 0x0018205d01007387 */ /* 0x000fe20000100800 */
[----:B------:R-:W-:-:S03]  /*16e00*/  PRMT R7, RZ, 0x7610, R7 ;  /* 0x00007610ff077816 */ /* 0x000fc60000000007 */
[----:B---3--:R0:W-:Y:S02]  /*16e10*/  STL [R1+0x1ce0], R2 ;  /* 0x001ce00201007387 */ /* 0x0081e40000100800 */
[----:B0-----:R-:W-:Y:S02]  /*16e20*/  IMAD.X R2, R4, 0x1, R12, P6 ;  /* 0x0000000104027824 */ /* 0x001fe400030e060c */
[----:B------:R-:W-:-:S05]  /*16e30*/  IMAD.MOV.U32 R4, RZ, RZ, R74 ;  /* 0x000000ffff047224 */ /* 0x000fca00078e004a */
[----:B------:R-:W-:-:S04]  /*16e40*/  @P0 LOP3.LUT R5, R5, R4, RZ, 0x3c, !PT ;  /* 0x0000000405050212 */ /* 0x000fc800078e3cff */
[----:B------:R-:W-:-:S04]  /*16e50*/  @P0 LOP3.LUT R4, R5, R4, RZ, 0x3c, !PT ;  /* 0x0000000405040212 */ /* 0x000fc800078e3cff */
[----:B------:R-:W-:-:S05]  /*16e60*/  @P0 LOP3.LUT R5, R5, R4, RZ, 0x3c, !PT ;  /* 0x0000000405050212 */ /* 0x000fca00078e3cff */
[----:B------:R0:W3:Y:S02]  /*16e70*/  @P0 LDG.E.U8 R7, desc[UR20][R4.64] ;  /* 0x0000001404070981 */ /* 0x0000e4000c1e1100 */
[----:B0-----:R-:W-:Y:S02]  /*16e80*/  @P0 IMAD.MOV.U32 R4, RZ, RZ, R73 ;  /* 0x000000ffff040224 */ /* 0x001fe400078e0049 */
[----:B------:R-:W-:-:S05]  /*16e90*/  @P0 IMAD.MOV.U32 R5, RZ, RZ, R72 ;  /* 0x000000ffff050224 */ /* 0x000fca00078e0048 */
[----:B------:R-:W2:Y:S01]  /*16ea0*/  @P0 LDG.E.U8 R75, desc[UR20][R4.64] ;  /* 0x00000014044b0981 */ /* 0x000ea2000c1e1100 */
[----:B------:R-:W-:Y:S01]  /*16eb0*/  IMAD R3, R3, UR16, RZ ;  /* 0x0000001003037c24 */ /* 0x000fe2000f8e02ff */
[----:B------:R-:W-:Y:S01]  /*16ec0*/  PRMT R70, RZ, 0x7610, R70 ;  /* 0x00007610ff467816 */ /* 0x000fe20000000046 */
[----:B------:R-:W0:Y:S03]  /*16ed0*/  LDCU.64 UR16, c[0x0][0x380] ;  /* 0x00007000ff1077ac */ /* 0x000e260008000a00 */
[----:B------:R-:W-:Y:S02]  /*16ee0*/  IADD3 R74, P6, PT, R3, R13, RZ ;  /* 0x0000000d034a7210 */ /* 0x000fe40007fde0ff */
[----:B------:R-:W-:Y:S02]  /*16ef0*/  SHF.R.S32.HI R6, RZ, 0x1f, R3 ;  /* 0x0000001fff067819 */ /* 0x000fe40000011403 */
[----:B------:R-:W4:Y:S04]  /*16f00*/  LDL.LU R3, [R1+0x84] ;  /* 0x0000840001037983 */ /* 0x000f280000300800 */
[----:B------:R-:W-:Y:S04]  /*16f10*/  STL [R1+0x181c], R2 ;  /* 0x00181c0201007387 */ /* 0x000fe80000100800 */
[----:B------:R-:W-:Y:S04]  /*16f20*/  STL [R1+0x1828], R74 ;  /* 0x0018284a01007387 */ /* 0x000fe80000100800 */
[----:B---3--:R-:W-:Y:S04]  /*16f30*/  STL [R1+0x1cdc], R7 ;  /* 0x001cdc0701007387 */ /* 0x008fe80000100800 */
[----:B------:R-:W3:Y:S04]  /*16f40*/  LDL.LU R72, [R1+0x2adc] ;  /* 0x002adc0001487983 */ /* 0x000ee80000300800 */
[----:B------:R-:W3:Y:S04]  /*16f50*/  LDL.LU R73, [R1+0x2ad8] ;  /* 0x002ad80001497983 */ /* 0x000ee80000300800 */
[----:B--2---:R2:W-:Y:S04]  /*16f60*/  STL [R1+0x1c98], R75 ;  /* 0x001c984b01007387 */ /* 0x0045e80000100800 */
[----:B--2---:R-:W2:Y:S01]  /*16f70*/  LDL.LU R75, [R1+0x2ad4] ;  /* 0x002ad400014b7983 */ /* 0x004ea20000300800 */
[----:B------:R-:W-:-:S02]  /*16f80*/  @P0 IMAD.MOV.U32 R4, RZ, RZ, R93 ;  /* 0x000000ffff040224 */ /* 0x000fc400078e005d */
[----:B------:R-:W-:Y:S02]  /*16f90*/  @P0 IMAD.MOV.U32 R5, RZ, RZ, R2 ;  /* 0x000000ffff050224 */ /* 0x000fe400078e0002 */
[----:B------:R-:W-:Y:S01]  /*16fa0*/  IMAD.X R7, R6, 0x1, R12, P6 ;  /* 0x0000000106077824 */ /* 0x000fe200030e060c */
[----:B------:R-:W-:-:S04]  /*16fb0*/  PRMT R6, RZ, 0x7610, R6 ;  /* 0x00007610ff067816 */ /* 0x000fc80000000006 */
[----:B------:R0:W-:Y:S04]  /*16fc0*/  STL [R1+0x1824], R7 ;  /* 0x0018240701007387 */ /* 0x0001e80000100800 */
[----:B------:R-:W3:Y:S01]  /*16fd0*/  LDL.LU R2, [R1+0x2ad0] ;  /* 0x002ad00001027983 */ /* 0x000ee20000300800 */
[----:B--2---:R-:W-:-:S03]  /*16fe0*/  PRMT R75, RZ, 0x7610, R75 ;  /* 0x00007610ff4b7816 */ /* 0x004fc6000000004b */
[----:B------:R-:W2:Y:S04]  /*16ff0*/  LDL.LU R93, [R1+0x38] ;  /* 0x00003800015d7983 */ /* 0x000ea80000300800 */
[----:B------:R0:W2:Y:S02]  /*17000*/  @P0 LDG.E.U8 R75, desc[UR20][R4.64] ;  /* 0x00000014044b0981 */ /* 0x0000a4000c1e1100 */
[----:B0-----:R-:W-:Y:S02]  /*17010*/  @P0 IMAD.MOV.U32 R4, RZ, RZ, R74 ;  /* 0x000000ffff040224 */ /* 0x001fe400078e004a */
[----:B------:R-:W-:-:S05]  /*17020*/  @P0 IMAD.MOV.U32 R5, RZ, RZ, R7 ;  /* 0x000000ffff050224 */ /* 0x000fca00078e0007 */
[----:B------:R0:W2:Y:S01]  /*17030*/  @P0 LDG.E.U8 R6, desc[UR20][R4.64] ;  /* 0x0000001404060981 */ /* 0x0000a2000c1e1100 */
[----:B------:R-:W-:Y:S02]  /*17040*/  ISETP.GT.U32.AND P6, PT, R15, R92, PT ;  /* 0x0000005c0f00720c */ /* 0x000fe40003fc4070 */
[----:B----4-:R-:W-:-:S05]  /*17050*/  SEL R3, R14, R3, !P1 ;  /* 0x000000030e037207 */ /* 0x010fca0004800000 */
[----:B0-----:R-:W-:Y:S01]  /*17060*/  IMAD R5, R3, UR5, RZ ;  /* 0x0000000503057c24 */ /* 0x001fe2000f8e02ff */
[----:B------:R-:W-:Y:S01]  /*17070*/  SEL R4, R14, R77, !P1 ;  /* 0x0000004d0e047207 */ /* 0x000fe20004800000 */
[----:B------:R-:W4:Y:S01]  /*17080*/  LDL.LU R3, [R1+0x48] ;  /* 0x0000480001037983 */ /* 0x000f220000300800 */
[----:B---3--:R-:W-:-:S03]  /*17090*/  PRMT R2, RZ, 0x7610, R2 ;  /* 0x00007610ff027816 */ /* 0x008fc60000000002 */
[----:B------:R-:W-:Y:S01]  /*170a0*/  @!P6 IMAD.IADD R92, R92, 0x1, -R15 ;  /* 0x000000015c5ce824 */ /* 0x000fe200078e0a0f */
[----:B------:R-:W-:Y:S01]  /*170b0*/  IADD3 R74, P6, PT, R5, R13, RZ ;  /* 0x0000000d054a7210 */ /* 0x000fe20007fde0ff */
[----:B-1----:R-:W-:Y:S01]  /*170c0*/  IMAD R4, R4, UR6, RZ ;  /* 0x0000000604047c24 */ /* 0x002fe2000f8e02ff */
[----:B------:R-:W0:Y:S04]  /*170d0*/  LDCU UR5, c[0x0][0x3b0] ;  /* 0x00007600ff0577ac */ /* 0x000e280008000800 */
[----:B------:R-:W-:Y:S01]  /*170e0*/  SHF.R.S32.HI R7, RZ, 0x1f, R4 ;  /* 0x0000001fff077819 */ /* 0x000fe20000011404 */
[----:B------:R-:W1:Y:S01]  /*170f0*/  LDCU UR6, c[0x0][0x3b0] ;  /* 0x00007600ff0677ac */ /* 0x000e620008000800 */
[----:B--2---:R2:W-:Y:S04]  /*17100*/  STL [R1+0x1cd4], R6 ;  /* 0x001cd40601007387 */ /* 0x0045e80000100800 */
[----:B------:R3:W-:Y:S01]  /*17110*/  STL [R1+0x1cd8], R75 ;  /* 0x001cd84b01007387 */ /* 0x0007e20000100800 */
[----:B--2---:R-:W-:-:S02]  /*17120*/  SHF.R.S32.HI R6, RZ, 0x1f, R5 ;  /* 0x0000001fff067819 */ /* 0x004fc40000011405 */
[----:B------:R-:W-:Y:S01]  /*17130*/  SEL R5, R14, R0, !P1 ;  /* 0x000000000e057207 */ /* 0x000fe20004800000 */
[----:B---3--:R-:W2:Y:S02]  /*17140*/  LDL.LU R75, [R1+0x44] ;  /* 0x00004400014b7983 */ /* 0x008ea40000300800 */
[----:B------:R-:W-:Y:S02]  /*17150*/  IMAD.X R0, R6, 0x1, R12, P6 ;  /* 0x0000000106007824 */ /* 0x000fe400030e060c */
[----:B------:R-:W-:Y:S01]  /*17160*/  IMAD R6, R5, UR13, RZ ;  /* 0x0000000d05067c24 */ /* 0x000fe2000f8e02ff */
[----:B------:R-:W3:Y:S01]  /*17170*/  LDL.LU R77, [R1+0x40] ;  /* 0x00004000014d7983 */ /* 0x000ee20000300800 */
[----:B------:R-:W-:Y:S01]  /*17180*/  IMAD.MOV.U32 R5, RZ, RZ, R0 ;  /* 0x000000ffff057224 */ /* 0x000fe200078e0000 */
[----:B------:R-:W-:Y:S01]  /*17190*/  PRMT R73, RZ, 0x7610, R73 ;  /* 0x00007610ff497816 */ /* 0x000fe20000000049 */
[----:B----4-:R-:W-:Y:S01]  /*171a0*/  @!P5 IMAD.MOV R3, RZ, RZ, -R3 ;  /* 0x000000ffff03d224 */ /* 0x010fe200078e0a03 */
[----:B------:R-:W-:Y:S01]  /*171b0*/  STL [R1+0x1830], R74 ;  /* 0x0018304a01007387 */ /* 0x000fe20000100800 */
[----:B------:R-:W-:Y:S01]  /*171c0*/  PRMT R72, RZ, 0x7610, R72 ;  /* 0x00007610ff487816 */ /* 0x000fe20000000048 */
[----:B------:R-:W4:Y:S02]  /*171d0*/  LDCU UR13, c[0x0][0x3b0] ;  /* 0x00007600ff0d77ac */ /* 0x000f240008000800 */
[----:B------:R0:W-:Y:S02]  /*171e0*/  STL [R1+0x182c], R0 ;  /* 0x00182c0001007387 */ /* 0x0001e40000100800 */
[----:B0-----:R-:W-:Y:S01]  /*171f0*/  IADD3 R0, P6, PT, R4, R13, RZ ;  /* 0x0000000d04007210 */ /* 0x001fe20007fde0ff */
[----:B------:R-:W-:-:S05]  /*17200*/  @P0 IMAD.MOV.U32 R4, RZ, RZ, R74 ;  /* 0x000000ffff040224 */ /* 0x000fca00078e004a */
[----:B------:R0:W2:Y:S02]  /*17210*/  @P0 LDG.E.U8 R2, desc[UR20][R4.64] ;  /* 0x0000001404020981 */ /* 0x0000a4000c1e1100 */
[----:B0-----:R-:W-:Y:S01]  /*17220*/  IMAD.X R5, R7, 0x1, R12, P6 ;  /* 0x0000000107057824 */ /* 0x001fe200030e060c */
[--C-:B------:R-:W-:Y:S02]  /*17230*/  SHF.R.S32.HI R4, RZ, 0x1f, R6.reuse ;  /* 0x0000001fff047819 */ /* 0x100fe40000011406 */
[----:B------:R-:W-:Y:S02]  /*17240*/  IADD3 R74, P6, PT, R6, R13, RZ ;  /* 0x0000000d064a7210 */ /* 0x000fe40007fde0ff */
[----:B------:R-:W-:-:S03]  /*17250*/  PRMT R6, RZ, 0x7610, R6 ;  /* 0x00007610ff067816 */ /* 0x000fc60000000006 */
[----:B------:R-:W-:Y:S02]  /*17260*/  IMAD.X R7, R4, 0x1, R12, P6 ;  /* 0x0000000104077824 */ /* 0x000fe400030e060c */
[----:B------:R-:W-:-:S05]  /*17270*/  @P0 IMAD.MOV.U32 R4, RZ, RZ, R0 ;  /* 0x000000ffff040224 */ /* 0x000fca00078e0000 */
[----:B------:R0:W3:Y:S01]  /*17280*/  @P0 LDG.E.U8 R6, desc[UR20][R4.64] ;  /* 0x0000001404060981 */ /* 0x0000e2000c1e1100 */
[----:B------:R-:W-:Y:S02]  /*17290*/  ISETP.GT.U32.AND P5, PT, R15, R92, PT ;  /* 0x0000005c0f00720c */ /* 0x000fe40003fa4070 */
[----:B------:R-:W-:-:S05]  /*172a0*/  SEL R3, R14, R3, !P1 ;  /* 0x000000030e037207 */ /* 0x000fca0004800000 */
[----:B------:R-:W-:Y:S01]  /*172b0*/  IMAD R3, R3, UR5, RZ ;  /* 0x0000000503037c24 */ /* 0x000fe2000f8e02ff */
[----:B--2---:R2:W-:Y:S01]  /*172c0*/  STL [R1+0x1ccc], R2 ;  /* 0x001ccc0201007387 */ /* 0x0045e20000100800 */
[----:B0-----:R-:W-:Y:S01]  /*172d0*/  @P0 IMAD.MOV.U32 R4, RZ, RZ, R74 ;  /* 0x000000ffff040224 */ /* 0x001fe200078e004a */
[----:B------:R-:W-:-:S03]  /*172e0*/  ISETP.GT.U32.AND P6, PT, R15, R93, PT ;  /* 0x0000005d0f00720c */ /* 0x000fc60003fc4070 */
[----:B------:R-:W-:Y:S01]  /*172f0*/  @!P5 IMAD.IADD R92, R92, 0x1, -R15 ;  /* 0x000000015c5cd824 */ /* 0x000fe200078e0a0f */
[----:B------:R-:W0:Y:S01]  /*17300*/  LDCU UR5, c[0x0][0x3b0] ;  /* 0x00007600ff0577ac */ /* 0x000e220008000800 */
[----:B--2---:R-:W2:Y:S04]  /*17310*/  LDL R2, [R1+0x20a8] ;  /* 0x0020a80001027983 */ /* 0x004ea80000100800 */
[----:B------:R0:W-:Y:S04]  /*17320*/  STL [R1+0x1838], R0 ;  /* 0x0018380001007387 */ /* 0x0001e80000100800 */
[----:B------:R1:W-:Y:S04]  /*17330*/  STL [R1+0x1834], R5 ;  /* 0x0018340501007387 */ /* 0x0003e80000100800 */
[----:B------:R-:W-:Y:S04]  /*17340*/  STL [R1+0x183c], R74 ;  /* 0x00183c4a01007387 */ /* 0x000fe80000100800 */
[----:B0-----:R-:W2:Y:S01]  /*17350*/  LDL.LU R0, [R1+0x2acc] ;  /* 0x002acc0001007983 */ /* 0x001ea20000300800 */
[----:B-1----:R-:W-:-:S03]  /*17360*/  @P0 IMAD.MOV.U32 R5, RZ, RZ, R7 ;  /* 0x000000ffff050224 */ /* 0x002fc600078e0007 */
[----:B------:R-:W-:Y:S04]  /*17370*/  STL [R1+0x1778], R7 ;  /* 0x0017780701007387 */ /* 0x000fe80000100800 */
[----:B------:R0:W4:Y:S04]  /*17380*/  @P0 LDG.E.U8 R73, desc[UR20][R4.64] ;  /* 0x0000001404490981 */ /* 0x000128000c1e1100 */
[----:B---3--:R1:W-:Y:S01]  /*17390*/  STL [R1+0x1cc8], R6 ;  /* 0x001cc80601007387 */ /* 0x0083e20000100800 */
[----:B0-----:R-:W-:Y:S02]  /*173a0*/  SHF.R.S32.HI R4, RZ, 0x1f, R3 ;  /* 0x0000001fff047819 */ /* 0x001fe40000011403 */
[----:B-1----:R-:W-:-:S05]  /*173b0*/  IADD3 R6, P5, PT, R3, R13, RZ ;  /* 0x0000000d03067210 */ /* 0x002fca0007fbe0ff */
[----:B------:R-:W-:-:S04]  /*173c0*/  IMAD.X R5, R4, 0x1, R12, P5 ;  /* 0x0000000104057824 */ /* 0x000fc800028e060c */
[----:B------:R-:W-:-:S05]  /*173d0*/  @P0 IMAD.MOV.U32 R7, RZ, RZ, R5 ;  /* 0x000000ffff070224 */ /* 0x000fca00078e0005 */
[----:B------:R0:W3:Y:S01]  /*173e0*/  @P0 LDG.E.U8 R72, desc[UR20][R6.64] ;  /* 0x0000001406480981 */ /* 0x0000e2000c1e1100 */
[----:B------:R-:W-:-:S03]  /*173f0*/  IMAD.MOV.U32 R3, RZ, RZ, R16 ;  /* 0x000000ffff037224 */ /* 0x000fc600078e0010 */
[----:B------:R-:W4:Y:S01]  /*17400*/  LDL.LU R16, [R1+0x50] ;  /* 0x0000500001107983 */ /* 0x000f220000300800 */
[----:B------:R-:W-:Y:S02]  /*17410*/  @!P6 IMAD.IADD R93, R93, 0x1, -R15 ;  /* 0x000000015d5de824 */ /* 0x000fe400078e0a0f */
[----:B------:R-:W-:Y:S02]  /*17420*/  @!P4 IMAD.MOV R3, RZ, RZ, -R3 ;  /* 0x000000ffff03c224 */ /* 0x000fe400078e0a03 */
[----:B------:R-:W-:Y:S01]  /*17430*/  IMAD.MOV.U32 R4, RZ, RZ, R92 ;  /* 0x000000ffff047224 */ /* 0x000fe200078e005c */
[C---:B------:R-:W-:Y:S02]  /*17440*/  ISETP.GT.U32.AND P4, PT, R15.reuse, R93, PT ;  /* 0x0000005d0f00720c */ /* 0x040fe40003f84070 */
[----:B------:R-:W-:Y:S01]  /*17450*/  ISETP.GT.U32.AND P6, PT, R15, R75, PT ;  /* 0x0000004b0f00720c */ /* 0x000fe20003fc4070 */
[----:B------:R-:W-:Y:S01]  /*17460*/  @!P3 IMAD.MOV R4, RZ, RZ, -R4 ;  /* 0x000000ffff04b224 */ /* 0x000fe200078e0a04 */
[C---:B------:R-:W-:Y:S01]  /*17470*/  SEL R3, R14.reuse, R3, !P1 ;  /* 0x000000030e037207 */ /* 0x040fe20004800000 */
[----:B------:R0:W-:Y:S03]  /*17480*/  STL [R1+0x1780], R6 ;  /* 0x0017800601007387 */ /* 0x0001e60000100800 */
[----:B------:R-:W-:Y:S01]  /*17490*/  SEL R4, R14, R4, !P1 ;  /* 0x000000040e047207 */ /* 0x000fe20004800000 */
[----:B------:R-:W-:Y:S01]  /*174a0*/  IMAD R3, R3, UR6, RZ ;  /* 0x0000000603037c24 */ /* 0x000fe2000f8e02ff */
[----:B------:R1:W-:Y:S01]  /*174b0*/  STL [R1+0x177c], R5 ;  /* 0x00177c0501007387 */ /* 0x0003e20000100800 */
[----:B--2---:R-:W-:-:S02]  /*174c0*/  PRMT R0, RZ, 0x7610, R0 ;  /* 0x00007610ff007816 */ /* 0x004fc40000000000 */
[----:B------:R-:W-:Y:S01]  /*174d0*/  ISETP.GE.AND P3, PT, R2, RZ, PT ;  /* 0x000000ff0200720c */ /* 0x000fe20003f66270 */
[----:B------:R-:W-:Y:S01]  /*174e0*/  IMAD R4, R4, UR5, RZ ;  /* 0x0000000504047c24 */ /* 0x000fe2000f8e02ff */
[----:B0-----:R-:W-:Y:S01]  /*174f0*/  SHF.R.S32.HI R6, RZ, 0x1f, R3 ;  /* 0x0000001fff067819 */ /* 0x001fe20000011403 */
[--C-:B------:R-:W-:Y:S01]  /*17500*/  @!P4 IMAD.IADD R93, R93, 0x1, -R15.reuse ;  /* 0x000000015d5dc824 */ /* 0x100fe200078e0a0f */
[-C--:B------:R-:W-:Y:S01]  /*17510*/  IADD3 R92, P4, PT, R3, R13.reuse, RZ ;  /* 0x0000000d035c7210 */ /* 0x080fe20007f9e0ff */
[----:B------:R-:W-:Y:S01]  /*17520*/  @!P6 IMAD.IADD R75, R75, 0x1, -R15 ;  /* 0x000000014b4be824 */ /* 0x000fe200078e0a0f */
[----:B-1----:R-:W-:Y:S01]  /*17530*/  SHF.R.S32.HI R5, RZ, 0x1f, R4 ;  /* 0x0000001fff057819 */ /* 0x002fe20000011404 */
[----:B------:R-:W-:Y:S01]  /*17540*/  IMAD.MOV.U32 R3, RZ, RZ, R93 ;  /* 0x000000ffff037224 */ /* 0x000fe200078e005d */
[----:B------:R-:W-:Y:S01]  /*17550*/  IADD3 R2, P6, PT, R4, R13, RZ ;  /* 0x0000000d04027210 */ /* 0x000fe20007fde0ff */
[----:B------:R-:W-:Y:S01]  /*17560*/  IMAD.X R4, R6, 0x1, R12, P4 ;  /* 0x0000000106047824 */ /* 0x000fe200020e060c */
[----:B------:R-:W-:Y:S01]  /*17570*/  ISETP.GT.U32.AND P5, PT, R15, R77, PT ;  /* 0x0000004d0f00720c */ /* 0x000fe20003fa4070 */
[----:B------:R-:W0:Y:S02]  /*17580*/  LDCU UR5, c[0x0][0x3b0] ;  /* 0x00007600ff0577ac */ /* 0x000e240008000800 */
[----:B------:R-:W-:-:S02]  /*17590*/  @!P3 IMAD.MOV R3, RZ, RZ, -R3 ;  /* 0x000000ffff03b224 */ /* 0x000fc400078e0a03 */
[----:B------:R-:W-:Y:S01]  /*175a0*/  IMAD.X R7, R5, 0x1, R12, P6 ;  /* 0x0000000105077824 */ /* 0x000fe200030e060c */
[----:B------:R-:W1:Y:S01]  /*175b0*/  LDCU UR6, c[0x0][0x3b0] ;  /* 0x00007600ff0677ac */ /* 0x000e620008000800 */
[----:B------:R-:W-:Y:S01]  /*175c0*/  @P0 IMAD.MOV.U32 R5, RZ, RZ, R4 ;  /* 0x000000ffff050224 */ /* 0x000fe200078e0004 */
[----:B------:R-:W-:Y:S01]  /*175d0*/  SEL R3, R14, R3, !P1 ;  /* 0x000000030e037207 */ /* 0x000fe20004800000 */
[----:B---3--:R2:W-:Y:S04]  /*175e0*/  STL [R1+0x1cc0], R72 ;  /* 0x001cc04801007387 */ /* 0x0085e80000100800 */
[----:B--2---:R-:W2:Y:S04]  /*175f0*/  LDL R72, [R1+0x20b0] ;  /* 0x0020b00001487983 */ /* 0x004ea80000100800 */
[----:B----4-:R3:W-:Y:S01]  /*17600*/  STL [R1+0x1cc4], R73 ;  /* 0x001cc44901007387 */ /* 0x0107e20000100800 */
[----:B------:R-:W-:-:S03]  /*17610*/  ISETP.GT.U32.AND P3, PT, R15, R16, PT ;  /* 0x000000100f00720c */ /* 0x000fc60003f64070 */
[----:B---3--:R-:W3:Y:S04]  /*17620*/  LDL.LU R73, [R1+0x54] ;  /* 0x0000540001497983 */ /* 0x008ee80000300800 */
[----:B------:R-:W4:Y:S04]  /*17630*/  LDL R74, [R1+0x20bc] ;  /* 0x0020bc00014a7983 */ /* 0x000f280000100800 */
[----:B------:R-:W-:Y:S04]  /*17640*/  STL [R1+0x1768], R92 ;  /* 0x0017685c01007387 */ /* 0x000fe80000100800 */
[----:B------:R-:W4:Y:S04]  /*17650*/  LDL.LU R93, [R1+0x4c] ;  /* 0x00004c00015d7983 */ /* 0x000f280000300800 */
[----:B------:R-:W-:Y:S04]  /*17660*/  STL [R1+0x1770], R2 ;  /* 0x0017700201007387 */ /* 0x000fe80000100800 */
[----:B------:R0:W-:Y:S01]  /*17670*/  STL [R1+0x175c], R4 ;  /* 0x00175c0401007387 */ /* 0x0001e20000100800 */
[----:B------:R-:W-:Y:S01]  /*17680*/  IMAD R3, R3, UR13, RZ ;  /* 0x0000000d03037c24 */ /* 0x000fe2000f8e02ff */
[----:B------:R-:W1:Y:S01]  /*17690*/  LDCU UR13, c[0x0][0x3b0] ;  /* 0x00007600ff0d77ac */ /* 0x000e620008000800 */
[----:B0-----:R-:W-:-:S02]  /*176a0*/  @P0 IMAD.MOV.U32 R4, RZ, RZ, R92 ;  /* 0x000000ffff040224 */ /* 0x001fc400078e005c */
[----:B------:R-:W-:Y:S01]  /*176b0*/  @!P3 IMAD.IADD R16, R16, 0x1, -R15 ;  /* 0x000000011010b824 */ /* 0x000fe200078e0a0f */
[----:B------:R-:W4:Y:S04]  /*176c0*/  LDL.LU R92, [R1+0x2ac8] ;  /* 0x002ac800015c7983 */ /* 0x000f280000300800 */
[----:B------:R0:W4:Y:S01]  /*176d0*/  @P0 LDG.E.U8 R71, desc[UR20][R4.64] ;  /* 0x0000001404470981 */ /* 0x000122000c1e1100 */
[----:B------:R-:W-:Y:S01]  /*176e0*/  IADD3 R6, P3, PT, R3, R13, RZ ;  /* 0x0000000d03067210 */ /* 0x000fe20007f7e0ff */
[----:B0-----:R-:W-:Y:S02]  /*176f0*/  @P0 IMAD.MOV.U32 R4, RZ, RZ, R2 ;  /* 0x000000ffff040224 */ /* 0x001fe400078e0002 */
[----:B------:R-:W-:-:S05]  /*17700*/  @P0 IMAD.MOV.U32 R5, RZ, RZ, R7 ;  /* 0x000000ffff050224 */ /* 0x000fca00078e0007 */
[----:B------:R0:W4:Y:S04]  /*17710*/  @P0 LDG.E.U8 R0, desc[UR20][R4.64] ;  /* 0x0000001404000981 */ /* 0x000128000c1e1100 */
[----:B------:R1:W-:Y:S01]  /*17720*/  STL [R1+0x176c], R7 ;  /* 0x00176c0701007387 */ /* 0x0003e20000100800 */
[----:B0-----:R-:W-:Y:S02]  /*17730*/  SHF.R.S32.HI R4, RZ, 0x1f, R3 ;  /* 0x0000001fff047819 */ /* 0x001fe40000011403 */
[----:B------:R-:W-:-:S03]  /*17740*/  PRMT R5, RZ, 0x7610, R5 ;  /* 0x00007610ff057816 */ /* 0x000fc60000000005 */
[----:B-1----:R-:W-:-:S05]  /*17750*/  IMAD.X R7, R4, 0x1, R12, P3 ;  /* 0x0000000104077824 */ /* 0x002fca00018e060c */
[----:B------:R-:W4:Y:S01]  /*17760*/  @P0 LDG.E.U8 R5, desc[UR20][R6.64] ;  /* 0x0000001406050981 */ /* 0x000f22000c1e1100 */
[----:B------:R-:W-:Y:S01]  /*17770*/  @!P5 IMAD.IADD R77, R77, 0x1, -R15 ;  /* 0x000000014d4dd824 */ /* 0x000fe200078e0a0f */
[----:B------:R-:W-:-:S04]  /*17780*/  ISETP.GT.U32.AND P5, PT, R15, R75, PT ;  /* 0x0000004b0f00720c */ /* 0x000fc80003fa4070 */
[----:B------:R-:W-:-:S09]  /*17790*/  ISETP.GT.U32.AND P4, PT, R15, R77, PT ;  /* 0x0000004d0f00720c */ /* 0x000fd20003f84070 */
[----:B------:R-:W-:-:S04]  /*177a0*/  @!P5 IMAD.IADD R75, R75, 0x1, -R15 ;  /* 0x000000014b4bd824 */ /* 0x000fc800078e0a0f */
[----:B------:R-:W-:Y:S02]  /*177b0*/  @!P4 IMAD.IADD R77, R77, 0x1, -R15 ;  /* 0x000000014d4dc824 */ /* 0x000fe400078e0a0f */
[----:B------:R-:W-:Y:S02]  /*177c0*/  IMAD.MOV.U32 R3, RZ, RZ, R75 ;  /* 0x000000ffff037224 */ /* 0x000fe400078e004b */
[----:B------:R-:W-:Y:S01]  /*177d0*/  IMAD.MOV.U32 R4, RZ, RZ, R77 ;  /* 0x000000ffff047224 */ /* 0x000fe200078e004d */
[----:B--2---:R-:W-:Y:S02]  /*177e0*/  ISETP.GE.AND P5, PT, R72, RZ, PT ;  /* 0x000000ff4800720c */ /* 0x004fe40003fa6270 */
[----:B---3--:R-:W-:Y:S02]  /*177f0*/  ISETP.GT.U32.AND P6, PT, R15, R73, PT ;  /* 0x000000490f00720c */ /* 0x008fe40003fc4070 */
[----:B----4-:R-:W-:-:S09]  /*17800*/  ISETP.GE.AND P4, PT, R74, RZ, PT ;  /* 0x000000ff4a00720c */ /* 0x010fd20003f86270 */
[----:B------:R-:W-:Y:S02]  /*17810*/  @!P5 IMAD.MOV R3, RZ, RZ, -R3 ;  /* 0x000000ffff03d224 */ /* 0x000fe400078e0a03 */
[----:B------:R-:W-:Y:S01]  /*17820*/  @!P6 IMAD.IADD R73, R73, 0x1, -R15 ;  /* 0x000000014949e824 */ /* 0x000fe200078e0a0f */
[----:B------:R-:W-:Y:S01]  /*17830*/  ISETP.GT.U32.AND P5, PT, R15, R93, PT ;  /* 0x0000005d0f00720c */ /* 0x000fe20003fa4070 */
[----:B------:R-:W-:-:S03]  /*17840*/  @!P4 IMAD.MOV R4, RZ, RZ, -R4 ;  /* 0x000000ffff04c224 */ /* 0x000fc600078e0a04 */
[----:B------:R-:W-:Y:S02]  /*17850*/  ISETP.GT.U32.AND P6, PT, R15, R73, PT ;  /* 0x000000490f00720c */ /* 0x000fe40003fc4070 */
[C---:B------:R-:W-:Y:S02]  /*17860*/  SEL R3, R14.reuse, R3, !P1 ;  /* 0x000000030e037207 */ /* 0x040fe40004800000 */
[----:B------:R-:W-:-:S03]  /*17870*/  SEL R4, R14, R4, !P1 ;  /* 0x000000040e047207 */ /* 0x000fc60004800000 */
[----:B------:R-:W-:Y:S01]  /*17880*/  IMAD R3, R3, UR5, RZ ;  /* 0x0000000503037c24 */ /* 0x000fe2000f8e02ff */
[----:B------:R0:W-:Y:S01]  /*17890*/  STL [R1+0x1c88], R0 ;  /* 0x001c880001007387 */ /* 0x0001e20000100800 */
[----:B------:R-:W-:Y:S01]  /*178a0*/  IMAD R4, R4, UR6, RZ ;  /* 0x0000000604047c24 */ /* 0x000fe2000f8e02ff */
[----:B------:R-:W-:-:S03]  /*178b0*/  PRMT R92, RZ, 0x7610, R92 ;  /* 0x00007610ff5c7816 */ /* 0x000fc6000000005c */
[--C-:B------:R-:W-:Y:S01]  /*178c0*/  @!P6 IMAD.IADD R73, R73, 0x1, -R15.reuse ;  /* 0x000000014949e824 */ /* 0x100fe200078e0a0f */
[----:B------:R-:W-:Y:S01]  /*178d0*/  ISETP.GT.U32.AND P3, PT, R15, R16, PT ;  /* 0x000000100f00720c */ /* 0x000fe20003f64070 */
[----:B------:R-:W-:Y:S01]  /*178e0*/  @!P5 IMAD.IADD R93, R93, 0x1, -R15 ;  /* 0x000000015d5dd824 */ /* 0x000fe200078e0a0f */
[----:B------:R-:W1:Y:S01]  /*178f0*/  LDCU UR5, c[0x0][0x3b0] ;  /* 0x00007600ff0577ac */ /* 0x000e620008000800 */
[----:B0-----:R-:W2:Y:S01]  /*17900*/  LDL R0, [R1+0x20cc] ;  /* 0x0020cc0001007983 */ /* 0x001ea20000100800 */
[----:B------:R-:W0:Y:S03]  /*17910*/  LDCU UR6, c[0x0][0x3b0] ;  /* 0x00007600ff0677ac */ /* 0x000e260008000800 */
[----:B------:R-:W3:Y:S04]  /*17920*/  LDL.LU R2, [R1+0x58] ;  /* 0x0000580001027983 */ /* 0x000ee80000300800 */
[----:B------:R-:W-:Y:S04]  /*17930*/  STL [R1+0x1764], R6 ;  /* 0x0017640601007387 */ /* 0x000fe80000100800 */
[----:B------:R-:W-:Y:S04]  /*17940*/  STL [R1+0x1760], R7 ;  /* 0x0017600701007387 */ /* 0x000fe80000100800 */
[----:B------:R-:W4:Y:S04]  /*17950*/  LDL R74, [R1+0x20ac] ;  /* 0x0020ac00014a7983 */ /* 0x000f280000100800 */
[----:B------:R0:W-:Y:S04]  /*17960*/  STL [R1+0x1cbc], R71 ;  /* 0x001cbc4701007387 */ /* 0x0001e80000100800 */
[----:B------:R-:W3:Y:S01]  /*17970*/  LDL.LU R77, [R1+0x64] ;  /* 0x00006400014d7983 */ /* 0x000ee20000300800 */
[----:B------:R-:W-:-:S03]  /*17980*/  IADD3 R72, P5, PT, R4, R13, RZ ;  /* 0x0000000d04487210 */ /* 0x000fc60007fbe0ff */
[----:B------:R-:W3:Y:S01]  /*17990*/  LDL.LU R75, [R1+0x60] ;  /* 0x00006000014b7983 */ /* 0x000ee20000300800 */
[----:B0-----:R-:W-:-:S03]  /*179a0*/  IADD3 R71, P6, PT, R3, R13, RZ ;  /* 0x0000000d03477210 */ /* 0x001fc60007fde0ff */
[----:B------:R0:W-:Y:S02]  /*179b0*/  STL [R1+0x1cb4], R5 ;  /* 0x001cb40501007387 */ /* 0x0001e40000100800 */
[----:B0-----:R-:W-:Y:S02]  /*179c0*/  SHF.R.S32.HI R5, RZ, 0x1f, R3 ;  /* 0x0000001fff057819 */ /* 0x001fe40000011403 */
[----:B------:R-:W-:Y:S02]  /*179d0*/  SHF.R.S32.HI R3, RZ, 0x1f, R4 ;  /* 0x0000001fff037819 */ /* 0x000fe40000011404 */
[----:B------:R-:W3:Y:S01]  /*179e0*/  LDL R4, [R1+0x20e0] ;  /* 0x0020e00001047983 */ /* 0x000ee20000100800 */
[--C-:B------:R-:W-:Y:S01]  /*179f0*/  IMAD.X R5, R5, 0x1, R12.reuse, P6 ;  /* 0x0000000105057824 */ /* 0x100fe200030e060c */
[----:B--2---:R-:W-:Y:S01]  /*17a00*/  ISETP.GE.AND P4, PT, R0, RZ, PT ;  /* 0x000000ff0000720c */ /* 0x004fe20003f86270 */
[----:B------:R-:W-:Y:S01]  /*17a10*/  IMAD.X R0, R3, 0x1, R12, P5 ;  /* 0x0000000103007824 */ /* 0x000fe200028e060c */
[----:B---3--:R-:W-:Y:S01]  /*17a20*/  ISETP.GE.AND P5, PT, R4, RZ, PT ;  /* 0x000000ff0400720c */ /* 0x008fe20003fa6270 */
[----:B------:R-:W-:-:S05]  /*17a30*/  @P0 IMAD.MOV.U32 R4, RZ, RZ, R71 ;  /* 0x000000ffff040224 */ /* 0x000fca00078e0047 */
[----:B------:R0:W2:Y:S01]  /*17a40*/  @P0 LDG.E.U8 R92, desc[UR20][R4.64] ;  /* 0x00000014045c0981 */ /* 0x0000a2000c1e1100 */
[----:B------:R-:W-:-:S03]  /*17a50*/  PRMT R6, RZ, 0x7610, R6 ;  /* 0x00007610ff067816 */ /* 0x000fc60000000006 */
[----:B------:R3:W-:Y:S04]  /*17a60*/  STL [R1+0x1750], R71 ;  /* 0x0017504701007387 */ /* 0x0007e80000100800 */
[----:B------:R-:W-:Y:S01]  /*17a70*/  STL [R1+0x1758], R72 ;  /* 0x0017584801007387 */ /* 0x000fe20000100800 */
[----:B0-----:R-:W-:-:S03]  /*17a80*/  @P0 IMAD.MOV.U32 R4, RZ, RZ, R72 ;  /* 0x000000ffff040224 */ /* 0x001fc600078e0048 */
[----:B------:R0:W-:Y:S01]  /*17a90*/  STL [R1+0x174c], R5 ;  /* 0x00174c0501007387 */ /* 0x0001e20000100800 */
[----:B------:R-:W-:-:S03]  /*17aa0*/  @!P3 IMAD.IADD R16, R16, 0x1, -R15 ;  /* 0x000000011010b824 */ /* 0x000fc600078e0a0f */
[----:B---3--:R-:W3:Y:S01]  /*17ab0*/  LDL.LU R71, [R1+0x2ac4] ;  /* 0x002ac40001477983 */ /* 0x008ee20000300800 */
[----:B0-----:R-:W-:-:S05]  /*17ac0*/  @P0 IMAD.MOV.U32 R5, RZ, RZ, R0 ;  /* 0x000000ffff050224 */ /* 0x001fca00078e0000 */
[----:B------:R0:W3:Y:S01]  /*17ad0*/  @P0 LDG.E.U8 R6, desc[UR20][R4.64] ;  /* 0x0000001404060981 */ /* 0x0000e2000c1e1100 */
[----:B------:R-:W-:-:S03]  /*17ae0*/  IMAD.MOV.U32 R3, RZ, RZ, R16 ;  /* 0x000000ffff037224 */ /* 0x000fc600078e0010 */
[----:B------:R-:W-:Y:S01]  /*17af0*/  STL [R1+0x1754], R0 ;  /* 0x0017540001007387 */ /* 0x000fe20000100800 */
[----:B------:R-:W-:-:S03]  /*17b00*/  ISETP.GT.U32.AND P3, PT, R15, R2, PT ;  /* 0x000000020f00720c */ /* 0x000fc60003f64070 */
[----:B--2---:R2:W-:Y:S04]  /*17b10*/  STL [R1+0x1cb0], R92 ;  /* 0x001cb05c01007387 */ /* 0x0045e80000100800 */
[----:B--2---:R-:W2:Y:S04]  /*17b20*/  LDL R92, [R1+0x20b8] ;  /* 0x0020b800015c7983 */ /* 0x004ea80000100800 */
[----:B------:R-:W2:Y:S04]  /*17b30*/  LDL.LU R16, [R1+0x2ac0] ;  /* 0x002ac00001107983 */ /* 0x000ea80000300800 */
[----:B------:R-:W2:Y:S01]  /*17b40*/  LDL.LU R0, [R1+0x2abc] ;  /* 0x002abc0001007983 */ /* 0x000ea20000300800 */
[----:B------:R-:W-:Y:S01]  /*17b50*/  ISETP.GT.U32.AND P6, PT, R15, R93, PT ;  /* 0x0000005d0f00720c */ /* 0x000fe20003fc4070 */
[----:B------:R-:W-:-:S02]  /*17b60*/  @!P3 IMAD.IADD R2, R2, 0x1, -R15 ;  /* 0x000000010202b824 */ /* 0x000fc400078e0a0f */
[----:B0-----:R-:W-:Y:S02]  /*17b70*/  IMAD.MOV.U32 R4, RZ, RZ, R73 ;  /* 0x000000ffff047224 */ /* 0x001fe400078e0049 */
[----:B------:R-:W-:Y:S01]  /*17b80*/  @!P4 IMAD.MOV R3, RZ, RZ, -R3 ;  /* 0x000000ffff03c224 */ /* 0x000fe200078e0a03 */
[----:B----4-:R-:W-:Y:S01]  /*17b90*/  ISETP.GE.AND P4, PT, R74, RZ, PT ;  /* 0x000000ff4a00720c */ /* 0x010fe20003f86270 */
[----:B------:R-:W-:Y:S01]  /*17ba0*/  @!P5 IMAD.MOV R4, RZ, RZ, -R4 ;  /* 0x000000ffff04d224 */ /* 0x000fe200078e0a04 */
[----:B------:R-:W-:Y:S01]  /*17bb0*/  ISETP.GT.U32.AND P3, PT, R15, R2, PT ;  /* 0x000000020f00720c */ /* 0x000fe20003f64070 */
[----:B------:R-:W4:Y:S01]  /*17bc0*/  LDL R73, [R1+0x20c8] ;  /* 0x0020c80001497983 */ /* 0x000f220000100800 */
[----:B------:R-:W-:-:S03]  /*17bd0*/  SEL R5, R14, R3, !P1 ;  /* 0x000000030e057207 */ /* 0x000fc60004800000 */
[----:B------:R-:W-:Y:S01]  /*17be0*/  @!P6 IMAD.IADD R93, R93, 0x1, -R15 ;  /* 0x000000015d5de824 */ /* 0x000fe200078e0a0f */
[----:B------:R-:W-:Y:S01]  /*17bf0*/  SEL R4, R14, R4, !P1 ;  /* 0x000000040e047207 */ /* 0x000fe20004800000 */
[----:B------:R-:W-:-:S06]  /*17c00*/  IMAD R5, R5, UR13, RZ ;  /* 0x0000000d05057c24 */ /* 0x000fcc000f8e02ff */
[----:B------:R-:W-:Y:S01]  /*17c10*/  @!P3 IMAD.IADD R2, R2, 0x1, -R15 ;  /* 0x000000010202b824 */ /* 0x000fe200078e0a0f */
[----:B--2---:R-:W-:Y:S01]  /*17c20*/  PRMT R0, RZ, 0x7610, R0 ;  /* 0x00007610ff007816 */ /* 0x004fe20000000000 */
[----:B------:R-:W-:Y:S01]  /*17c30*/  IMAD.MOV.U32 R3, RZ, RZ, R93 ;  /* 0x000000ffff037224 */ /* 0x000fe200078e005d */
[----:B------:R-:W-:Y:S01]  /*17c40*/  PRMT R16, RZ, 0x7610, R16 ;  /* 0x00007610ff107816 */ /* 0x000fe20000000010 */
[----:B------:R-:W2:Y:S01]  /*17c50*/  LDL.LU R93, [R1+0x70] ;  /* 0x00007000015d7983 */ /* 0x000ea20000300800 */
[----:B-1----:R-:W-:Y:S01]  /*17c60*/  IMAD R4, R4, UR5, RZ ;  /* 0x0000000504047c24 */ /* 0x002fe2000f8e02ff */
[----:B------:R-:W-:Y:S01]  /*17c70*/  ISETP.GT.U32.AND P6, PT, R15, R77, PT ;  /* 0x0000004d0f00720c */ /* 0x000fe20003fc4070 */
[----:B------:R-:W-:Y:S01]  /*17c80*/  @!P4 IMAD.MOV R3, RZ, RZ, -R3 ;  /* 0x000000ffff03c224 */ /* 0x000fe200078e0a03 */
[----:B---3--:R0:W-:Y:S01]  /*17c90*/  STL [R1+0x1cac], R6 ;  /* 0x001cac0601007387 */ /* 0x0081e20000100800 */
[-C--:B------:R-:W-:Y:S01]  /*17ca0*/  IADD3 R74, P4, PT, R5, R13.reuse, RZ ;  /* 0x0000000d054a7210 */ /* 0x080fe20007f9e0ff */
[----:B------:R-:W1:Y:S01]  /*17cb0*/  LDCU UR5, c[0x0][0x3b0] ;  /* 0x00007600ff0577ac */ /* 0x000e620008000800 */
[----:B------:R-:W-:-:S02]  /*17cc0*/  IADD3 R72, P3, PT, R4, R13, RZ ;  /* 0x0000000d04487210 */ /* 0x000fc40007f7e0ff */
[----:B------:R-:W-:Y:S01]  /*17cd0*/  PRMT R7, RZ, 0x7610, R7 ;  /* 0x00007610ff077816 */ /* 0x000fe20000000007 */
[----:B------:R-:W3:Y:S01]  /*17ce0*/  LDCU UR13, c[0x0][0x3b0] ;  /* 0x00007600ff0d77ac */ /* 0x000ee20008000800 */
[----:B0-----:R-:W-:Y:S02]  /*17cf0*/  SHF.R.S32.HI R6, RZ, 0x1f, R5 ;  /* 0x0000001fff067819 */ /* 0x001fe40000011405 */
[----:B------:R-:W-:-:S03]  /*17d00*/  SHF.R.S32.HI R5, RZ, 0x1f, R4 ;  /* 0x0000001fff057819 */ /* 0x000fc60000011404 */
[--C-:B------:R-:W-:Y:S01]  /*17d10*/  IMAD.X R6, R6, 0x1, R12.reuse, P4 ;  /* 0x0000000106067824 */ /* 0x100fe200020e060c */
[----:B------:R-:W-:Y:S01]  /*17d20*/  ISETP.GE.AND P4, PT, R92, RZ, PT ;  /* 0x000000ff5c00720c */ /* 0x000fe20003f86270 */
[----:B------:R-:W-:Y:S02]  /*17d30*/  IMAD.X R92, R5, 0x1, R12, P3 ;  /* 0x00000001055c7824 */ /* 0x000fe400018e060c */
[----:B------:R-:W-:Y:S02]  /*17d40*/  IMAD.MOV.U32 R4, RZ, RZ, R74 ;  /* 0x000000ffff047224 */ /* 0x000fe400078e004a */
[----:B------:R-:W-:-:S05]  /*17d50*/  @P0 IMAD.MOV.U32 R5, RZ, RZ, R6 ;  /* 0x000000ffff050224 */ /* 0x000fca00078e0006 */
[----:B------:R0:W2:Y:S02]  /*17d60*/  @P0 LDG.E.U8 R0, desc[UR20][R4.64] ;  /* 0x0000001404000981 */ /* 0x0000a4000c1e1100 */
[----:B0-----:R-:W-:Y:S02]  /*17d70*/  @P0 IMAD.MOV.U32 R4, RZ, RZ, R72 ;  /* 0x000000ffff040224 */ /* 0x001fe400078e0048 */
[----:B------:R-:W-:-:S05]  /*17d80*/  @P0 IMAD.MOV.U32 R5, RZ, RZ, R92 ;  /* 0x000000ffff050224 */ /* 0x000fca00078e005c */
[----:B------:R0:W3:Y:S01]  /*17d90*/  @P0 LDG.E.U8 R16, desc[UR20][R4.64] ;  /* 0x0000001404100981 */ /* 0x0000e2000c1e1100 */
[----:B------:R-:W-:-:S03]  /*17da0*/  SEL R3, R14, R3, !P1 ;  /* 0x000000030e037207 */ /* 0x000fc60004800000 */
[----:B------:R0:W-:Y:S04]  /*17db0*/  STL [R1+0x1744], R74 ;  /* 0x0017444a01007387 */ /* 0x0001e80000100800 */
[----:B------:R-:W-:Y:S04]  /*17dc0*/  STL [R1+0x1748], R72 ;  /* 0x0017484801007387 */ /* 0x000fe80000100800 */
[----:B------:R1:W-:Y:S01]  /*17dd0*/  STL [R1+0x172c], R6 ;  /* 0x00172c0601007387 */ /* 0x0003e20000100800 */
[----:B------:R-:W-:-:S03]  /*17de0*/  @!P6 IMAD.IADD R77, R77, 0x1, -R15 ;  /* 0x000000014d4de824 */ /* 0x000fc600078e0a0f */
[----:B0-----:R-:W4:Y:S01]  /*17df0*/  LDL R74, [R1+0x20dc] ;  /* 0x0020dc00014a7983 */ /* 0x001f220000100800 */
[----:B-1----:R-:W-:Y:S01]  /*17e00*/  IMAD R6, R3, UR6, RZ ;  /* 0x0000000603067c24 */ /* 0x002fe2000f8e02ff */
[----:B------:R-:W-:Y:S01]  /*17e10*/  ISETP.GT.U32.AND P5, PT, R15, R75, PT ;  /* 0x0000004b0f00720c */ /* 0x000fe20003fa4070 */
[----:B------:R-:W-:Y:S01]  /*17e20*/  IMAD.MOV.U32 R3, RZ, RZ, R2 ;  /* 0x000000ffff037224 */ /* 0x000fe200078e0002 */
[----:B------:R-:W0:Y:S02]  /*17e30*/  LDCU UR6, c[0x0][0x3b0] ;  /* 0x00007600ff0677ac */ /* 0x000e240008000800 */
[----:B------:R-:W-:Y:S02]  /*17e40*/  SHF.R.S32.HI R4, RZ, 0x1f, R6 ;  /* 0x0000001fff047819 */ /* 0x000fe40000011406 */
[----:B------:R-:W-:-:S05]  /*17e50*/  IADD3 R5, P6, PT, R6, R13, RZ ;  /* 0x0000000d06057210 */ /* 0x000fca0007fde0ff */
[----:B------:R-:W-:Y:S02]  /*17e60*/  IMAD.X R72, R4, 0x1, R12, P6 ;  /* 0x0000000104487824 */ /* 0x000fe400030e060c */
[----:B------:R-:W-:Y:S01]  /*17e70*/  @P0 IMAD.MOV.U32 R4, RZ, RZ, R5 ;  /* 0x000000ffff040224 */ /* 0x000fe200078e0005 */
[----:B--2---:R1:W-:Y:S04]  /*17e80*/  STL [R1+0x1ca8], R0 ;  /* 0x001ca80001007387 */ /* 0x0043e80000100800 */
[----:B-1----:R-:W2:Y:S04]  /*17e90*/  LDL.LU R0, [R1+0x2ab8] ;  /* 0x002ab80001007983 */ /* 0x002ea80000300800 */
[----:B------:R1:W-:Y:S04]  /*17ea0*/  STL [R1+0x1738], R92 ;  /* 0x0017385c01007387 */ /* 0x0003e80000100800 */
[----:B-1----:R-:W2:Y:S04]  /*17eb0*/  LDL.LU R92, [R1+0x6c] ;  /* 0x00006c00015c7983 */ /* 0x002ea80000300800 */
[----:B---3--:R1:W-:Y:S04]  /*17ec0*/  STL [R1+0x1ca4], R16 ;  /* 0x001ca41001007387 */ /* 0x0083e80000100800 */
[----:B-1----:R-:W3:Y:S04]  /*17ed0*/  LDL.LU R16, [R1+0x68] ;  /* 0x0000680001107983 */ /* 0x002ee80000300800 */
[----:B------:R-:W2:Y:S04]  /*17ee0*/  LDL R2, [R1+0x20f4] ;  /* 0x0020f40001027983 */ /* 0x000ea80000100800 */
[----:B------:R1:W-:Y:S02]  /*17ef0*/  STL [R1+0x1740], R5 ;  /* 0x0017400501007387 */ /* 0x0003e40000100800 */
[----:B-1----:R-:W-:-:S05]  /*17f00*/  @P0 IMAD.MOV.U32 R5, RZ, RZ, R72 ;  /* 0x000000ffff050224 */ /* 0x002fca00078e0048 */
[----:B------:R1:W2:Y:S01]  /*17f10*/  @P0 LDG.E.U8 R7, desc[UR20][R4.64] ;  /* 0x0000001404070981 */ /* 0x0002a2000c1e1100 */
[----:B------:R-:W-:Y:S01]  /*17f20*/  @!P5 IMAD.IADD R75, R75, 0x1, -R15 ;  /* 0x000000014b4bd824 */ /* 0x000fe200078e0a0f */
[----:B------:R-:W-:Y:S01]  /*17f30*/  ISETP.GT.U32.AND P5, PT, R15, R77, PT ;  /* 0x0000004d0f00720c */ /* 0x000fe20003fa4070 */
[----:B------:R-:W-:-:S03]  /*17f40*/  @!P4 IMAD.MOV R3, RZ, RZ, -R3 ;  /* 0x000000ffff03c224 */ /* 0x000fc600078e0a03 */
[----:B------:R-:W-:Y:S02]  /*17f50*/  ISETP.GT.U32.AND P3, PT, R15, R75, PT ;  /* 0x0000004b0f00720c */ /* 0x000fe40003f64070 */
[----:B------:R-:W-:-:S05]  /*17f60*/  SEL R3, R14, R3, !P1 ;  /* 0x000000030e037207 */ /* 0x000fca0004800000 */
[----:B------:R-:W-:Y:S02]  /*17f70*/  IMAD R3, R3, UR5, RZ ;  /* 0x0000000503037c24 */ /* 0x000fe4000f8e02ff */
[----:B------:R-:W-:Y:S01]  /*17f80*/  @!P5 IMAD.IADD R77, R77, 0x1, -R15 ;  /* 0x000000014d4dd824 */ /* 0x000fe200078e0a0f */
[----:B------:R-:W-:Y:S01]  /*17f90*/  STL [R1+0x173c], R72 ;  /* 0x00173c4801007387 */ /* 0x000fe20000100800 */
[----:B-1----:R-:W-:Y:S01]  /*17fa0*/  PRMT R5, RZ, 0x7610, R5 ;  /* 0x00007610ff057816 */ /* 0x002fe20000000005 */
[----:B------:R-:W1:Y:S01]  /*17fb0*/  LDCU UR5, c[0x0][0x3b0] ;  /* 0x00007600ff0577ac */ /* 0x000e620008000800 */
[----:B------:R-:W-:Y:S01]  /*17fc0*/  @!P3 IMAD.IADD R75, R75, 0x1, -R15 ;  /* 0x000000014b4bb824 */ /* 0x000fe200078e0a0f */
[----:B------:R-:W-:Y:S02]  /*17fd0*/  IADD3 R6, P3, PT, R3, R13, RZ ;  /* 0x0000000d03067210 */ /* 0x000fe40007f7e0ff */
[----:B------:R-:W-:Y:S01]  /*17fe0*/  SHF.R.S32.HI R4, RZ, 0x1f, R3 ;  /* 0x0000001fff047819 */ /* 0x000fe20000011403 */
[----:B------:R-:W-:-:S02]  /*17ff0*/  IMAD.MOV.U32 R3, RZ, RZ, R77 ;  /* 0x000000ffff037224 */ /* 0x000fc400078e004d */
[----:B------:R-:W3:Y:S04]  /*18000*/  LDL.LU R77, [R1+0x74] ;  /* 0x00007400014d7983 */ /* 0x000ee80000300800 */
[----:B------:R-:W-:Y:S04]  /*18010*/  STL [R1+0x1734], R6 ;  /* 0x0017340601007387 */ /* 0x000fe80000100800 */
[----:B--2---:R2:W-:Y:S02]  /*18020*/  STL [R1+0x1ca0], R7 ;  /* 0x001ca00701007387 */ /* 0x0045e40000100800 */
[----:B--2---:R-:W-:-:S05]  /*18030*/  IMAD.X R7, R4, 0x1, R12, P3 ;  /* 0x0000000104077824 */ /* 0x004fca00018e060c */
[----:B------:R2:W2:Y:S01]  /*18040*/  @P0 LDG.E.U8 R5, desc[UR20][R6.64] ;  /* 0x0000001406050981 */ /* 0x0004a2000c1e1100 */
[----:B------:R-:W-:Y:S02]  /*18050*/  ISETP.GT.U32.AND P6, PT, R15, R93, PT ;  /* 0x0000005d0f00720c */ /* 0x000fe40003fc4070 */
[----:B----4-:R-:W-:Y:S02]  /*18060*/  ISETP.GE.AND P4, PT, R73, RZ, PT ;  /* 0x000000ff4900720c */ /* 0x010fe40003f86270 */
[----:B------:R-:W-:Y:S01]  /*18070*/  ISETP.GE.AND P5, PT, R74, RZ, PT ;  /* 0x000000ff4a00720c */ /* 0x000fe20003fa6270 */
[----:B------:R-:W-:-:S08]  /*18080*/  IMAD.MOV.U32 R4, RZ, RZ, R75 ;  /* 0x000000ffff047224 */ /* 0x000fd000078e004b */
[----:B------:R-:W-:Y:S02]  /*18090*/  @!P6 IMAD.IADD R93, R93, 0x1, -R15 ;  /* 0x000000015d5de824 */ /* 0x000fe400078e0a0f */
[----:B------:R-:W-:-:S03]  /*180a0*/  @!P4 IMAD.MOV R3, RZ, RZ, -R3 ;  /* 0x000000ffff03c224 */ /* 0x000fc600078e0a03 */
[C---:B------:R-:W-:Y:S01]  /*180b0*/  ISETP.GT.U32.AND P4, PT, R15.reuse, R93, PT ;  /* 0x0000005d0f00720c */ /* 0x040fe20003f84070 */
[----:B------:R-:W-:Y:S01]  /*180c0*/  @!P5 IMAD.MOV R4, RZ, RZ, -R4 ;  /* 0x000000ffff04d224 */ /* 0x000fe200078e0a04 */
[----:B---3--:R-:W-:Y:S02]  /*180d0*/  ISETP.GT.U32.AND P6, PT, R15, R16, PT ;  /* 0x000000100f00720c */ /* 0x008fe40003fc4070 */
[C---:B------:R-:W-:Y:S02]  /*180e0*/  SEL R3, R14.reuse, R3, !P1 ;  /* 0x000000030e037207 */ /* 0x040fe40004800000 */
[----:B------:R-:W-:-:S03]  /*180f0*/  SEL R4, R14, R4, !P1 ;  /* 0x000000040e047207 */ /* 0x000fc60004800000 */
[----:B0-----:R-:W-:Y:S01]  /*18100*/  IMAD R3, R3, UR6, RZ ;  /* 0x0000000603037c24 */ /* 0x001fe2000f8e02ff */
[----:B------:R-:W-:Y:S01]  /*18110*/  STL [R1+0x1730], R7 ;  /* 0x0017300701007387 */ /* 0x000fe20000100800 */
[----:B-1----:R-:W-:Y:S02]  /*18120*/  IMAD R4, R4, UR5, RZ ;  /* 0x0000000504047c24 */ /* 0x002fe4000f8e02ff */
[----:B------:R-:W-:Y:S01]  /*18130*/  @!P4 IMAD.IADD R93, R93, 0x1, -R15 ;  /* 0x000000015d5dc824 */ /* 0x000fe200078e0a0f */
[----:B------:R-:W3:Y:S01]  /*18140*/  LDL R72, [R1+0x20b4] ;  /* 0x0020b40001487983 */ /* 0x000ee20000100800 */
[----:B--2---:R-:W-:Y:S01]  /*18150*/  SHF.R.S32.HI R6, RZ, 0x1f, R3 ;  /* 0x0000001fff067819 */ /* 0x004fe20000011403 */
[----:B------:R-:W-:Y:S01]  /*18160*/  @!P6 IMAD.IADD R16, R16, 0x1, -R15 ;  /* 0x000000011010e824 */ /* 0x000fe200078e0a0f */
[-C--:B------:R-:W-:Y:S01]  /*18170*/  IADD3 R73, P4, PT, R3, R13.reuse, RZ ;  /* 0x0000000d03497210 */ /* 0x080fe20007f9e0ff */
[----:B------:R-:W2:Y:S01]  /*18180*/  LDL.LU R74, [R1+0x7c] ;  /* 0x00007c00014a7983 */ /* 0x000ea20000300800 */
[----:B------:R-:W-:Y:S01]  /*18190*/  ISETP.GE.AND P5, PT, R2, RZ, PT ;  /* 0x000000ff0200720c */ /* 0x000fe20003fa6270 */
[----:B------:R-:W0:Y:S02]  /*181a0*/  LDCU UR5, c[0x0][0x3b0] ;  /* 0x00007600ff0577ac */ /* 0x000e240008000800 */
[----:B------:R-:W4:Y:S01]  /*181b0*/  LDL R75, [R1+0x20c4] ;  /* 0x0020c400014b7983 */ /* 0x000f220000100800 */
[----:B------:R-:W-:Y:S01]  /*181c0*/  IADD3 R2, P6, PT, R4, R13, RZ ;  /* 0x0000000d04027210 */ /* 0x000fe20007fde0ff */
[----:B------:R-:W-:Y:S01]  /*181d0*/  IMAD.MOV.U32 R3, RZ, RZ, R93 ;  /* 0x000000ffff037224 */ /* 0x000fe200078e005d */
[----:B------:R-:W-:Y:S01]  /*181e0*/  PRMT R0, RZ, 0x7610, R0 ;  /* 0x00007610ff007816 */ /* 0x000fe20000000000 */
[----:B------:R-:W1:Y:S01]  /*181f0*/  LDCU UR6, c[0x0][0x3b0] ;  /* 0x00007600ff0677ac */ /* 0x000e620008000800 */
[----:B------:R0:W-:Y:S04]  /*18200*/  STL [R1+0x1c9c], R5 ;  /* 0x001c9c0501007387 */ /* 0x0001e80000100800 */
[----:B------:R-:W-:Y:S04]  /*18210*/  STL [R1+0x1720], R73 ;  /* 0x0017204901007387 */ /* 0x000fe80000100800 */
[----:B------:R-:W2:Y:S01]  /*18220*/  LDL.LU R93, [R1+0x80] ;  /* 0x00008000015d7983 */ /* 0x000ea20000300800 */
[----:B0-----:R-:W-:Y:S01]  /*18230*/  SHF.R.S32.HI R5, RZ, 0x1f, R4 ;  /* 0x0000001fff057819 */ /* 0x001fe20000011404 */
[----:B------:R-:W-:-:S02]  /*18240*/  IMAD.X R4, R6, 0x1, R12, P4 ;  /* 0x0000000106047824 */ /* 0x000fc400020e060c */
[----:B------:R-:W-:Y:S02]  /*18250*/  STL [R1+0x1728], R2 ;  /* 0x0017280201007387 */ /* 0x000fe40000100800 */
[----:B------:R-:W-:Y:S02]  /*18260*/  IMAD.X R7, R5, 0x1, R12, P6 ;  /* 0x0000000105077824 */ /* 0x000fe400030e060c */
[----:B------:R0:W-:Y:S01]  /*18270*/  STL [R1+0x1714], R4 ;  /* 0x0017140401007387 */ /* 0x0001e20000100800 */
[----:B------:R-:W-:Y:S02]  /*18280*/  @P0 IMAD.MOV.U32 R5, RZ, RZ, R4 ;  /* 0x000000ffff050224 */ /* 0x000fe400078e0004 */
[----:B0-----:R-:W-:Y:S02]  /*18290*/  @P0 IMAD.MOV.U32 R4, RZ, RZ, R73 ;  /* 0x000000ffff040224 */ /* 0x001fe400078e0049 */
[----:B------:R-:W-:Y:S01]  /*182a0*/  @!P5 IMAD.MOV R3, RZ, RZ, -R3 ;  /* 0x000000ffff03d224 */ /* 0x000fe200078e0a03 */
[----:B------:R-:W2:Y:S04]  /*182b0*/  LDL.LU R73, [R1+0x2ab4] ;  /* 0x002ab40001497983 */ /* 0x000ea80000300800 */
[----:B------:R0:W2:Y:S02]  /*182c0*/  @P0 LDG.E.U8 R70, desc[UR20][R4.64] ;  /* 0x0000001404460981 */ /* 0x0000a4000c1e1100 */
[----:B0-----:R-:W-:-:S02]  /*182d0*/  @P0 IMAD.MOV.U32 R4, RZ, RZ, R2 ;  /* 0x000000ffff040224 */ /* 0x001fc400078e0002 */
[----:B------:R-:W-:-:S05]  /*182e0*/  @P0 IMAD.MOV.U32 R5, RZ, RZ, R7 ;  /* 0x000000ffff050224 */ /* 0x000fca00078e0007 */
[----:B------:R0:W2:Y:S01]  /*182f0*/  @P0 LDG.E.U8 R0, desc[UR20][R4.64] ;  /* 0x0000001404000981 */ /* 0x0000a2000c1e1100 */
[----:B------:R-:W-:Y:S02]  /*18300*/  ISETP.GT.U32.AND P5, PT, R15, R77, PT ;  /* 0x0000004d0f00720c */ /* 0x000fe40003fa4070 */
[----:B------:R-:W-:-:S05]  /*18310*/  SEL R3, R14, R3, !P1 ;  /* 0x000000030e037207 */ /* 0x000fca0004800000 */
[----:B------:R-:W-:Y:S01]  /*18320*/  IMAD R3, R3, UR13, RZ ;  /* 0x0000000d03037c24 */ /* 0x000fe2000f8e02ff */
[----:B------:R1:W-:Y:S01]  /*18330*/  STL [R1+0x1724], R7 ;  /* 0x0017240701007387 */ /* 0x0003e20000100800 */
[----:B0-----:R-:W-:Y:S01]  /*18340*/  PRMT R5, RZ, 0x7610, R5 ;  /* 0x00007610ff057816 */ /* 0x001fe20000000005 */
[----:B------:R-:W0:Y:S02]  /*18350*/  LDCU UR13, c[0x0][0x3b0] ;  /* 0x00007600ff0d77ac */ /* 0x000e240008000800 */
[----:B------:R-:W-:Y:S01]  /*18360*/  SHF.R.S32.HI R4, RZ, 0x1f, R3 ;  /* 0x0000001fff047819 */ /* 0x000fe20000011403 */
[----:B------:R-:W-:Y:S01]  /*18370*/  @!P5 IMAD.IADD R77, R77, 0x1, -R15 ;  /* 0x000000014d4dd824 */ /* 0x000fe200078e0a0f */
[----:B------:R-:W-:-:S05]  /*18380*/  IADD3 R6, P5, PT, R3, R13, RZ ;  /* 0x0000000d03067210 */ /* 0x000fca0007fbe0ff */
[----:B-1----:R-:W-:-:S05]  /*18390*/  IMAD.X R7, R4, 0x1, R12, P5 ;  /* 0x0000000104077824 */ /* 0x002fca00028e060c */
[----:B------:R1:W3:Y:S01]  /*183a0*/  @P0 LDG.E.U8 R5, desc[UR20][R6.64] ;  /* 0x0000001406050981 */ /* 0x0002e2000c1e1100 */
[C---:B------:R-:W-:Y:S02]  /*183b0*/  ISETP.GT.U32.AND P3, PT, R15.reuse, R92, PT ;  /* 0x0000005c0f00720c */ /* 0x040fe40003f64070 */
[----:B------:R-:W-:-:S11]  /*183c0*/  ISETP.GT.U32.AND P4, PT, R15, R16, PT ;  /* 0x000000100f00720c */ /* 0x000fd60003f84070 */
[--C-:B------:R-:W-:Y:S01]  /*183d0*/  @!P3 IMAD.IADD R92, R92, 0x1, -R15.reuse ;  /* 0x000000015c5cb824 */ /* 0x100fe200078e0a0f */
[----:B--2---:R2:W-:Y:S04]  /*183e0*/  STL [R1+0x1c94], R0 ;  /* 0x001c940001007387 */ /* 0x0045e80000100800 */
[----:B--2---:R-:W2:Y:S01]  /*183f0*/  LDL R0, [R1+0x20d8] ;  /* 0x0020d80001007983 */ /* 0x004ea20000100800 */
[C---:B------:R-:W-:Y:S02]  /*18400*/  ISETP.GT.U32.AND P3, PT, R15.reuse, R92, PT ;  /* 0x0000005c0f00720c */ /* 0x040fe40003f64070 */
[----:B------:R-:W-:Y:S01]  /*18410*/  ISETP.GT.U32.AND P6, PT, R15, R74, PT ;  /* 0x0000004a0f00720c */ /* 0x000fe20003fc4070 */
[--C-:B------:R-:W-:Y:S01]  /*18420*/  @!P4 IMAD.IADD R16, R16, 0x1, -R15.reuse ;  /* 0x000000011010c824 */ /* 0x100fe200078e0a0f */
[----:B----4-:R-:W-:Y:S01]  /*18430*/  ISETP.GE.AND P4, PT, R75, RZ, PT ;  /* 0x000000ff4b00720c */ /* 0x010fe20003f86270 */
[----:B------:R-:W4:Y:S08]  /*18440*/  LDL.LU R2, [R1+0x88] ;  /* 0x0000880001027983 */ /* 0x000f300000300800 */
[--C-:B------:R-:W-:Y:S01]  /*18450*/  @!P3 IMAD.IADD R92, R92, 0x1, -R15.reuse ;  /* 0x000000015c5cb824 */ /* 0x100fe200078e0a0f */
[----:B---3--:R-:W-:Y:S01]  /*18460*/  ISETP.GE.AND P3, PT, R72, RZ, PT ;  /* 0x000000ff4800720c */ /* 0x008fe20003f66270 */
[----:B------:R-:W-:-:S02]  /*18470*/  @!P6 IMAD.IADD R74, R74, 0x1, -R15 ;  /* 0x000000014a4ae824 */ /* 0x000fc400078e0a0f */
[----:B------:R-:W-:Y:S02]  /*18480*/  IMAD.MOV.U32 R3, RZ, RZ, R92 ;  /* 0x000000ffff037224 */ /* 0x000fe400078e005c */
[----:B------:R-:W-:Y:S01]  /*18490*/  IMAD.MOV.U32 R4, RZ, RZ, R16 ;  /* 0x000000ffff047224 */ /* 0x000fe200078e0010 */
[----:B------:R-:W-:-:S03]  /*184a0*/  ISETP.GT.U32.AND P6, PT, R15, R74, PT ;  /* 0x0000004a0f00720c */ /* 0x000fc60003fc4070 */
[----:B------:R-:W-:-:S04]  /*184b0*/  @!P4 IMAD.MOV R4, RZ, RZ, -R4 ;  /* 0x000000ffff04c224 */ /* 0x000fc800078e0a04 */
[----:B------:R-:W-:Y:S01]  /*184c0*/  @!P3 IMAD.MOV R3, RZ, RZ, -R3 ;  /* 0x000000ffff03b224 */ /* 0x000fe200078e0a03 */
[----:B------:R-:W-:Y:S02]  /*184d0*/  ISETP.GT.U32.AND P3, PT, R15, R93, PT ;  /* 0x0000005d0f00720c */ /* 0x000fe40003f64070 */
[C---:B------:R-:W-:Y:S02]  /*184e0*/  SEL R4, R14.reuse, R4, !P1 ;  /* 0x000000040e047207 */ /* 0x040fe40004800000 */
[----:B------:R-:W-:Y:S01]  /*184f0*/  SEL R3, R14, R3, !P1 ;  /* 0x000000030e037207 */ /* 0x000fe20004800000 */
[----:B------:R1:W-:Y:S02]  /*18500*/  STL [R1+0x171c], R6 ;  /* 0x00171c0601007387 */ /* 0x0003e40000100800 */
[----:B------:R-:W-:Y:S01]  /*18510*/  IMAD R4, R4, UR6, RZ ;  /* 0x0000000604047c24 */ /* 0x000fe2000f8e02ff */
[----:B------:R-:W-:Y:S01]  /*18520*/  PRMT R73, RZ, 0x7610, R73 ;  /* 0x00007610ff497816 */ /* 0x000fe20000000049 */
[----:B------:R-:W-:Y:S01]  /*18530*/  STL [R1+0x1718], R7 ;  /* 0x0017180701007387 */ /* 0x000fe20000100800 */
[----:B------:R-:W-:Y:S01]  /*18540*/  IMAD R3, R3, UR5, RZ ;  /* 0x0000000503037c24 */ /* 0x000fe2000f8e02ff */
[----:B------:R-:W-:Y:S01]  /*18550*/  ISETP.GT.U32.AND P5, PT, R15, R77, PT ;  /* 0x0000004d0f00720c */ /* 0x000fe20003fa4070 */
[--C-:B------:R-:W-:Y:S01]  /*18560*/  @!P6 IMAD.IADD R74, R74, 0x1, -R15.reuse ;  /* 0x000000014a4ae824 */ /* 0x100fe200078e0a0f */
[----:B------:R-:W3:Y:S01]  /*18570*/  LDL R75, [R1+0x2108] ;  /* 0x00210800014b7983 */ /* 0x000ee20000100800 */
[----:B------:R-:W-:Y:S01]  /*18580*/  @!P3 IMAD.IADD R93, R93, 0x1, -R15 ;  /* 0x000000015d5db824 */ /* 0x000fe200078e0a0f */
[----:B--2---:R-:W-:-:S02]  /*18590*/  ISETP.GE.AND P4, PT, R0, RZ, PT ;  /* 0x000000ff0000720c */ /* 0x004fc40003f86270 */
[----:B------:R2:W-:Y:S01]  /*185a0*/  STL [R1+0x1c64], R70 ;  /* 0x001c644601007387 */ /* 0x0005e20000100800 */
[-C--:B------:R-:W-:Y:S01]  /*185b0*/  IADD3 R72, P6, PT, R3, R13.reuse, RZ ;  /* 0x0000000d03487210 */ /* 0x080fe20007fde0ff */
[----:B------:R-:W0:Y:S02]  /*185c0*/  LDCU UR5, c[0x0][0x3b0] ;  /* 0x00007600ff0577ac */ /* 0x000e240008000800 */
[----:B------:R-:W3:Y:S01]  /*185d0*/  LDL.LU R0, [R1+0x94] ;  /* 0x0000940001007983 */ /* 0x000ee20000300800 */
[----:B-1----:R-:W-:Y:S01]  /*185e0*/  PRMT R6, RZ, 0x7610, R6 ;  /* 0x00007610ff067816 */ /* 0x002fe20000000006 */
[----:B------:R-:W1:Y:S02]  /*185f0*/  LDCU UR6, c[0x0][0x3b0] ;  /* 0x00007600ff0677ac */ /* 0x000e640008000800 */
[----:B------:R-:W3:Y:S01]  /*18600*/  LDL.LU R92, [R1+0x90] ;  /* 0x00009000015c7983 */ /* 0x000ee20000300800 */
[----:B--2---:R-:W-:-:S03]  /*18610*/  IADD3 R70, P3, PT, R4, R13, RZ ;  /* 0x0000000d04467210 */ /* 0x004fc60007f7e0ff */
[----:B------:R2:W-:Y:S02]  /*18620*/  STL [R1+0x1c90], R5 ;  /* 0x001c900501007387 */ /* 0x0005e40000100800 */
[----:B--2---:R-:W-:Y:S02]  /*18630*/  SHF.R.S32.HI R5, RZ, 0x1f, R3 ;  /* 0x0000001fff057819 */ /* 0x004fe40000011403 */
[----:B------:R-:W-:Y:S02]  /*18640*/  SHF.R.S32.HI R3, RZ, 0x1f, R4 ;  /* 0x0000001fff037819 */ /* 0x000fe40000011404 */
[----:B------:R-:W2:Y:S01]  /*18650*/  LDL R4, [R1+0x20f0] ;  /* 0x0020f00001047983 */ /* 0x000ea20000100800 */
[--C-:B------:R-:W-:Y:S02]  /*18660*/  IMAD.X R5, R5, 0x1, R12.reuse, P6 ;  /* 0x0000000105057824 */ /* 0x100fe400030e060c */
[----:B------:R-:W-:Y:S01]  /*18670*/  IMAD.X R16, R3, 0x1, R12, P3 ;  /* 0x0000000103107824 */ /* 0x000fe200018e060c */
[----:B------:R0:W-:Y:S04]  /*18680*/  STL [R1+0x1708], R72 ;  /* 0x0017084801007387 */ /* 0x0001e80000100800 */
[----:B------:R-:W-:Y:S01]  /*18690*/  STL [R1+0x1710], R70 ;  /* 0x0017104601007387 */ /* 0x000fe20000100800 */
[----:B--2---:R-:W-:Y:S01]  /*186a0*/  ISETP.GE.AND P3, PT, R4, RZ, PT ;  /* 0x000000ff0400720c */ /* 0x004fe20003f66270 */
[----:B------:R-:W-:-:S05]  /*186b0*/  @P0 IMAD.MOV.U32 R4, RZ, RZ, R72 ;  /* 0x000000ffff040224 */ /* 0x000fca00078e0048 */
[----:B------:R2:W3:Y:S04]  /*186c0*/  @P0 LDG.E.U8 R73, desc[UR20][R4.64] ;  /* 0x0000001404490981 */ /* 0x0004e8000c1e1100 */
[----:B------:R1:W-:Y:S01]  /*186d0*/  STL [R1+0x1704], R5 ;  /* 0x0017040501007387 */ /* 0x0003e20000100800 */
[----:B------:R-:W-:-:S03]  /*186e0*/  @!P5 IMAD.IADD R77, R77, 0x1, -R15 ;  /* 0x000000014d4dd824 */ /* 0x000fc600078e0a0f */
[----:B0-----:R-:W3:Y:S01]  /*186f0*/  LDL.LU R72, [R1+0x2ab0] ;  /* 0x002ab00001487983 */ /* 0x001ee20000300800 */
[----:B--2---:R-:W-:Y:S02]  /*18700*/  @P0 IMAD.MOV.U32 R4, RZ, RZ, R70 ;  /* 0x000000ffff040224 */ /* 0x004fe400078e0046 */
[----:B-1----:R-:W-:-:S05]  /*18710*/  @P0 IMAD.MOV.U32 R5, RZ, RZ, R16 ;  /* 0x000000ffff050224 */ /* 0x002fca00078e0010 */
[----:B------:R0:W2:Y:S01]  /*18720*/  @P0 LDG.E.U8 R6, desc[UR20][R4.64] ;  /* 0x0000001404060981 */ /* 0x0000a2000c1e1100 */
[----:B------:R-:W-:-:S03]  /*18730*/  IMAD.MOV.U32 R3, RZ, RZ, R77 ;  /* 0x000000ffff037224 */ /* 0x000fc600078e004d */
[----:B------:R-:W-:Y:S01]  /*18740*/  STL [R1+0x170c], R16 ;  /* 0x00170c1001007387 */ /* 0x000fe20000100800 */
[C---:B----4-:R-:W-:Y:S02]  /*18750*/  ISETP.GT.U32.AND P5, PT, R15.reuse, R2, PT ;  /* 0x000000020f00720c */ /* 0x050fe40003fa4070 */
[----:B------:R-:W-:Y:S01]  /*18760*/  ISETP.GT.U32.AND P6, PT, R15, R93, PT ;  /* 0x0000005d0f00720c */ /* 0x000fe20003fc4070 */
[----:B---3--:R1:W-:Y:S04]  /*18770*/  STL [R1+0x1c8c], R73 ;  /* 0x001c8c4901007387 */ /* 0x0083e80000100800 */
[----:B-1----:R-:W3:Y:S04]  /*18780*/  LDL R73, [R1+0x20c0] ;  /* 0x0020c00001497983 */ /* 0x002ee80000100800 */
[----:B------:R-:W4:Y:S04]  /*18790*/  LDL.LU R77, [R1+0x2aac] ;  /* 0x002aac00014d7983 */ /* 0x000f280000300800 */
[----:B------:R-:W3:Y:S01]  /*187a0*/  LDL.LU R16, [R1+0x2aa8] ;  /* 0x002aa80001107983 */ /* 0x000ee20000300800 */
[----:B------:R-:W-:Y:S01]  /*187b0*/  @!P5 IMAD.IADD R2, R2, 0x1, -R15 ;  /* 0x000000010202d824 */ /* 0x000fe200078e0a0f */
[----:B------:R-:W-:Y:S01]  /*187c0*/  ISETP.GE.AND P5, PT, R75, RZ, PT ;  /* 0x000000ff4b00720c */ /* 0x000fe20003fa6270 */
[----:B0-----:R-:W-:Y:S01]  /*187d0*/  IMAD.MOV.U32 R4, RZ, RZ, R74 ;  /* 0x000000ffff047224 */ /* 0x001fe200078e004a */
[----:B------:R-:W4:Y:S01]  /*187e0*/  LDL R70, [R1+0x20d4] ;  /* 0x0020d40001467983 */ /* 0x000f220000100800 */
[----:B------:R-:W-:Y:S01]  /*187f0*/  @!P4 IMAD.MOV R3, RZ, RZ, -R3 ;  /* 0x000000ffff03c224 */ /* 0x000fe200078e0a03 */
[----:B------:R-:W-:Y:S01]  /*18800*/  ISETP.GT.U32.AND P4, PT, R15, R2, PT ;  /* 0x000000020f00720c */ /* 0x000fe20003f84070 */
[----:B------:R-:W-:-:S02]  /*18810*/  @!P3 IMAD.MOV R4, RZ, RZ, -R4 ;  /* 0x000000ffff04b224 */ /* 0x000fc400078e0a04 */
[----:B------:R-:W-:Y:S01]  /*18820*/  @!P6 IMAD.IADD R93, R93, 0x1, -R15 ;  /* 0x000000015d5de824 */ /* 0x000fe200078e0a0f */
[C---:B------:R-:W-:Y:S02]  /*18830*/  SEL R5, R14.reuse, R3, !P1 ;  /* 0x000000030e057207 */ /* 0x040fe40004800000 */
[----:B------:R-:W-:Y:S01]  /*18840*/  SEL R4, R14, R4, !P1 ;  /* 0x000000040e047207 */ /* 0x000fe20004800000 */
[----:B------:R-:W-:Y:S02]  /*18850*/  IMAD.MOV.U32 R3, RZ, RZ, R93 ;  /* 0x000000ffff037224 */ /* 0x000fe400078e005d */
[----:B------:R-:W-:Y:S01]  /*18860*/  IMAD R5, R5, UR13, RZ ;  /* 0x0000000d05057c24 */ /* 0x000fe2000f8e02ff */
[----:B------:R-:W4:Y:S01]  /*18870*/  LDL.LU R93, [R1+0x9c] ;  /* 0x00009c00015d7983 */ /* 0x000f220000300800 */
[----:B------:R-:W-:Y:S02]  /*18880*/  IMAD R4, R4, UR5, RZ ;  /* 0x0000000504047c24 */ /* 0x000fe4000f8e02ff */
[----:B------:R-:W-:Y:S01]  /*18890*/  @!P4 IMAD.IADD R2, R2, 0x1, -R15 ;  /* 0x000000010202c824 */ /* 0x000fe200078e0a0f */
[----:B--2---:R0:W-:Y:S01]  /*188a0*/  STL [R1+0x1c84], R6 ;  /* 0x001c840601007387 */ /* 0x0041e20000100800 */
[----:B------:R-:W-:Y:S01]  /*188b0*/  @!P5 IMAD.MOV R3, RZ, RZ, -R3 ;  /* 0x000000ffff03d224 */ /* 0x000fe200078e0a03 */
[-C--:B------:R-:W-:Y:S01]  /*188c0*/  IADD3 R75, P5, PT, R5, R13.reuse, RZ ;  /* 0x0000000d054b7210 */ /* 0x080fe20007fbe0ff */
[----:B------:R-:W1:Y:S01]  /*188d0*/  LDCU UR5, c[0x0][0x3b0] ;  /* 0x00007600ff0577ac */ /* 0x000e620008000800 */
[----:B------:R-:W-:-:S02]  /*188e0*/  IADD3 R74, P4, PT, R4, R13, RZ ;  /* 0x0000000d044a7210 */ /* 0x000fc40007f9e0ff */
[----:B---3--:R-:W-:Y:S01]  /*188f0*/  PRMT R16, RZ, 0x7610, R16 ;  /* 0x00007610ff107816 */ /* 0x008fe20000000010 */
[----:B------:R-:W2:Y:S01]  /*18900*/  LDCU UR13, c[0x0][0x3b0] ;  /* 0x00007600ff0d77ac */ /* 0x000ea20008000800 */
[----:B0-----:R-:W-:Y:S02]  /*18910*/  SHF.R.S32.HI R6, RZ, 0x1f, R5 ;  /* 0x0000001fff067819 */ /* 0x001fe40000011405 */
[----:B------:R-:W-:-:S03]  /*18920*/  SHF.R.S32.HI R5, RZ, 0x1f, R4 ;  /* 0x0000001fff057819 */ /* 0x000fc60000011404 */
[--C-:B------:R-:W-:Y:S01]  /*18930*/  IMAD.X R4, R6, 0x1, R12.reuse, P5 ;  /* 0x0000000106047824 */ /* 0x100fe200028e060c */
[----:B------:R-:W-:Y:S01]  /*18940*/  STL [R1+0x16fc], R75 ;  /* 0x0016fc4b01007387 */ /* 0x000fe20000100800 */
[----:B------:R-:W-:Y:S02]  /*18950*/  IMAD.X R6, R5, 0x1, R12, P4 ;  /* 0x0000000105067824 */ /* 0x000fe400020e060c */
[----:B------:R-:W-:Y:S01]  /*18960*/  @P0 IMAD.MOV.U32 R5, RZ, RZ, R4 ;  /* 0x000000ffff050224 */ /* 0x000fe200078e0004 */
[----:B------:R-:W-:Y:S04]  /*18970*/  STL [R1+0x1700], R74 ;  /* 0x0017004a01007387 */ /* 0x000fe80000100800 */
[----:B------:R0:W-:Y:S02]  /*18980*/  STL [R1+0x16e4], R4 ;  /* 0x0016e40401007387 */ /* 0x0001e40000100800 */
[----:B0-----:R-:W-:-:S05]  /*18990*/  @P0 IMAD.MOV.U32 R4, RZ, RZ, R75 ;  /* 0x000000ffff040224 */ /* 0x001fca00078e004b */
[----:B------:R0:W3:Y:S01]  /*189a0*/  @P0 LDG.E.U8 R16, desc[UR20][R4.64] ;  /* 0x0000001404100981 */ /* 0x0000e2000c1e1100 */
[----:B----4-:R-:W-:Y:S01]  /*189b0*/  PRMT R77, RZ, 0x7610, R77 ;  /* 0x00007610ff4d7816 */ /* 0x010fe2000000004d */
[----:B0-----:R-:W-:Y:S02]  /*189c0*/  IMAD.MOV.U32 R5, RZ, RZ, R6 ;  /* 0x000000ffff057224 */ /* 0x001fe400078e0006 */
[----:B------:R-:W-:-:S05]  /*189d0*/  @P0 IMAD.MOV.U32 R4, RZ, RZ, R74 ;  /* 0x000000ffff040224 */ /* 0x000fca00078e004a */
[----:B------:R-:W4:Y:S01]  /*189e0*/  @P0 LDG.E.U8 R77, desc[UR20][R4.64] ;  /* 0x00000014044d0981 */ /* 0x000f22000c1e1100 */
[----:B------:R-:W-:Y:S02]  /*189f0*/  ISETP.GT.U32.AND P6, PT, R15, R0, PT ;  /* 0x000000000f00720c */ /* 0x000fe40003fc4070 */
[----:B------:R-:W-:Y:S02]  /*18a00*/  ISETP.GE.AND P5, PT, R73, RZ, PT ;  /* 0x000000ff4900720c */ /* 0x000fe40003fa6270 */
[----:B------:R-:W2:Y:S01]  /*18a10*/  LDL R73, [R1+0x20ec] ;  /* 0x0020ec0001497983 */ /* 0x000ea20000100800 */
[----:B------:R-:W-:-:S03]  /*18a20*/  SEL R3, R14, R3, !P1 ;  /* 0x000000030e037207 */ /* 0x000fc60004800000 */
[----:B------:R-:W2:Y:S05]  /*18a30*/  LDL.LU R75, [R1+0x2aa4] ;  /* 0x002aa400014b7983 */ /* 0x000eaa0000300800 */
[----:B------:R-:W-:Y:S01]  /*18a40*/  @!P6 IMAD.IADD R0, R0, 0x1, -R15 ;  /* 0x000000010000e824 */ /* 0x000fe200078e0a0f */
[----:B------:R-:W-:Y:S01]  /*18a50*/  PRMT R7, RZ, 0x7610, R7 ;  /* 0x00007610ff077816 */ /* 0x000fe20000000007 */
[----:B---3--:R0:W-:Y:S04]  /*18a60*/  STL [R1+0x1c80], R16 ;  /* 0x001c801001007387 */ /* 0x0081e80000100800 */
[----:B0-----:R-:W3:Y:S04]  /*18a70*/  LDL.LU R16, [R1+0x2aa0] ;  /* 0x002aa00001107983 */ /* 0x001ee80000300800 */
[----:B------:R0:W-:Y:S04]  /*18a80*/  STL [R1+0x16f0], R6 ;  /* 0x0016f00601007387 */ /* 0x0001e80000100800 */
[----:B------:R-:W2:Y:S01]  /*18a90*/  LDL.LU R74, [R1+0xa0] ;  /* 0x0000a000014a7983 */ /* 0x000ea20000300800 */
[----:B0-----:R-:W-:-:S03]  /*18aa0*/  IMAD R6, R3, UR6, RZ ;  /* 0x0000000603067c24 */ /* 0x001fc6000f8e02ff */
[----:B----4-:R0:W-:Y:S01]  /*18ab0*/  STL [R1+0x1c7c], R77 ;  /* 0x001c7c4d01007387 */ /* 0x0101e20000100800 */
[----:B------:R-:W-:Y:S01]  /*18ac0*/  IMAD.MOV.U32 R3, RZ, RZ, R2 ;  /* 0x000000ffff037224 */ /* 0x000fe200078e0002 */
[----:B------:R-:W-:Y:S01]  /*18ad0*/  ISETP.GT.U32.AND P3, PT, R15, R92, PT ;  /* 0x0000005c0f00720c */ /* 0x000fe20003f64070 */
[----:B------:R-:W4:Y:S01]  /*18ae0*/  LDCU UR6, c[0x0][0x3b0] ;  /* 0x00007600ff0677ac */ /* 0x000f220008000800 */
[----:B------:R-:W-:Y:S02]  /*18af0*/  SHF.R.S32.HI R4, RZ, 0x1f, R6 ;  /* 0x0000001fff047819 */ /* 0x000fe40000011406 */
[----:B------:R-:W-:Y:S01]  /*18b00*/  IADD3 R5, P6, PT, R6, R13, RZ ;  /* 0x0000000d06057210 */ /* 0x000fe20007fde0ff */
[----:B0-----:R-:W2:Y:S04]  /*18b10*/  LDL.LU R77, [R1+0x98] ;  /* 0x00009800014d7983 */ /* 0x001ea80000300800 */
[----:B------:R-:W-:Y:S01]  /*18b20*/  IMAD.X R4, R4, 0x1, R12, P6 ;  /* 0x0000000104047824 */ /* 0x000fe200030e060c */
[----:B------:R-:W2:Y:S04]  /*18b30*/  LDL R2, [R1+0x2104] ;  /* 0x0021040001027983 */ /* 0x000ea80000100800 */
[----:B------:R0:W-:Y:S04]  /*18b40*/  STL [R1+0x16f8], R5 ;  /* 0x0016f80501007387 */ /* 0x0001e80000100800 */
[----:B------:R1:W-:Y:S01]  /*18b50*/  STL [R1+0x16f4], R4 ;  /* 0x0016f40401007387 */ /* 0x0003e20000100800 */
[----:B0-----:R-:W-:-:S04]  /*18b60*/  @P0 LOP3.LUT R5, R5, R4, RZ, 0x3c, !PT ;  /* 0x0000000405050212 */ /* 0x001fc800078e3cff */
[----:B-1----:R-:W-:-:S04]  /*18b70*/  @P0 LOP3.LUT R4, R5, R4, RZ, 0x3c, !PT ;  /* 0x0000000405040212 */ /* 0x002fc800078e3cff */
[----:B------:R-:W-:-:S05]  /*18b80*/  @P0 LOP3.LUT R5, R5, R4, RZ, 0x3c, !PT ;  /* 0x0000000405050212 */ /* 0x000fca00078e3cff */
        /* <DEDUP_REMOVED lines=8> */
[----:B0-----:R-:W-:Y:S01]  /*18c10*/  PRMT R5, RZ, 0x7610, R5 ;  /* 0x00007610ff057816 */ /* 0x001fe20000000005 */
[----:B------:R-:W0:Y:S02]  /*18c20*/  LDCU UR5, c[0x0][0x3b0] ;  /* 0x00007600ff0577ac */ /* 0x000e240008000800 */
[----:B------:R-:W-:Y:S01]  /*18c30*/  @!P3 IMAD.IADD R92, R92, 0x1, -R15 ;  /* 0x000000015c5cb824 */ /* 0x000fe200078e0a0f */
[----:B------:R-:W-:Y:S02]  /*18c40*/  IADD3 R6, P3, PT, R3, R13, RZ ;  /* 0x0000000d03067210 */ /* 0x000fe40007f7e0ff */
[----:B------:R-:W-:Y:S01]  /*18c50*/  SHF.R.S32.HI R4, RZ, 0x1f, R3 ;  /* 0x0000001fff047819 */ /* 0x000fe20000011403 */
[----:B------:R-:W-:-:S02]  /*18c60*/  IMAD.MOV.U32 R3, RZ, RZ, R0 ;  /* 0x000000ffff037224 */ /* 0x000fc400078e0000 */
[----:B------:R-:W3:Y:S04]  /*18c70*/  LDL.LU R0, [R1+0xa4] ;  /* 0x0000a40001007983 */ /* 0x000ee80000300800 */
[----:B------:R-:W-:Y:S04]  /*18c80*/  STL [R1+0x16ec], R6 ;  /* 0x0016ec0601007387 */ /* 0x000fe80000100800 */
[----:B--2---:R1:W-:Y:S02]  /*18c90*/  STL [R1+0x1c78], R7 ;  /* 0x001c780701007387 */ /* 0x0043e40000100800 */
[----:B-1----:R-:W-:-:S05]  /*18ca0*/  IMAD.X R7, R4, 0x1, R12, P3 ;  /* 0x0000000104077824 */ /* 0x002fca00018e060c */
[----:B------:R1:W2:Y:S01]  /*18cb0*/  @P0 LDG.E.U8 R5, desc[UR20][R6.64] ;  /* 0x0000001406050981 */ /* 0x0002a2000c1e1100 */
[----:B------:R-:W-:Y:S02]  /*18cc0*/  ISETP.GT.U32.AND P6, PT, R15, R93, PT ;  /* 0x0000005d0f00720c */ /* 0x000fe40003fc4070 */
[----:B------:R-:W-:Y:S02]  /*18cd0*/  ISETP.GE.AND P5, PT, R70, RZ, PT ;  /* 0x000000ff4600720c */ /* 0x000fe40003fa6270 */
[----:B------:R-:W-:Y:S01]  /*18ce0*/  ISETP.GE.AND P4, PT, R73, RZ, PT ;  /* 0x000000ff4900720c */ /* 0x000fe20003f86270 */
[----:B------:R-:W-:-:S08]  /*18cf0*/  IMAD.MOV.U32 R4, RZ, RZ, R92 ;  /* 0x000000ffff047224 */ /* 0x000fd000078e005c */
[----:B------:R-:W-:Y:S02]  /*18d00*/  @!P6 IMAD.IADD R93, R93, 0x1, -R15 ;  /* 0x000000015d5de824 */ /* 0x000fe400078e0a0f */
[----:B------:R-:W-:-:S03]  /*18d10*/  @!P5 IMAD.MOV R3, RZ, RZ, -R3 ;  /* 0x000000ffff03d224 */ /* 0x000fc600078e0a03 */
[C---:B------:R-:W-:Y:S01]  /*18d20*/  ISETP.GT.U32.AND P5, PT, R15.reuse, R93, PT ;  /* 0x0000005d0f00720c */ /* 0x040fe20003fa4070 */
[----:B------:R-:W-:Y:S01]  /*18d30*/  @!P4 IMAD.MOV R4, RZ, RZ, -R4 ;  /* 0x000000ffff04c224 */ /* 0x000fe200078e0a04 */
[----:B------:R-:W-:Y:S02]  /*18d40*/  ISETP.GT.U32.AND P6, PT, R15, R77, PT ;  /* 0x0000004d0f00720c */ /* 0x000fe40003fc4070 */
[C---:B------:R-:W-:Y:S02]  /*18d50*/  SEL R3, R14.reuse, R3, !P1 ;  /* 0x000000030e037207 */ /* 0x040fe40004800000 */
[----:B------:R-:W-:-:S03]  /*18d60*/  SEL R4, R14, R4, !P1 ;  /* 0x000000040e047207 */ /* 0x000fc60004800000 */
[----:B----4-:R-:W-:Y:S01]  /*18d70*/  IMAD R3, R3, UR6, RZ ;  /* 0x0000000603037c24 */ /* 0x010fe2000f8e02ff */
[----:B------:R4:W-:Y:S01]  /*18d80*/  STL [R1+0x16e8], R7 ;  /* 0x0016e80701007387 */ /* 0x0009e20000100800 */
[----:B0-----:R-:W-:Y:S02]  /*18d90*/  IMAD R4, R4, UR5, RZ ;  /* 0x0000000504047c24 */ /* 0x001fe4000f8e02ff */
[----:B------:R-:W-:Y:S01]  /*18da0*/  @!P5 IMAD.IADD R93, R93, 0x1, -R15 ;  /* 0x000000015d5dd824 */ /* 0x000fe200078e0a0f */
[----:B-1----:R-:W-:Y:S01]  /*18db0*/  SHF.R.S32.HI R6, RZ, 0x1f, R3 ;  /* 0x0000001fff067819 */ /* 0x002fe20000011403 */
[----:B------:R-:W3:Y:S01]  /*18dc0*/  LDL.LU R70, [R1+0xa8] ;  /* 0x0000a80001467983 */ /* 0x000ee20000300800 */
[-C--:B------:R-:W-:Y:S01]  /*18dd0*/  IADD3 R73, P5, PT, R3, R13.reuse, RZ ;  /* 0x0000000d03497210 */ /* 0x080fe20007fbe0ff */
[----:B------:R-:W-:Y:S01]  /*18de0*/  @!P6 IMAD.IADD R77, R77, 0x1, -R15 ;  /* 0x000000014d4de824 */ /* 0x000fe200078e0a0f */
[----:B------:R-:W-:Y:S01]  /*18df0*/  IADD3 R92, P6, PT, R4, R13, RZ ;  /* 0x0000000d045c7210 */ /* 0x000fe20007fde0ff */
[----:B------:R-:W0:Y:S01]  /*18e00*/  LDCU UR5, c[0x0][0x3b0] ;  /* 0x00007600ff0577ac */ /* 0x000e220008000800 */
[----:B----4-:R-:W4:Y:S01]  /*18e10*/  LDL R7, [R1+0x20d0] ;  /* 0x0020d00001077983 */ /* 0x010f220000100800 */
[----:B------:R-:W-:Y:S01]  /*18e20*/  IMAD.MOV.U32 R3, RZ, RZ, R93 ;  /* 0x000000ffff037224 */ /* 0x000fe200078e005d */
[----:B------:R-:W-:Y:S01]  /*18e30*/  ISETP.GE.AND P4, PT, R2, RZ, PT ;  /* 0x000000ff0200720c */ /* 0x000fe20003f86270 */
[----:B------:R-:W1:Y:S01]  /*18e40*/  LDCU UR6, c[0x0][0x3b0] ;  /* 0x00007600ff0677ac */ /* 0x000e620008000800 */
[----:B------:R-:W-:Y:S01]  /*18e50*/  PRMT R75, RZ, 0x7610, R75 ;  /* 0x00007610ff4b7816 */ /* 0x000fe2000000004b */
[----:B--2---:R2:W-:Y:S04]  /*18e60*/  STL [R1+0x1c44], R5 ;  /* 0x001c440501007387 */ /* 0x0045e80000100800 */
[----:B------:R-:W-:Y:S04]  /*18e70*/  STL [R1+0x16d8], R73 ;  /* 0x0016d84901007387 */ /* 0x000fe80000100800 */
[----:B------:R-:W4:Y:S01]  /*18e80*/  LDL.LU R93, [R1+0xac] ;  /* 0x0000ac00015d7983 */ /* 0x000f220000300800 */
[----:B--2---:R-:W-:Y:S01]  /*18e90*/  SHF.R.S32.HI R5, RZ, 0x1f, R4 ;  /* 0x0000001fff057819 */ /* 0x004fe20000011404 */
[----:B------:R-:W-:-:S02]  /*18ea0*/  IMAD.X R4, R6, 0x1, R12, P5 ;  /* 0x0000000106047824 */ /* 0x000fc400028e060c */
[----:B------:R-:W-:Y:S02]  /*18eb0*/  STL [R1+0x16e0], R92 ;  /* 0x0016e05c01007387 */ /* 0x000fe40000100800 */
[----:B------:R-:W-:Y:S02]  /*18ec0*/  IMAD.X R2, R5, 0x1, R12, P6 ;  /* 0x0000000105027824 */ /* 0x000fe400030e060c */
[----:B------:R-:W2:Y:S01]  /*18ed0*/  LDL R6, [R1+0x211c] ;  /* 0x00211c0001067983 */ /* 0x000ea20000100800 */
[----:B------:R-:W-:-:S03]  /*18ee0*/  @P0 IMAD.MOV.U32 R5, RZ, RZ, R4 ;  /* 0x000000ffff050224 */ /* 0x000fc600078e0004 */
[----:B------:R0:W-:Y:S02]  /*18ef0*/  STL [R1+0x101c], R4 ;  /* 0x00101c0401007387 */ /* 0x0001e40000100800 */
[----:B0-----:R-:W-:Y:S02]  /*18f00*/  @P0 IMAD.MOV.U32 R4, RZ, RZ, R73 ;  /* 0x000000ffff040224 */ /* 0x001fe400078e0049 */
[----:B------:R-:W2:Y:S04]  /*18f10*/  LDL.LU R73, [R1+0x2a9c] ;  /* 0x002a9c0001497983 */ /* 0x000ea80000300800 */
[----:B------:R0:W2:Y:S04]  /*18f20*/  @P0 LDG.E.U8 R75, desc[UR20][R4.64] ;  /* 0x00000014044b0981 */ /* 0x0000a8000c1e1100 */
[----:B------:R-:W-:Y:S01]  /*18f30*/  STL [R1+0x16dc], R2 ;  /* 0x0016dc0201007387 */ /* 0x000fe20000100800 */
[----:B0-----:R-:W-:Y:S01]  /*18f40*/  @P0 IMAD.MOV.U32 R5, RZ, RZ, R2 ;  /* 0x000000ffff050224 */ /* 0x001fe200078e0002 */
[C---:B------:R-:W-:Y:S01]  /*18f50*/  ISETP.GT.U32.AND P3, PT, R15.reuse, R74, PT ;  /* 0x0000004a0f00720c */ /* 0x040fe20003f64070 */
[----:B------:R-:W-:Y:S01]  /*18f60*/  @!P4 IMAD.MOV R3, RZ, RZ, -R3 ;  /* 0x000000ffff03c224 */ /* 0x000fe200078e0a03 */
[----:B---3--:R-:W-:-:S11]  /*18f70*/  ISETP.GT.U32.AND P4, PT, R15, R0, PT ;  /* 0x000000000f00720c */ /* 0x008fd60003f84070 */
[----:B------:R-:W-:Y:S01]  /*18f80*/  @!P3 IMAD.IADD R74, R74, 0x1, -R15 ;  /* 0x000000014a4ab824 */ /* 0x000fe200078e0a0f */
[----:B--2---:R0:W-:Y:S04]  /*18f90*/  STL [R1+0x1c74], R75 ;  /* 0x001c744b01007387 */ /* 0x0041e80000100800 */
[----:B0-----:R-:W2:Y:S04]  /*18fa0*/  LDL.LU R75, [R1+0x2a98] ;  /* 0x002a9800014b7983 */ /* 0x001ea80000300800 */
[----:B------:R-:W3:Y:S01]  /*18fb0*/  LDL.LU R2, [R1+0x2a94] ;  /* 0x002a940001027983 */ /* 0x000ee20000300800 */
[----:B------:R-:W-:-:S02]  /*18fc0*/  ISETP.GT.U32.AND P3, PT, R15, R74, PT ;  /* 0x0000004a0f00720c */ /* 0x000fc40003f64070 */
[----:B------:R-:W-:Y:S01]  /*18fd0*/  SEL R3, R14, R3, !P1 ;  /* 0x000000030e037207 */ /* 0x000fe20004800000 */
[----:B------:R-:W-:Y:S01]  /*18fe0*/  @P0 IMAD.MOV.U32 R4, RZ, RZ, R92 ;  /* 0x000000ffff040224 */ /* 0x000fe200078e005c */
[----:B------:R-:W-:Y:S02]  /*18ff0*/  PRMT R16, RZ, 0x7610, R16 ;  /* 0x00007610ff107816 */ /* 0x000fe40000000010 */
[----:B------:R-:W-:Y:S01]  /*19000*/  ISETP.GT.U32.AND P5, PT, R15, R77, PT ;  /* 0x0000004d0f00720c */ /* 0x000fe20003fa4070 */
[----:B------:R-:W-:Y:S01]  /*19010*/  IMAD R3, R3, UR13, RZ ;  /* 0x0000000d03037c24 */ /* 0x000fe2000f8e02ff */
[----:B------:R-:W2:Y:S01]  /*19020*/  LDL R92, [R1+0x20e8] ;  /* 0x0020e800015c7983 */ /* 0x000ea20000100800 */
[--C-:B------:R-:W-:Y:S01]  /*19030*/  @!P4 IMAD.IADD R0, R0, 0x1, -R15.reuse ;  /* 0x000000010000c824 */ /* 0x100fe200078e0a0f */
[----:B------:R-:W-:Y:S01]  /*19040*/  ISETP.GT.U32.AND P6, PT, R15, R70, PT ;  /* 0x000000460f00720c */ /* 0x000fe20003fc4070 */
[----:B------:R-:W0:Y:S01]  /*19050*/  LDCU UR13, c[0x0][0x3b0] ;  /* 0x00007600ff0d77ac */ /* 0x000e220008000800 */
[----:B------:R1:W2:Y:S01]  /*19060*/  @P0 LDG.E.U8 R16, desc[UR20][R4.64] ;  /* 0x0000001404100981 */ /* 0x0002a2000c1e1100 */
[----:B------:R-:W-:Y:S01]  /*19070*/  @!P3 IMAD.IADD R74, R74, 0x1, -R15 ;  /* 0x000000014a4ab824 */ /* 0x000fe200078e0a0f */
[----:B------:R-:W-:-:S02]  /*19080*/  ISETP.GE.AND P3, PT, R6, RZ, PT ;  /* 0x000000ff0600720c */ /* 0x000fc40003f66270 */
[----:B------:R-:W-:Y:S02]  /*19090*/  IADD3 R6, P4, PT, R3, R13, RZ ;  /* 0x0000000d03067210 */ /* 0x000fe40007f9e0ff */
[----:B-1----:R-:W-:Y:S01]  /*190a0*/  SHF.R.S32.HI R5, RZ, 0x1f, R3 ;  /* 0x0000001fff057819 */ /* 0x002fe20000011403 */
[----:B------:R-:W-:Y:S01]  /*190b0*/  @!P5 IMAD.IADD R77, R77, 0x1, -R15 ;  /* 0x000000014d4dd824 */ /* 0x000fe200078e0a0f */
[----:B----4-:R-:W-:-:S03]  /*190c0*/  ISETP.GE.AND P5, PT, R7, RZ, PT ;  /* 0x000000ff0700720c */ /* 0x010fc60003fa6270 */
[----:B------:R-:W-:-:S04]  /*190d0*/  IMAD.X R5, R5, 0x1, R12, P4 ;  /* 0x0000000105057824 */ /* 0x000fc800020e060c */
[----:B------:R-:W-:Y:S01]  /*190e0*/  @P0 IMAD.MOV.U32 R7, RZ, RZ, R5 ;  /* 0x000000ffff070224 */ /* 0x000fe200078e0005 */
[----:B---3--:R-:W-:-:S06]  /*190f0*/  PRMT R2, RZ, 0x7610, R2 ;  /* 0x00007610ff027816 */ /* 0x008fcc0000000002 */
[----:B------:R1:W3:Y:S01]  /*19100*/  @P0 LDG.E.U8 R2, desc[UR20][R6.64] ;  /* 0x0000001406020981 */ /* 0x0002e2000c1e1100 */
[----:B------:R-:W-:Y:S02]  /*19110*/  IMAD.MOV.U32 R4, RZ, RZ, R74 ;  /* 0x000000ffff047224 */ /* 0x000fe400078e004a */
[----:B------:R-:W-:Y:S02]  /*19120*/  @!P6 IMAD.IADD R70, R70, 0x1, -R15 ;  /* 0x000000014646e824 */ /* 0x000fe400078e0a0f */
[----:B------:R-:W-:Y:S02]  /*19130*/  @!P3 IMAD.MOV R4, RZ, RZ, -R4 ;  /* 0x000000ffff04b224 */ /* 0x000fe400078e0a04 */
[----:B------:R-:W-:Y:S01]  /*19140*/  IMAD.MOV.U32 R3, RZ, RZ, R77 ;  /* 0x000000ffff037224 */ /* 0x000fe200078e004d */
[C---:B------:R-:W-:Y:S02]  /*19150*/  ISETP.GT.U32.AND P6, PT, R15.reuse, R70, PT ;  /* 0x000000460f00720c */ /* 0x040fe40003fc4070 */
[----:B------:R-:W-:Y:S01]  /*19160*/  ISETP.GT.U32.AND P3, PT, R15, R93, PT ;  /* 0x0000005d0f00720c */ /* 0x000fe20003f64070 */
[----:B------:R-:W-:Y:S01]  /*19170*/  @!P5 IMAD.MOV R3, RZ, RZ, -R3 ;  /* 0x000000ffff03d224 */ /* 0x000fe200078e0a03 */
[C---:B------:R-:W-:Y:S01]  /*19180*/  SEL R4, R14.reuse, R4, !P1 ;  /* 0x000000040e047207 */ /* 0x040fe20004800000 */
[----:B--2---:R2:W-:Y:S03]  /*19190*/  STL [R1+0x1c70], R16 ;  /* 0x001c701001007387 */ /* 0x0045e60000100800 */
[----:B------:R-:W-:Y:S01]  /*191a0*/  SEL R3, R14, R3, !P1 ;  /* 0x000000030e037207 */ /* 0x000fe20004800000 */
[----:B------:R-:W-:-:S04]  /*191b0*/  IMAD R4, R4, UR5, RZ ;  /* 0x0000000504047c24 */ /* 0x000fc8000f8e02ff */
[--C-:B------:R-:W-:Y:S01]  /*191c0*/  @!P6 IMAD.IADD R70, R70, 0x1, -R15.reuse ;  /* 0x000000014646e824 */ /* 0x100fe200078e0a0f */
[----:B--2---:R-:W2:Y:S01]  /*191d0*/  LDL.LU R16, [R1+0xb8] ;  /* 0x0000b80001107983 */ /* 0x004ea20000300800 */
[----:B------:R-:W-:Y:S01]  /*191e0*/  IMAD R3, R3, UR6, RZ ;  /* 0x0000000603037c24 */ /* 0x000fe2000f8e02ff */
[-C--:B------:R-:W-:Y:S01]  /*191f0*/  IADD3 R74, P6, PT, R4, R13.reuse, RZ ;  /* 0x0000000d044a7210 */ /* 0x080fe20007fde0ff */
[----:B------:R-:W-:Y:S01]  /*19200*/  @!P3 IMAD.IADD R93, R93, 0x1, -R15 ;  /* 0x000000015d5db824 */ /* 0x000fe200078e0a0f */
[----:B------:R1:W-:Y:S01]  /*19210*/  STL [R1+0x1024], R6 ;  /* 0x0010240601007387 */ /* 0x0003e20000100800 */
[----:B------:R-:W-:Y:S01]  /*19220*/  ISETP.GE.AND P5, PT, R92, RZ, PT ;  /* 0x000000ff5c00720c */ /* 0x000fe20003fa6270 */
[----:B------:R-:W4:Y:S02]  /*19230*/  LDCU UR5, c[0x0][0x3b0] ;  /* 0x00007600ff0577ac */ /* 0x000f240008000800 */
[----:B------:R0:W-:Y:S01]  /*19240*/  STL [R1+0x1020], R5 ;  /* 0x0010200501007387 */ /* 0x0001e20000100800 */
[----:B------:R-:W-:Y:S01]  /*19250*/  PRMT R75, RZ, 0x7610, R75 ;  /* 0x00007610ff4b7816 */ /* 0x000fe2000000004b */
[----:B------:R-:W2:Y:S01]  /*19260*/  LDCU UR6, c[0x0][0x3b0] ;  /* 0x00007600ff0677ac */ /* 0x000ea20008000800 */
[----:B-1----:R-:W-:-:S02]  /*19270*/  IADD3 R6, P3, PT, R3, R13, RZ ;  /* 0x0000000d03067210 */ /* 0x002fc40007f7e0ff */
[----:B0-----:R-:W-:Y:S02]  /*19280*/  SHF.R.S32.HI R5, RZ, 0x1f, R4 ;  /* 0x0000001fff057819 */ /* 0x001fe40000011404 */
[----:B------:R-:W-:-:S03]  /*19290*/  SHF.R.S32.HI R4, RZ, 0x1f, R3 ;  /* 0x0000001fff047819 */ /* 0x000fc60000011403 */
[--C-:B------:R-:W-:Y:S02]  /*192a0*/  IMAD.X R5, R5, 0x1, R12.reuse, P6 ;  /* 0x0000000105057824 */ /* 0x100fe400030e060c */
[----:B------:R-:W-:Y:S01]  /*192b0*/  IMAD.X R7, R4, 0x1, R12, P3 ;  /* 0x0000000104077824 */ /* 0x000fe200018e060c */
[----:B---3--:R0:W-:Y:S04]  /*192c0*/  STL [R1+0x1c6c], R2 ;  /* 0x001c6c0201007387 */ /* 0x0081e80000100800 */
[----:B0-----:R-:W3:Y:S04]  /*192d0*/  LDL R2, [R1+0x2118] ;  /* 0x0021180001027983 */ /* 0x001ee80000100800 */
[----:B------:R-:W2:Y:S04]  /*192e0*/  LDL.LU R77, [R1+0xb4] ;  /* 0x0000b400014d7983 */ /* 0x000ea80000300800 */
[----:B------:R-:W2:Y:S04]  /*192f0*/  LDL.LU R92, [R1+0xb0] ;  /* 0x0000b000015c7983 */ /* 0x000ea80000300800 */
[----:B------:R0:W-:Y:S04]  /*19300*/  STL [R1+0x102c], R74 ;  /* 0x00102c4a01007387 */ /* 0x0001e80000100800 */
[----:B------:R-:W-:Y:S04]  /*19310*/  STL [R1+0x1034], R6 ;  /* 0x0010340601007387 */ /* 0x000fe80000100800 */
[----:B------:R-:W-:Y:S04]  /*19320*/  STL [R1+0x1028], R5 ;  /* 0x0010280501007387 */ /* 0x000fe80000100800 */
[----:B------:R-:W2:Y:S01]  /*19330*/  LDL R4, [R1+0x2100] ;  /* 0x0021000001047983 */ /* 0x000ea20000100800 */
[----:B------:R-:W-:-:S06]  /*19340*/  PRMT R3, RZ, 0x7610, R3 ;  /* 0x00007610ff037816 */ /* 0x000fcc0000000003 */
[----:B------:R-:W3:Y:S01]  /*19350*/  @P0 LDG.E.U8 R3, desc[UR20][R6.64] ;  /* 0x0000001406030981 */ /* 0x000ee2000c1e1100 */
[----:B------:R-:W-:Y:S02]  /*19360*/  ISETP.GT.U32.AND P4, PT, R15, R0, PT ;  /* 0x000000000f00720c */ /* 0x000fe40003f84070 */
[----:B--2---:R-:W-:Y:S01]  /*19370*/  ISETP.GE.AND P3, PT, R4, RZ, PT ;  /* 0x000000ff0400720c */ /* 0x004fe20003f66270 */
[----:B------:R-:W-:-:S10]  /*19380*/  @P0 IMAD.MOV.U32 R4, RZ, RZ, R74 ;  /* 0x000000ffff040224 */ /* 0x000fd400078e004a */
[----:B------:R-:W-:Y:S01]  /*19390*/  @!P4 IMAD.IADD R0, R0, 0x1, -R15 ;  /* 0x000000010000c824 */ /* 0x000fe200078e0a0f */
[----:B0-----:R-:W2:Y:S04]  /*193a0*/  LDL.LU R74, [R1+0x2a90] ;  /* 0x002a9000014a7983 */ /* 0x001ea80000300800 */
[----:B------:R0:W2:Y:S04]  /*193b0*/  @P0 LDG.E.U8 R75, desc[UR20][R4.64] ;  /* 0x00000014044b0981 */ /* 0x0000a8000c1e1100 */
[----:B------:R-:W-:Y:S01]  /*193c0*/  STL [R1+0x1030], R7 ;  /* 0x0010300701007387 */ /* 0x000fe20000100800 */
[----:B0-----:R-:W-:Y:S01]  /*193d0*/  IMAD.MOV.U32 R4, RZ, RZ, R0 ;  /* 0x000000ffff047224 */ /* 0x001fe200078e0000 */
[----:B------:R-:W-:-:S02]  /*193e0*/  ISETP.GT.U32.AND P4, PT, R15, R16, PT ;  /* 0x000000100f00720c */ /* 0x000fc40003f84070 */
[----:B------:R-:W-:Y:S01]  /*193f0*/  ISETP.GT.U32.AND P6, PT, R15, R93, PT ;  /* 0x0000005d0f00720c */ /* 0x000fe20003fc4070 */
[----:B------:R-:W-:Y:S01]  /*19400*/  @!P5 IMAD.MOV R4, RZ, RZ, -R4 ;  /* 0x000000ffff04d224 */ /* 0x000fe200078e0a04 */
[----:B---3--:R-:W-:Y:S01]  /*19410*/  ISETP.GE.AND P5, PT, R2, RZ, PT ;  /* 0x000000ff0200720c */ /* 0x008fe20003fa6270 */
[----:B--2---:R0:W-:Y:S04]  /*19420*/  STL [R1+0x1c68], R75 ;  /* 0x001c684b01007387 */ /* 0x0041e80000100800 */
[----:B0-----:R-:W2:Y:S04]  /*19430*/  LDL R75, [R1+0x2130] ;  /* 0x00213000014b7983 */ /* 0x001ea80000100800 */
[----:B------:R-:W3:Y:S01]  /*19440*/  LDL.LU R0, [R1+0x2a8c] ;  /* 0x002a8c0001007983 */ /* 0x000ee20000300800 */
[----:B------:R-:W-:-:S03]  /*19450*/  @!P4 IMAD.IADD R16, R16, 0x1, -R15 ;  /* 0x000000011010c824 */ /* 0x000fc600078e0a0f */
[----:B------:R0:W-:Y:S01]  /*19460*/  STL [R1+0x1c60], R3 ;  /* 0x001c600301007387 */ /* 0x0001e20000100800 */
[----:B------:R-:W-:Y:S01]  /*19470*/  SEL R5, R14, R4, !P1 ;  /* 0x000000040e057207 */ /* 0x000fe20004800000 */
[----:B------:R-:W-:Y:S01]  /*19480*/  @!P6 IMAD.IADD R93, R93, 0x1, -R15 ;  /* 0x000000015d5de824 */ /* 0x000fe200078e0a0f */
[----:B------:R-:W-:Y:S01]  /*19490*/  ISETP.GT.U32.AND P4, PT, R15, R16, PT ;  /* 0x000000100f00720c */ /* 0x000fe20003f84070 */
[----:B------:R-:W2:Y:S01]  /*194a0*/  LDL R7, [R1+0x20e4] ;  /* 0x0020e40001077983 */ /* 0x000ea20000100800 */
[----:B0-----:R-:W-:-:S04]  /*194b0*/  IMAD.MOV.U32 R3, RZ, RZ, R70 ;  /* 0x000000ffff037224 */ /* 0x001fc800078e0046 */
[----:B------:R-:W-:Y:S02]  /*194c0*/  @!P3 IMAD.MOV R3, RZ, RZ, -R3 ;  /* 0x000000ffff03b224 */ /* 0x000fe400078e0a03 */
[----:B------:R-:W-:-:S05]  /*194d0*/  IMAD R5, R5, UR13, RZ ;  /* 0x0000000d05057c24 */ /* 0x000fca000f8e02ff */
[----:B------:R-:W-:Y:S01]  /*194e0*/  @!P4 IMAD.IADD R16, R16, 0x1, -R15 ;  /* 0x000000011010c824 */ /* 0x000fe200078e0a0f */
[----:B------:R-:W-:Y:S01]  /*194f0*/  SEL R4, R14, R3, !P1 ;  /* 0x000000030e047207 */ /* 0x000fe20004800000 */
[----:B------:R-:W-:Y:S01]  /*19500*/  IMAD.MOV.U32 R3, RZ, RZ, R93 ;  /* 0x000000ffff037224 */ /* 0x000fe200078e005d */
[----:B------:R-:W-:Y:S01]  /*19510*/  SHF.R.S32.HI R6, RZ, 0x1f, R5 ;  /* 0x0000001fff067819 */ /* 0x000fe20000011405 */
[----:B------:R-:W2:Y:S01]  /*19520*/  LDL.LU R93, [R1+0xbc] ;  /* 0x0000bc00015d7983 */ /* 0x000ea20000300800 */
[----:B------:R-:W-:Y:S01]  /*19530*/  PRMT R71, RZ, 0x7610, R71 ;  /* 0x00007610ff477816 */ /* 0x000fe20000000047 */
[----:B----4-:R-:W-:Y:S01]  /*19540*/  IMAD R4, R4, UR5, RZ ;  /* 0x0000000504047c24 */ /* 0x010fe2000f8e02ff */
[----:B---3--:R-:W-:Y:S01]  /*19550*/  PRMT R0, RZ, 0x7610, R0 ;  /* 0x00007610ff007816 */ /* 0x008fe20000000000 */
[----:B------:R-:W-:Y:S01]  /*19560*/  @!P5 IMAD.MOV R3, RZ, RZ, -R3 ;  /* 0x000000ffff03d224 */ /* 0x000fe200078e0a03 */
[----:B------:R-:W-:Y:S01]  /*19570*/  IADD3 R2, P5, PT, R5, R13, RZ ;  /* 0x0000000d05027210 */ /* 0x000fe20007fbe0ff */
[----:B------:R-:W0:Y:S01]  /*19580*/  LDCU UR5, c[0x0][0x3b0] ;  /* 0x00007600ff0577ac */ /* 0x000e220008000800 */
[----:B------:R-:W-:-:S02]  /*19590*/  SHF.R.S32.HI R5, RZ, 0x1f, R4 ;  /* 0x0000001fff057819 */ /* 0x000fc40000011404 */
[----:B------:R-:W-:Y:S01]  /*195a0*/  IADD3 R70, P4, PT, R4, R13, RZ ;  /* 0x0000000d04467210 */ /* 0x000fe20007f9e0ff */
[--C-:B------:R-:W-:Y:S01]  /*195b0*/  IMAD.X R4, R6, 0x1, R12.reuse, P5 ;  /* 0x0000000106047824 */ /* 0x100fe200028e060c */
[----:B------:R-:W-:Y:S01]  /*195c0*/  STL [R1+0x103c], R2 ;  /* 0x00103c0201007387 */ /* 0x000fe20000100800 */
[----:B------:R-:W-:Y:S01]  /*195d0*/  ISETP.GT.U32.AND P6, PT, R15, R77, PT ;  /* 0x0000004d0f00720c */ /* 0x000fe20003fc4070 */
[----:B------:R-:W1:Y:S01]  /*195e0*/  LDCU UR13, c[0x0][0x3b0] ;  /* 0x00007600ff0d77ac */ /* 0x000e620008000800 */
[----:B------:R-:W-:Y:S01]  /*195f0*/  IMAD.X R6, R5, 0x1, R12, P4 ;  /* 0x0000000105067824 */ /* 0x000fe200020e060c */
[----:B------:R-:W-:Y:S01]  /*19600*/  STL [R1+0x1044], R70 ;  /* 0x0010444601007387 */ /* 0x000fe20000100800 */
[----:B------:R-:W-:-:S03]  /*19610*/  @P0 IMAD.MOV.U32 R5, RZ, RZ, R4 ;  /* 0x000000ffff050224 */ /* 0x000fc600078e0004 */
[----:B------:R3:W-:Y:S02]  /*19620*/  STL [R1+0x1038], R4 ;  /* 0x0010380401007387 */ /* 0x0007e40000100800 */
[----:B---3--:R-:W-:-:S05]  /*19630*/  @P0 IMAD.MOV.U32 R4, RZ, RZ, R2 ;  /* 0x000000ffff040224 */ /* 0x008fca00078e0002 */
[----:B------:R3:W4:Y:S02]  /*19640*/  @P0 LDG.E.U8 R0, desc[UR20][R4.64] ;  /* 0x0000001404000981 */ /* 0x000724000c1e1100 */
[----:B---3--:R-:W-:Y:S02]  /*19650*/  IMAD.MOV.U32 R5, RZ, RZ, R6 ;  /* 0x000000ffff057224 */ /* 0x008fe400078e0006 */
[----:B------:R-:W-:-:S05]  /*19660*/  @P0 IMAD.MOV.U32 R4, RZ, RZ, R70 ;  /* 0x000000ffff040224 */ /* 0x000fca00078e0046 */
[----:B------:R-:W3:Y:S01]  /*19670*/  @P0 LDG.E.U8 R71, desc[UR20][R4.64] ;  /* 0x0000001404470981 */ /* 0x000ee2000c1e1100 */
[----:B--2---:R-:W-:Y:S02]  /*19680*/  ISETP.GE.AND P5, PT, R75, RZ, PT ;  /* 0x000000ff4b00720c */ /* 0x004fe40003fa6270 */
[----:B------:R-:W-:Y:S01]  /*19690*/  SEL R3, R14, R3, !P1 ;  /* 0x000000030e037207 */ /* 0x000fe20004800000 */
[----:B------:R-:W2:Y:S04]  /*196a0*/  LDL R75, [R1+0x20fc] ;  /* 0x0020fc00014b7983 */ /* 0x000ea80000100800 */
[----:B------:R-:W2:Y:S01]  /*196b0*/  LDL.LU R2, [R1+0x2a88] ;  /* 0x002a880001027983 */ /* 0x000ea20000300800 */
[----:B------:R-:W-:-:S03]  /*196c0*/  @!P6 IMAD.IADD R77, R77, 0x1, -R15 ;  /* 0x000000014d4de824 */ /* 0x000fc600078e0a0f */
[----:B----4-:R4:W-:Y:S04]  /*196d0*/  STL [R1+0x1c5c], R0 ;  /* 0x001c5c0001007387 */ /* 0x0109e80000100800 */
[----:B----4-:R-:W4:Y:S04]  /*196e0*/  LDL.LU R0, [R1+0x2a84] ;  /* 0x002a840001007983 */ /* 0x010f280000300800 */
[----:B------:R0:W-:Y:S04]  /*196f0*/  STL [R1+0x1040], R6 ;  /* 0x0010400601007387 */ /* 0x0001e80000100800 */
[----:B------:R-:W2:Y:S01]  /*19700*/  LDL.LU R70, [R1+0xc4] ;  /* 0x0000c40001467983 */ /* 0x000ea20000300800 */
[----:B0-----:R-:W-:-:S03]  /*19710*/  IMAD R6, R3, UR6, RZ ;  /* 0x0000000603067c24 */ /* 0x001fc6000f8e02ff */
[----:B---3--:R0:W-:Y:S01]  /*19720*/  STL [R1+0x1c58], R71 ;  /* 0x001c584701007387 */ /* 0x0081e20000100800 */
[----:B------:R-:W-:Y:S01]  /*19730*/  IMAD.MOV.U32 R3, RZ, RZ, R16 ;  /* 0x000000ffff037224 */ /* 0x000fe200078e0010 */
[----:B------:R-:W-:Y:S01]  /*19740*/  ISETP.GT.U32.AND P3, PT, R15, R92, PT ;  /* 0x0000005c0f00720c */ /* 0x000fe20003f64070 */
[----:B------:R-:W3:Y:S01]  /*19750*/  LDCU UR6, c[0x0][0x3b0] ;  /* 0x00007600ff0677ac */ /* 0x000ee20008000800 */
        /* <DEDUP_REMOVED lines=8> */
[C---:B-1----:R-:W-:Y:S02]  /*197e0*/  @P0 LOP3.LUT R4, R5.reuse, R4, RZ, 0x3c, !PT ;  /* 0x0000000405040212 */ /* 0x042fe400078e3cff */
[----:B------:R-:W-:Y:S02]  /*197f0*/  PRMT R6, RZ, 0x7610, R6 ;  /* 0x00007610ff067816 */ /* 0x000fe40000000006 */
[----:B------:R-:W-:-:S05]  /*19800*/  @P0 LOP3.LUT R5, R5, R4, RZ, 0x3c, !PT ;  /* 0x0000000405050212 */ /* 0x000fca00078e3cff */
[----:B------:R0:W2:Y:S01]  /*19810*/  @P0 LDG.E.U8 R6, desc[UR20][R4.64] ;  /* 0x0000001404060981 */ /* 0x0000a2000c1e1100 */
[----:B------:R-:W-:Y:S02]  /*19820*/  @!P3 IMAD.IADD R92, R92, 0x1, -R15 ;  /* 0x000000015c5cb824 */ /* 0x000fe400078e0a0f */
[----:B------:R-:W-:-:S03]  /*19830*/  @!P5 IMAD.MOV R3, RZ, RZ, -R3 ;  /* 0x000000ffff03d224 */ /* 0x000fc600078e0a03 */
[----:B------:R-:W-:Y:S02]  /*19840*/  ISETP.GT.U32.AND P3, PT, R15, R92, PT ;  /* 0x0000005c0f00720c */ /* 0x000fe40003f64070 */
[----:B------:R-:W-:-:S05]  /*19850*/  SEL R3, R14, R3, !P1 ;  /* 0x000000030e037207 */ /* 0x000fca0004800000 */
[----:B------:R-:W-:Y:S01]  /*19860*/  IMAD R3, R3, UR5, RZ ;  /* 0x0000000503037c24 */ /* 0x000fe2000f8e02ff */
[----:B------:R-:W-:Y:S01]  /*19870*/  ISETP.GE.AND P5, PT, R7, RZ, PT ;  /* 0x000000ff0700720c */ /* 0x000fe20003fa6270 */
[----:B------:R-:W1:Y:S03]  /*19880*/  LDCU UR5, c[0x0][0x3b0] ;  /* 0x00007600ff0577ac */ /* 0x000e660008000800 */
[----:B0-----:R-:W-:Y:S01]  /*19890*/  SHF.R.S32.HI R5, RZ, 0x1f, R3 ;  /* 0x0000001fff057819 */ /* 0x001fe20000011403 */
[----:B------:R-:W-:Y:S01]  /*198a0*/  @!P3 IMAD.IADD R92, R92, 0x1, -R15 ;  /* 0x000000015c5cb824 */ /* 0x000fe200078e0a0f */
[----:B------:R-:W-:Y:S02]  /*198b0*/  PRMT R74, RZ, 0x7610, R74 ;  /* 0x00007610ff4a7816 */ /* 0x000fe4000000004a */
[----:B------:R-:W-:Y:S01]  /*198c0*/  ISETP.GT.U32.AND P4, PT, R15, R77, PT ;  /* 0x0000004d0f00720c */ /* 0x000fe20003f84070 */
[----:B--2---:R0:W-:Y:S02]  /*198d0*/  STL [R1+0x1c20], R6 ;  /* 0x001c200601007387 */ /* 0x0041e40000100800 */
[----:B0-----:R-:W-:-:S05]  /*198e0*/  IADD3 R6, P3, PT, R3, R13, RZ ;  /* 0x0000000d03067210 */ /* 0x001fca0007f7e0ff */
[----:B------:R-:W-:-:S04]  /*198f0*/  IMAD.X R5, R5, 0x1, R12, P3 ;  /* 0x0000000105057824 */ /* 0x000fc800018e060c */
[----:B------:R-:W-:-:S05]  /*19900*/  @P0 IMAD.MOV.U32 R7, RZ, RZ, R5 ;  /* 0x000000ffff070224 */ /* 0x000fca00078e0005 */
[----:B------:R-:W2:Y:S01]  /*19910*/  @P0 LDG.E.U8 R74, desc[UR20][R6.64] ;  /* 0x00000014064a0981 */ /* 0x000ea2000c1e1100 */
[----:B------:R-:W-:Y:S01]  /*19920*/  ISETP.GT.U32.AND P6, PT, R15, R93, PT ;  /* 0x0000005d0f00720c */ /* 0x000fe20003fc4070 */
[----:B------:R-:W-:Y:S01]  /*19930*/  @!P4 IMAD.IADD R77, R77, 0x1, -R15 ;  /* 0x000000014d4dc824 */ /* 0x000fe200078e0a0f */
[----:B------:R-:W-:Y:S01]  /*19940*/  ISETP.GE.AND P4, PT, R75, RZ, PT ;  /* 0x000000ff4b00720c */ /* 0x000fe20003f86270 */
[----:B------:R-:W-:Y:S02]  /*19950*/  IMAD.MOV.U32 R3, RZ, RZ, R92 ;  /* 0x000000ffff037224 */ /* 0x000fe400078e005c */
[----:B------:R-:W-:Y:S02]  /*19960*/  IMAD.MOV.U32 R4, RZ, RZ, R77 ;  /* 0x000000ffff047224 */ /* 0x000fe400078e004d */
[----:B------:R-:W2:Y:S02]  /*19970*/  LDL.LU R77, [R1+0xc8] ;  /* 0x0000c800014d7983 */ /* 0x000ea40000300800 */
[----:B------:R-:W-:-:S04]  /*19980*/  @!P5 IMAD.MOV R4, RZ, RZ, -R4 ;  /* 0x000000ffff04d224 */ /* 0x000fc800078e0a04 */
[----:B------:R-:W-:Y:S01]  /*19990*/  @!P6 IMAD.IADD R93, R93, 0x1, -R15 ;  /* 0x000000015d5de824 */ /* 0x000fe200078e0a0f */
[----:B------:R-:W-:Y:S01]  /*199a0*/  ISETP.GT.U32.AND P6, PT, R15, R71, PT ;  /* 0x000000470f00720c */ /* 0x000fe20003fc4070 */
[----:B------:R-:W-:-:S03]  /*199b0*/  @!P4 IMAD.MOV R3, RZ, RZ, -R3 ;  /* 0x000000ffff03c224 */ /* 0x000fc600078e0a03 */
[----:B------:R-:W-:Y:S02]  /*199c0*/  ISETP.GT.U32.AND P5, PT, R15, R93, PT ;  /* 0x0000005d0f00720c */ /* 0x000fe40003fa4070 */
[C---:B------:R-:W-:Y:S02]  /*199d0*/  SEL R4, R14.reuse, R4, !P1 ;  /* 0x000000040e047207 */ /* 0x040fe40004800000 */
[----:B------:R-:W-:Y:S01]  /*199e0*/  SEL R3, R14, R3, !P1 ;  /* 0x000000030e037207 */ /* 0x000fe20004800000 */
[----:B------:R0:W-:Y:S02]  /*199f0*/  STL [R1+0x1054], R6 ;  /* 0x0010540601007387 */ /* 0x0001e40000100800 */
[----:B---3--:R-:W-:Y:S02]  /*19a00*/  IMAD R4, R4, UR6, RZ ;  /* 0x0000000604047c24 */ /* 0x008fe4000f8e02ff */
[--C-:B------:R-:W-:Y:S01]  /*19a10*/  @!P6 IMAD.IADD R71, R71, 0x1, -R15.reuse ;  /* 0x000000014747e824 */ /* 0x100fe200078e0a0f */
[----:B------:R3:W-:Y:S01]  /*19a20*/  STL [R1+0x1050], R5 ;  /* 0x0010500501007387 */ /* 0x0007e20000100800 */
[----:B-1----:R-:W-:Y:S01]  /*19a30*/  IMAD R3, R3, UR5, RZ ;  /* 0x0000000503037c24 */ /* 0x002fe2000f8e02ff */
[----:B------:R-:W-:Y:S01]  /*19a40*/  ISETP.GE.AND P4, PT, R16, RZ, PT ;  /* 0x000000ff1000720c */ /* 0x000fe20003f86270 */
[----:B------:R-:W-:Y:S01]  /*19a50*/  @!P5 IMAD.IADD R93, R93, 0x1, -R15 ;  /* 0x000000015d5dd824 */ /* 0x000fe200078e0a0f */
[----:B------:R-:W-:Y:S01]  /*19a60*/  PRMT R2, RZ, 0x7610, R2 ;  /* 0x00007610ff027816 */ /* 0x000fe20000000002 */
[----:B0-----:R-:W2:Y:S01]  /*19a70*/  LDL R6, [R1+0x212c] ;  /* 0x00212c0001067983 */ /* 0x001ea20000100800 */
[----:B----4-:R-:W-:Y:S01]  /*19a80*/  PRMT R0, RZ, 0x7610, R0 ;  /* 0x00007610ff007816 */ /* 0x010fe20000000000 */
[----:B------:R-:W0:Y:S02]  /*19a90*/  LDCU UR5, c[0x0][0x3b0] ;  /* 0x00007600ff0577ac */ /* 0x000e240008000800 */
[----:B------:R-:W4:Y:S01]  /*19aa0*/  LDL.LU R75, [R1+0xcc] ;  /* 0x0000cc00014b7983 */ /* 0x000f220000300800 */
[----:B---3--:R-:W-:Y:S01]  /*19ab0*/  SHF.R.S32.HI R5, RZ, 0x1f, R4 ;  /* 0x0000001fff057819 */ /* 0x008fe20000011404 */
[----:B------:R-:W1:Y:S02]  /*19ac0*/  LDCU UR6, c[0x0][0x3b0] ;  /* 0x00007600ff0677ac */ /* 0x000e640008000800 */
[----:B------:R-:W3:Y:S01]  /*19ad0*/  LDL R7, [R1+0x2144] ;  /* 0x0021440001077983 */ /* 0x000ee20000100800 */
[----:B------:R-:W-:-:S03]  /*19ae0*/  IADD3 R92, P6, PT, R3, R13, RZ ;  /* 0x0000000d035c7210 */ /* 0x000fc60007fde0ff */
[----:B--2---:R2:W-:Y:S02]  /*19af0*/  STL [R1+0x1c54], R74 ;  /* 0x001c544a01007387 */ /* 0x0045e40000100800 */
[----:B--2---:R-:W-:Y:S02]  /*19b00*/  IADD3 R74, P5, PT, R4, R13, RZ ;  /* 0x0000000d044a7210 */ /* 0x004fe40007fbe0ff */
[----:B------:R-:W-:-:S03]  /*19b10*/  SHF.R.S32.HI R4, RZ, 0x1f, R3 ;  /* 0x0000001fff047819 */ /* 0x000fc60000011403 */
[--C-:B------:R-:W-:Y:S02]  /*19b20*/  IMAD.X R5, R5, 0x1, R12.reuse, P5 ;  /* 0x0000000105057824 */ /* 0x100fe400028e060c */
[----:B------:R-:W-:Y:S02]  /*19b30*/  IMAD.X R16, R4, 0x1, R12, P6 ;  /* 0x0000000104107824 */ /* 0x000fe400030e060c */
[----:B------:R-:W-:-:S05]  /*19b40*/  @P0 IMAD.MOV.U32 R4, RZ, RZ, R74 ;  /* 0x000000ffff040224 */ /* 0x000fca00078e004a */
[----:B------:R2:W3:Y:S01]  /*19b50*/  @P0 LDG.E.U8 R2, desc[UR20][R4.64] ;  /* 0x0000001404020981 */ /* 0x0004e2000c1e1100 */
[----:B------:R-:W-:-:S03]  /*19b60*/  IMAD.MOV.U32 R3, RZ, RZ, R93 ;  /* 0x000000ffff037224 */ /* 0x000fc600078e005d */
[----:B------:R0:W-:Y:S04]  /*19b70*/  STL [R1+0x105c], R74 ;  /* 0x00105c4a01007387 */ /* 0x0001e80000100800 */
[----:B------:R-:W4:Y:S04]  /*19b80*/  LDL.LU R93, [R1+0xd0] ;  /* 0x0000d000015d7983 */ /* 0x000f280000300800 */
[----:B------:R-:W-:Y:S04]  /*19b90*/  STL [R1+0x1064], R92 ;  /* 0x0010645c01007387 */ /* 0x000fe80000100800 */
[----:B------:R1:W-:Y:S04]  /*19ba0*/  STL [R1+0x1058], R5 ;  /* 0x0010580501007387 */ /* 0x0003e80000100800 */
[----:B0-----:R-:W4:Y:S01]  /*19bb0*/  LDL.LU R74, [R1+0x2a80] ;  /* 0x002a8000014a7983 */ /* 0x001f220000300800 */
[----:B--2---:R-:W-:-:S03]  /*19bc0*/  @P0 IMAD.MOV.U32 R4, RZ, RZ, R92 ;  /* 0x000000ffff040224 */ /* 0x004fc600078e005c */
[----:B------:R-:W-:Y:S01]  /*19bd0*/  STL [R1+0x1060], R16 ;  /* 0x0010601001007387 */ /* 0x000fe20000100800 */
[----:B-1----:R-:W-:-:S05]  /*19be0*/  @P0 IMAD.MOV.U32 R5, RZ, RZ, R16 ;  /* 0x000000ffff050224 */ /* 0x002fca00078e0010 */
[----:B------:R0:W2:Y:S01]  /*19bf0*/  @P0 LDG.E.U8 R0, desc[UR20][R4.64] ;  /* 0x0000001404000981 */ /* 0x0000a2000c1e1100 */
[----:B------:R-:W-:-:S03]  /*19c00*/  ISETP.GT.U32.AND P3, PT, R15, R70, PT ;  /* 0x000000460f00720c */ /* 0x000fc60003f64070 */
[----:B---3--:R1:W-:Y:S04]  /*19c10*/  STL [R1+0x1c50], R2 ;  /* 0x001c500201007387 */ /* 0x0083e80000100800 */
[----:B-1----:R-:W3:Y:S06]  /*19c20*/  LDL.LU R2, [R1+0x2a7c] ;  /* 0x002a7c0001027983 */ /* 0x002eec0000300800 */
[----:B------:R-:W-:-:S02]  /*19c30*/  @!P3 IMAD.IADD R70, R70, 0x1, -R15 ;  /* 0x000000014646b824 */ /* 0x000fc400078e0a0f */
[----:B------:R-:W-:Y:S01]  /*19c40*/  @!P4 IMAD.MOV R3, RZ, RZ, -R3 ;  /* 0x000000ffff03c224 */ /* 0x000fe200078e0a03 */
[C---:B------:R-:W-:Y:S01]  /*19c50*/  ISETP.GT.U32.AND P4, PT, R15.reuse, R77, PT ;  /* 0x0000004d0f00720c */ /* 0x040fe20003f84070 */
[----:B------:R-:W3:Y:S01]  /*19c60*/  LDL.LU R16, [R1+0x2a78] ;  /* 0x002a780001107983 */ /* 0x000ee20000300800 */
[C---:B------:R-:W-:Y:S02]  /*19c70*/  ISETP.GT.U32.AND P3, PT, R15.reuse, R70, PT ;  /* 0x000000460f00720c */ /* 0x040fe40003f64070 */
[----:B------:R-:W-:Y:S02]  /*19c80*/  SEL R3, R14, R3, !P1 ;  /* 0x000000030e037207 */ /* 0x000fe40004800000 */
[----:B------:R-:W-:-:S03]  /*19c90*/  ISETP.GT.U32.AND P5, PT, R15, R71, PT ;  /* 0x000000470f00720c */ /* 0x000fc60003fa4070 */
[----:B------:R-:W-:Y:S01]  /*19ca0*/  IMAD R3, R3, UR13, RZ ;  /* 0x0000000d03037c24 */ /* 0x000fe2000f8e02ff */
[----:B----4-:R-:W-:Y:S01]  /*19cb0*/  ISETP.GT.U32.AND P6, PT, R15, R75, PT ;  /* 0x0000004b0f00720c */ /* 0x010fe20003fc4070 */
[----:B------:R-:W1:Y:S02]  /*19cc0*/  LDCU UR13, c[0x0][0x3b0] ;  /* 0x00007600ff0d77ac */ /* 0x000e640008000800 */
[--C-:B------:R-:W-:Y:S02]  /*19cd0*/  @!P4 IMAD.IADD R77, R77, 0x1, -R15.reuse ;  /* 0x000000014d4dc824 */ /* 0x100fe400078e0a0f */
[----:B------:R-:W-:Y:S01]  /*19ce0*/  @!P3 IMAD.IADD R70, R70, 0x1, -R15 ;  /* 0x000000014646b824 */ /* 0x000fe200078e0a0f */
[----:B------:R-:W-:Y:S02]  /*19cf0*/  ISETP.GE.AND P3, PT, R6, RZ, PT ;  /* 0x000000ff0600720c */ /* 0x000fe40003f66270 */
[----:B0-----:R-:W-:Y:S02]  /*19d00*/  SHF.R.S32.HI R5, RZ, 0x1f, R3 ;  /* 0x0000001fff057819 */ /* 0x001fe40000011403 */
[----:B------:R-:W-:Y:S01]  /*19d10*/  IADD3 R6, P4, PT, R3, R13, RZ ;  /* 0x0000000d03067210 */ /* 0x000fe20007f9e0ff */
[----:B------:R-:W-:Y:S01]  /*19d20*/  @!P5 IMAD.IADD R71, R71, 0x1, -R15 ;  /* 0x000000014747d824 */ /* 0x000fe200078e0a0f */
[----:B------:R-:W-:-:S03]  /*19d30*/  ISETP.GE.AND P5, PT, R7, RZ, PT ;  /* 0x000000ff0700720c */ /* 0x000fc60003fa6270 */
[----:B------:R-:W-:-:S04]  /*19d40*/  IMAD.X R5, R5, 0x1, R12, P4 ;  /* 0x0000000105057824 */ /* 0x000fc800020e060c */
[----:B------:R-:W-:Y:S01]  /*19d50*/  @P0 IMAD.MOV.U32 R7, RZ, RZ, R5 ;  /* 0x000000ffff070224 */ /* 0x000fe200078e0005 */
[----:B--2---:R0:W-:Y:S04]  /*19d60*/  STL [R1+0x1c4c], R0 ;  /* 0x001c4c0001007387 */ /* 0x0041e80000100800 */
[----:B0-----:R-:W2:Y:S01]  /*19d70*/  LDL R0, [R1+0x20f8] ;  /* 0x0020f80001007983 */ /* 0x001ea20000100800 */
[----:B---3--:R-:W-:Y:S01]  /*19d80*/  PRMT R2, RZ, 0x7610, R2 ;  /* 0x00007610ff027816 */ /* 0x008fe20000000002 */
[----:B------:R-:W-:Y:S02]  /*19d90*/  IMAD.MOV.U32 R4, RZ, RZ, R70 ;  /* 0x000000ffff047224 */ /* 0x000fe400078e0046 */
[----:B------:R-:W3:Y:S04]  /*19da0*/  LDL.LU R92, [R1+0xd8] ;  /* 0x0000d800015c7983 */ /* 0x000ee80000300800 */
[----:B------:R0:W4:Y:S01]  /*19db0*/  @P0 LDG.E.U8 R2, desc[UR20][R6.64] ;  /* 0x0000001406020981 */ /* 0x000122000c1e1100 */
[----:B------:R-:W-:-:S02]  /*19dc0*/  @!P6 IMAD.IADD R75, R75, 0x1, -R15 ;  /* 0x000000014b4be824 */ /* 0x000fc400078e0a0f */
[----:B------:R-:W-:Y:S02]  /*19dd0*/  IMAD.MOV.U32 R3, RZ, RZ, R71 ;  /* 0x000000ffff037224 */ /* 0x000fe400078e0047 */
[----:B------:R-:W-:Y:S01]  /*19de0*/  @!P3 IMAD.MOV R4, RZ, RZ, -R4 ;  /* 0x000000ffff04b224 */ /* 0x000fe200078e0a04 */
[C---:B------:R-:W-:Y:S01]  /*19df0*/  ISETP.GT.U32.AND P6, PT, R15.reuse, R75, PT ;  /* 0x0000004b0f00720c */ /* 0x040fe20003fc4070 */
[----:B------:R-:W-:Y:S01]  /*19e00*/  @!P5 IMAD.MOV R3, RZ, RZ, -R3 ;  /* 0x000000ffff03d224 */ /* 0x000fe200078e0a03 */
[C---:B------:R-:W-:Y:S02]  /*19e10*/  ISETP.GT.U32.AND P3, PT, R15.reuse, R93, PT ;  /* 0x0000005d0f00720c */ /* 0x040fe40003f64070 */
[C---:B------:R-:W-:Y:S02]  /*19e20*/  SEL R4, R14.reuse, R4, !P1 ;  /* 0x000000040e047207 */ /* 0x040fe40004800000 */
[----:B------:R-:W-:Y:S01]  /*19e30*/  SEL R3, R14, R3, !P1 ;  /* 0x000000030e037207 */ /* 0x000fe20004800000 */
[----:B------:R0:W-:Y:S02]  /*19e40*/  STL [R1+0x106c], R6 ;  /* 0x00106c0601007387 */ /* 0x0001e40000100800 */
[----:B------:R-:W-:Y:S01]  /*19e50*/  IMAD R4, R4, UR5, RZ ;  /* 0x0000000504047c24 */ /* 0x000fe2000f8e02ff */
[----:B------:R-:W-:Y:S01]  /*19e60*/  ISETP.GT.U32.AND P4, PT, R15, R77, PT ;  /* 0x0000004d0f00720c */ /* 0x000fe20003f84070 */
[----:B------:R-:W-:Y:S01]  /*19e70*/  IMAD R3, R3, UR6, RZ ;  /* 0x0000000603037c24 */ /* 0x000fe2000f8e02ff */
[----:B------:R1:W-:Y:S01]  /*19e80*/  STL [R1+0x1068], R5 ;  /* 0x0010680501007387 */ /* 0x0003e20000100800 */
[--C-:B------:R-:W-:Y:S01]  /*19e90*/  @!P6 IMAD.IADD R75, R75, 0x1, -R15.reuse ;  /* 0x000000014b4be824 */ /* 0x100fe200078e0a0f */
[----:B------:R-:W-:Y:S01]  /*19ea0*/  PRMT R74, RZ, 0x7610, R74 ;  /* 0x00007610ff4a7816 */ /* 0x000fe2000000004a */
[----:B------:R-:W-:Y:S01]  /*19eb0*/  @!P3 IMAD.IADD R93, R93, 0x1, -R15 ;  /* 0x000000015d5db824 */ /* 0x000fe200078e0a0f */
[----:B------:R-:W-:Y:S01]  /*19ec0*/  PRMT R72, RZ, 0x7610, R72 ;  /* 0x00007610ff487816 */ /* 0x000fe20000000048 */
[----:B------:R-:W3:Y:S01]  /*19ed0*/  LDCU UR5, c[0x0][0x3b0] ;  /* 0x00007600ff0577ac */ /* 0x000ee20008000800 */
[----:B0-----:R-:W-:-:S02]  /*19ee0*/  IADD3 R6, P3, PT, R3, R13, RZ ;  /* 0x0000000d03067210 */ /* 0x001fc40007f7e0ff */
[----:B------:R-:W-:Y:S01]  /*19ef0*/  PRMT R16, RZ, 0x7610, R16 ;  /* 0x00007610ff107816 */ /* 0x000fe20000000010 */
[----:B------:R-:W0:Y:S01]  /*19f00*/  LDCU UR6, c[0x0][0x3b0] ;  /* 0x00007600ff0677ac */ /* 0x000e220008000800 */
[----:B-1----:R-:W-:Y:S02]  /*19f10*/  SHF.R.S32.HI R5, RZ, 0x1f, R4 ;  /* 0x0000001fff057819 */ /* 0x002fe40000011404 */
[----:B--2---:R-:W-:Y:S02]  /*19f20*/  ISETP.GE.AND P5, PT, R0, RZ, PT ;  /* 0x000000ff0000720c */ /* 0x004fe40003fa6270 */
[----:B------:R-:W-:Y:S02]  /*19f30*/  IADD3 R0, P6, PT, R4, R13, RZ ;  /* 0x0000000d04007210 */ /* 0x000fe40007fde0ff */
[----:B------:R-:W-:-:S03]  /*19f40*/  SHF.R.S32.HI R4, RZ, 0x1f, R3 ;  /* 0x0000001fff047819 */ /* 0x000fc60000011403 */
[--C-:B------:R-:W-:Y:S02]  /*19f50*/  IMAD.X R5, R5, 0x1, R12.reuse, P6 ;  /* 0x0000000105057824 */ /* 0x100fe400030e060c */
[----:B------:R-:W-:Y:S02]  /*19f60*/  IMAD.X R7, R4, 0x1, R12, P3 ;  /* 0x0000000104077824 */ /* 0x000fe400018e060c */
[----:B------:R-:W-:Y:S02]  /*19f70*/  @P0 IMAD.MOV.U32 R4, RZ, RZ, R0 ;  /* 0x000000ffff040224 */ /* 0x000fe400078e0000 */
[----:B------:R-:W-:Y:S01]  /*19f80*/  @!P4 IMAD.IADD R77, R77, 0x1, -R15 ;  /* 0x000000014d4dc824 */ /* 0x000fe200078e0a0f */
[----:B------:R-:W2:Y:S04]  /*19f90*/  @P0 LDG.E.U8 R72, desc[UR20][R6.64] ;  /* 0x0000001406480981 */ /* 0x000ea8000c1e1100 */
[----:B------:R1:W2:Y:S02]  /*19fa0*/  @P0 LDG.E.U8 R74, desc[UR20][R4.64] ;  /* 0x00000014044a0981 */ /* 0x0002a4000c1e1100 */
[----:B-1----:R-:W-:-:S02]  /*19fb0*/  IMAD.MOV.U32 R4, RZ, RZ, R77 ;  /* 0x000000ffff047224 */ /* 0x002fc400078e004d */
[----:B----4-:R1:W-:Y:S04]  /*19fc0*/  STL [R1+0x1c48], R2 ;  /* 0x001c480201007387 */ /* 0x0103e80000100800 */
[----:B-1----:R-:W4:Y:S04]  /*19fd0*/  LDL R2, [R1+0x2128] ;  /* 0x0021280001027983 */ /* 0x002f280000100800 */
[----:B------:R-:W2:Y:S04]  /*19fe0*/  LDL.LU R70, [R1+0xe0] ;  /* 0x0000e00001467983 */ /* 0x000ea80000300800 */
[----:B------:R-:W2:Y:S04]  /*19ff0*/  LDL.LU R71, [R1+0xd4] ;  /* 0x0000d40001477983 */ /* 0x000ea80000300800 */
[----:B------:R-:W2:Y:S04]  /*1a000*/  LDL R3, [R1+0x2110] ;  /* 0x0021100001037983 */ /* 0x000ea80000100800 */
[----:B------:R1:W-:Y:S04]  /*1a010*/  STL [R1+0x1074], R0 ;  /* 0x0010740001007387 */ /* 0x0003e80000100800 */
[----:B------:R-:W-:Y:S04]  /*1a020*/  STL [R1+0x107c], R6 ;  /* 0x00107c0601007387 */ /* 0x000fe80000100800 */
[----:B------:R0:W-:Y:S04]  /*1a030*/  STL [R1+0x1070], R5 ;  /* 0x0010700501007387 */ /* 0x0001e80000100800 */
[----:B-1----:R-:W4:Y:S04]  /*1a040*/  LDL.LU R0, [R1+0x2a74] ;  /* 0x002a740001007983 */ /* 0x002f280000300800 */
[----:B------:R1:W-:Y:S04]  /*1a050*/  STL [R1+0x1078], R7 ;  /* 0x0010780701007387 */ /* 0x0003e80000100800 */
[----:B------:R-:W4:Y:S01]  /*1a060*/  LDL R77, [R1+0x2140] ;  /* 0x00214000014d7983 */ /* 0x000f220000100800 */
[----:B---3--:R-:W-:-:S02]  /*1a070*/  ISETP.GT.U32.AND P4, PT, R15, R92, PT ;  /* 0x0000005c0f00720c */ /* 0x008fc40003f84070 */
[----:B------:R-:W-:Y:S01]  /*1a080*/  ISETP.GT.U32.AND P6, PT, R15, R93, PT ;  /* 0x0000005d0f00720c */ /* 0x000fe20003fc4070 */
[----:B------:R-:W-:-:S10]  /*1a090*/  @!P5 IMAD.MOV R4, RZ, RZ, -R4 ;  /* 0x000000ffff04d224 */ /* 0x000fd400078e0a04 */
[--C-:B------:R-:W-:Y:S01]  /*1a0a0*/  @!P4 IMAD.IADD R92, R92, 0x1, -R15.reuse ;  /* 0x000000015c5cc824 */ /* 0x100fe200078e0a0f */
[----:B0-----:R-:W-:Y:S01]  /*1a0b0*/  SEL R5, R14, R4, !P1 ;  /* 0x000000040e057207 */ /* 0x001fe20004800000 */
[----:B------:R-:W-:-:S03]  /*1a0c0*/  @!P6 IMAD.IADD R93, R93, 0x1, -R15 ;  /* 0x000000015d5de824 */ /* 0x000fc600078e0a0f */
[----:B------:R-:W-:Y:S01]  /*1a0d0*/  ISETP.GT.U32.AND P4, PT, R15, R92, PT ;  /* 0x0000005c0f00720c */ /* 0x000fe20003f84070 */
[----:B------:R-:W-:Y:S01]  /*1a0e0*/  IMAD R5, R5, UR13, RZ ;  /* 0x0000000d05057c24 */ /* 0x000fe2000f8e02ff */
[----:B--2---:R-:W-:Y:S01]  /*1a0f0*/  ISETP.GE.AND P3, PT, R3, RZ, PT ;  /* 0x000000ff0300720c */ /* 0x004fe20003f66270 */
[----:B------:R-:W-:Y:S01]  /*1a100*/  IMAD.MOV.U32 R3, RZ, RZ, R75 ;  /* 0x000000ffff037224 */ /* 0x000fe200078e004b */
[----:B----4-:R-:W-:Y:S01]  /*1a110*/  ISETP.GE.AND P5, PT, R2, RZ, PT ;  /* 0x000000ff0200720c */ /* 0x010fe20003fa6270 */
[----:B------:R-:W2:Y:S08]  /*1a120*/  LDL R75, [R1+0x2158] ;  /* 0x00215800014b7983 */ /* 0x000eb00000100800 */
[----:B------:R-:W-:Y:S01]  /*1a130*/  @!P4 IMAD.IADD R92, R92, 0x1, -R15 ;  /* 0x000000015c5cc824 */ /* 0x000fe200078e0a0f */
[----:B------:R-:W-:Y:S01]  /*1a140*/  PRMT R0, RZ, 0x7610, R0 ;  /* 0x00007610ff007816 */ /* 0x000fe20000000000 */
[----:B------:R-:W-:Y:S01]  /*1a150*/  @!P3 IMAD.MOV R3, RZ, RZ, -R3 ;  /* 0x000000ffff03b224 */ /* 0x000fe200078e0a03 */
[----:B------:R-:W-:Y:S01]  /*1a160*/  ISETP.GT.U32.AND P6, PT, R15, R70, PT ;  /* 0x000000460f00720c */ /* 0x000fe20003fc4070 */
[----:B------:R-:W0:Y:S03]  /*1a170*/  LDCU UR13, c[0x0][0x3b0] ;  /* 0x00007600ff0d77ac */ /* 0x000e260008000800 */
[----:B------:R-:W-:Y:S01]  /*1a180*/  SEL R4, R14, R3, !P1 ;  /* 0x000000030e047207 */ /* 0x000fe20004800000 */
[----:B------:R-:W-:Y:S01]  /*1a190*/  IMAD.MOV.U32 R3, RZ, RZ, R93 ;  /* 0x000000ffff037224 */ /* 0x000fe200078e005d */
[----:B------:R-:W-:Y:S01]  /*1a1a0*/  SHF.R.S32.HI R6, RZ, 0x1f, R5 ;  /* 0x0000001fff067819 */ /* 0x000fe20000011405 */
[----:B------:R-:W3:Y:S02]  /*1a1b0*/  LDL.LU R93, [R1+0xdc] ;  /* 0x0000dc00015d7983 */ /* 0x000ee40000300800 */
[----:B------:R-:W-:Y:S01]  /*1a1c0*/  IMAD R4, R4, UR5, RZ ;  /* 0x0000000504047c24 */ /* 0x000fe2000f8e02ff */
[----:B-1----:R-:W-:Y:S01]  /*1a1d0*/  PRMT R7, RZ, 0x7610, R7 ;  /* 0x00007610ff077816 */ /* 0x002fe20000000007 */
[----:B------:R-:W-:Y:S01]  /*1a1e0*/  @!P5 IMAD.MOV R3, RZ, RZ, -R3 ;  /* 0x000000ffff03d224 */ /* 0x000fe200078e0a03 */
[----:B------:R1:W-:Y:S01]  /*1a1f0*/  STL [R1+0x1c40], R74 ;  /* 0x001c404a01007387 */ /* 0x0003e20000100800 */
[----:B------:R-:W-:Y:S01]  /*1a200*/  IADD3 R2, P5, PT, R5, R13, RZ ;  /* 0x0000000d05027210 */ /* 0x000fe20007fbe0ff */
[----:B------:R-:W-:Y:S01]  /*1a210*/  @!P6 IMAD.IADD R70, R70, 0x1, -R15 ;  /* 0x000000014646e824 */ /* 0x000fe200078e0a0f */
[----:B------:R-:W-:Y:S01]  /*1a220*/  SHF.R.S32.HI R5, RZ, 0x1f, R4 ;  /* 0x0000001fff057819 */ /* 0x000fe20000011404 */
[----:B------:R-:W4:Y:S02]  /*1a230*/  LDCU UR5, c[0x0][0x3b0] ;  /* 0x00007600ff0577ac */ /* 0x000f240008000800 */
[----:B------:R-:W-:Y:S01]  /*1a240*/  IMAD.X R6, R6, 0x1, R12, P5 ;  /* 0x0000000106067824 */ /* 0x000fe200028e060c */
[----:B-1----:R-:W2:Y:S04]  /*1a250*/  LDL.LU R74, [R1+0xe4] ;  /* 0x0000e400014a7983 */ /* 0x002ea80000300800 */
[----:B------:R1:W-:Y:S01]  /*1a260*/  STL [R1+0x1c3c], R72 ;  /* 0x001c3c4801007387 */ /* 0x0003e20000100800 */
[----:B------:R-:W-:-:S02]  /*1a270*/  ISETP.GE.AND P5, PT, R77, RZ, PT ;  /* 0x000000ff4d00720c */ /* 0x000fc40003fa6270 */
[----:B-1----:R-:W-:Y:S01]  /*1a280*/  IADD3 R72, P4, PT, R4, R13, RZ ;  /* 0x0000000d04487210 */ /* 0x002fe20007f9e0ff */
[----:B------:R-:W-:-:S04]  /*1a290*/  @P0 IMAD.MOV.U32 R4, RZ, RZ, R2 ;  /* 0x000000ffff040224 */ /* 0x000fc800078e0002 */
[----:B------:R-:W-:Y:S02]  /*1a2a0*/  IMAD.X R77, R5, 0x1, R12, P4 ;  /* 0x00000001054d7824 */ /* 0x000fe400020e060c */
[----:B------:R-:W-:-:S05]  /*1a2b0*/  @P0 IMAD.MOV.U32 R5, RZ, RZ, R6 ;  /* 0x000000ffff050224 */ /* 0x000fca00078e0006 */
[----:B------:R1:W2:Y:S02]  /*1a2c0*/  @P0 LDG.E.U8 R0, desc[UR20][R4.64] ;  /* 0x0000001404000981 */ /* 0x0002a4000c1e1100 */
[----:B-1----:R-:W-:Y:S02]  /*1a2d0*/  @P0 IMAD.MOV.U32 R4, RZ, RZ, R72 ;  /* 0x000000ffff040224 */ /* 0x002fe400078e0048 */
[----:B------:R-:W-:-:S05]  /*1a2e0*/  @P0 IMAD.MOV.U32 R5, RZ, RZ, R77 ;  /* 0x000000ffff050224 */ /* 0x000fca00078e004d */
[----:B------:R1:W3:Y:S01]  /*1a2f0*/  @P0 LDG.E.U8 R16, desc[UR20][R4.64] ;  /* 0x0000001404100981 */ /* 0x0002e2000c1e1100 */
[----:B------:R-:W-:-:S03]  /*1a300*/  SEL R3, R14, R3, !P1 ;  /* 0x000000030e037207 */ /* 0x000fc60004800000 */
[----:B------:R0:W-:Y:S04]  /*1a310*/  STL [R1+0x1084], R2 ;  /* 0x0010840201007387 */ /* 0x0001e80000100800 */
[----:B------:R-:W-:Y:S04]  /*1a320*/  STL [R1+0x108c], R72 ;  /* 0x00108c4801007387 */ /* 0x000fe80000100800 */
[----:B------:R1:W-:Y:S04]  /*1a330*/  STL [R1+0x1080], R6 ;  /* 0x0010800601007387 */ /* 0x0003e80000100800 */
[----:B0-----:R-:W4:Y:S01]  /*1a340*/  LDL.LU R2, [R1+0x2a70] ;  /* 0x002a700001027983 */ /* 0x001f220000300800 */
[----:B-1----:R-:W-:Y:S01]  /*1a350*/  IMAD R6, R3, UR6, RZ ;  /* 0x0000000603067c24 */ /* 0x002fe2000f8e02ff */
[C---:B------:R-:W-:Y:S01]  /*1a360*/  ISETP.GT.U32.AND P3, PT, R15.reuse, R71, PT ;  /* 0x000000470f00720c */ /* 0x040fe20003f64070 */
[----:B------:R-:W-:Y:S01]  /*1a370*/  IMAD.MOV.U32 R3, RZ, RZ, R92 ;  /* 0x000000ffff037224 */ /* 0x000fe200078e005c */
[----:B------:R-:W-:Y:S01]  /*1a380*/  ISETP.GT.U32.AND P4, PT, R15, R70, PT ;  /* 0x000000460f00720c */ /* 0x000fe20003f84070 */
[----:B------:R-:W0:Y:S01]  /*1a390*/  LDCU UR6, c[0x0][0x3b0] ;  /* 0x00007600ff0677ac */ /* 0x000e220008000800 */
[----:B------:R-:W-:-:S02]  /*1a3a0*/  SHF.R.S32.HI R4, RZ, 0x1f, R6 ;  /* 0x0000001fff047819 */ /* 0x000fc40000011406 */
[----:B------:R-:W-:-:S05]  /*1a3b0*/  IADD3 R5, P6, PT, R6, R13, RZ ;  /* 0x0000000d06057210 */ /* 0x000fca0007fde0ff */
[----:B------:R-:W-:Y:S02]  /*1a3c0*/  IMAD.X R72, R4, 0x1, R12, P6 ;  /* 0x0000000104487824 */ /* 0x000fe400030e060c */
[----:B------:R-:W-:Y:S01]  /*1a3d0*/  @P0 IMAD.MOV.U32 R4, RZ, RZ, R5 ;  /* 0x000000ffff040224 */ /* 0x000fe200078e0005 */
[----:B--2---:R1:W-:Y:S04]  /*1a3e0*/  STL [R1+0x1c38], R0 ;  /* 0x001c380001007387 */ /* 0x0043e80000100800 */
[----:B-1----:R-:W2:Y:S04]  /*1a3f0*/  LDL.LU R0, [R1+0x2a6c] ;  /* 0x002a6c0001007983 */ /* 0x002ea80000300800 */
[----:B------:R1:W-:Y:S04]  /*1a400*/  STL [R1+0x1088], R77 ;  /* 0x0010884d01007387 */ /* 0x0003e80000100800 */
[----:B-1----:R-:W2:Y:S04]  /*1a410*/  LDL R77, [R1+0x210c] ;  /* 0x00210c00014d7983 */ /* 0x002ea80000100800 */
[----:B---3--:R1:W-:Y:S04]  /*1a420*/  STL [R1+0x1bfc], R16 ;  /* 0x001bfc1001007387 */ /* 0x0083e80000100800 */
[----:B-1----:R-:W3:Y:S04]  /*1a430*/  LDL.LU R16, [R1+0xe8] ;  /* 0x0000e80001107983 */ /* 0x002ee80000300800 */
[----:B------:R-:W2:Y:S04]  /*1a440*/  LDL R92, [R1+0x2124] ;  /* 0x00212400015c7983 */ /* 0x000ea80000100800 */
[----:B------:R1:W-:Y:S02]  /*1a450*/  STL [R1+0x1094], R5 ;  /* 0x0010940501007387 */ /* 0x0003e40000100800 */
[----:B-1----:R-:W-:-:S05]  /*1a460*/  @P0 IMAD.MOV.U32 R5, RZ, RZ, R72 ;  /* 0x000000ffff050224 */ /* 0x002fca00078e0048 */
[----:B------:R1:W2:Y:S01]  /*1a470*/  @P0 LDG.E.U8 R7, desc[UR20][R4.64] ;  /* 0x0000001404070981 */ /* 0x0002a2000c1e1100 */
[----:B------:R-:W-:Y:S02]  /*1a480*/  @!P3 IMAD.IADD R71, R71, 0x1, -R15 ;  /* 0x000000014747b824 */ /* 0x000fe400078e0a0f */
[----:B------:R-:W-:-:S03]  /*1a490*/  @!P5 IMAD.MOV R3, RZ, RZ, -R3 ;  /* 0x000000ffff03d224 */ /* 0x000fc600078e0a03 */
[----:B------:R-:W-:Y:S02]  /*1a4a0*/  ISETP.GT.U32.AND P3, PT, R15, R71, PT ;  /* 0x000000470f00720c */ /* 0x000fe40003f64070 */
[----:B------:R-:W-:-:S05]  /*1a4b0*/  SEL R3, R14, R3, !P1 ;  /* 0x000000030e037207 */ /* 0x000fca0004800000 */
[----:B----4-:R-:W-:Y:S01]  /*1a4c0*/  IMAD R3, R3, UR5, RZ ;  /* 0x0000000503037c24 */ /* 0x010fe2000f8e02ff */
[----:B------:R4:W-:Y:S01]  /*1a4d0*/  STL [R1+0x1090], R72 ;  /* 0x0010904801007387 */ /* 0x0009e20000100800 */
[----:B------:R-:W-:Y:S01]  /*1a4e0*/  ISETP.GE.AND P6, PT, R75, RZ, PT ;  /* 0x000000ff4b00720c */ /* 0x000fe20003fc6270 */
[--C-:B------:R-:W-:Y:S01]  /*1a4f0*/  @!P4 IMAD.IADD R70, R70, 0x1, -R15.reuse ;  /* 0x000000014646c824 */ /* 0x100fe200078e0a0f */
[----:B------:R-:W-:Y:S01]  /*1a500*/  ISETP.GT.U32.AND P5, PT, R15, R93, PT ;  /* 0x0000005d0f00720c */ /* 0x000fe20003fa4070 */
[----:B------:R-:W0:Y:S01]  /*1a510*/  LDCU UR5, c[0x0][0x3b0] ;  /* 0x00007600ff0577ac */ /* 0x000e220008000800 */
[----:B------:R-:W-:Y:S01]  /*1a520*/  @!P3 IMAD.IADD R71, R71, 0x1, -R15 ;  /* 0x000000014747b824 */ /* 0x000fe200078e0a0f */
[--C-:B-1----:R-:W-:Y:S02]  /*1a530*/  SHF.R.S32.HI R5, RZ, 0x1f, R3.reuse ;  /* 0x0000001fff057819 */ /* 0x102fe40000011403 */
[----:B------:R-:W-:Y:S01]  /*1a540*/  IADD3 R6, P3, PT, R3, R13, RZ ;  /* 0x0000000d03067210 */ /* 0x000fe20007f7e0ff */
[----:B----4-:R-:W4:Y:S04]  /*1a550*/  LDL R72, [R1+0x213c] ;  /* 0x00213c0001487983 */ /* 0x010f280000100800 */
[----:B------:R-:W-:Y:S01]  /*1a560*/  IMAD.X R5, R5, 0x1, R12, P3 ;  /* 0x0000000105057824 */ /* 0x000fe200018e060c */
[----:B------:R-:W3:Y:S01]  /*1a570*/  LDL.LU R75, [R1+0xf0] ;  /* 0x0000f000014b7983 */ /* 0x000ee20000300800 */
[----:B------:R-:W-:-:S03]  /*1a580*/  PRMT R3, RZ, 0x7610, R3 ;  /* 0x00007610ff037816 */ /* 0x000fc60000000003 */
[----:B------:R-:W-:Y:S04]  /*1a590*/  STL [R1+0x109c], R6 ;  /* 0x00109c0601007387 */ /* 0x000fe80000100800 */
[----:B------:R-:W-:Y:S04]  /*1a5a0*/  STL [R1+0x1098], R5 ;  /* 0x0010980501007387 */ /* 0x000fe80000100800 */
[----:B--2---:R1:W-:Y:S02]  /*1a5b0*/  STL [R1+0x1c34], R7 ;  /* 0x001c340701007387 */ /* 0x0043e40000100800 */
[----:B-1----:R-:W-:-:S05]  /*1a5c0*/  @P0 IMAD.MOV.U32 R7, RZ, RZ, R5 ;  /* 0x000000ffff070224 */ /* 0x002fca00078e0005 */
[----:B------:R1:W2:Y:S01]  /*1a5d0*/  @P0 LDG.E.U8 R3, desc[UR20][R6.64] ;  /* 0x0000001406030981 */ /* 0x0002a2000c1e1100 */
[----:B------:R-:W-:Y:S01]  /*1a5e0*/  @!P5 IMAD.IADD R93, R93, 0x1, -R15 ;  /* 0x000000015d5dd824 */ /* 0x000fe200078e0a0f */
[----:B------:R-:W-:Y:S01]  /*1a5f0*/  ISETP.GE.AND P5, PT, R77, RZ, PT ;  /* 0x000000ff4d00720c */ /* 0x000fe20003fa6270 */
[----:B------:R-:W-:Y:S01]  /*1a600*/  IMAD.MOV.U32 R4, RZ, RZ, R70 ;  /* 0x000000ffff047224 */ /* 0x000fe200078e0046 */
[----:B------:R-:W3:Y:S03]  /*1a610*/  LDL.LU R77, [R1+0xec] ;  /* 0x0000ec00014d7983 */ /* 0x000ee60000300800 */
[----:B------:R-:W-:Y:S01]  /*1a620*/  @!P6 IMAD.MOV R4, RZ, RZ, -R4 ;  /* 0x000000ffff04e224 */ /* 0x000fe200078e0a04 */
[----:B------:R-:W-:-:S04]  /*1a630*/  ISETP.GT.U32.AND P6, PT, R15, R93, PT ;  /* 0x0000005d0f00720c */ /* 0x000fc80003fc4070 */
[----:B------:R-:W-:-:S05]  /*1a640*/  SEL R4, R14, R4, !P1 ;  /* 0x000000040e047207 */ /* 0x000fca0004800000 */
[----:B0-----:R-:W-:Y:S01]  /*1a650*/  IMAD R4, R4, UR6, RZ ;  /* 0x0000000604047c24 */ /* 0x001fe2000f8e02ff */
[----:B------:R-:W-:Y:S01]  /*1a660*/  PRMT R2, RZ, 0x7610, R2 ;  /* 0x00007610ff027816 */ /* 0x000fe20000000002 */
[----:B------:R-:W0:Y:S02]  /*1a670*/  LDCU UR6, c[0x0][0x3b0] ;  /* 0x00007600ff0677ac */ /* 0x000e240008000800 */
[----:B------:R-:W-:Y:S01]  /*1a680*/  @!P6 IMAD.IADD R93, R93, 0x1, -R15 ;  /* 0x000000015d5de824 */ /* 0x000fe200078e0a0f */
[----:B------:R-:W-:Y:S02]  /*1a690*/  SHF.R.S32.HI R5, RZ, 0x1f, R4 ;  /* 0x0000001fff057819 */ /* 0x000fe40000011404 */
[----:B-1----:R-:W-:Y:S01]  /*1a6a0*/  IADD3 R6, P6, PT, R4, R13, RZ ;  /* 0x0000000d04067210 */ /* 0x002fe20007fde0ff */
[----:B------:R-:W-:-:S04]  /*1a6b0*/  IMAD.MOV.U32 R4, RZ, RZ, R93 ;  /* 0x000000ffff047224 */ /* 0x000fc800078e005d */
[----:B------:R-:W-:Y:S01]  /*1a6c0*/  IMAD.X R7, R5, 0x1, R12, P6 ;  /* 0x0000000105077824 */ /* 0x000fe200030e060c */
[----:B------:R-:W-:-:S04]  /*1a6d0*/  PRMT R5, RZ, 0x7610, R5 ;  /* 0x00007610ff057816 */ /* 0x000fc80000000005 */
[----:B------:R1:W3:Y:S04]  /*1a6e0*/  @P0 LDG.E.U8 R2, desc[UR20][R6.64] ;  /* 0x0000001406020981 */ /* 0x0002e8000c1e1100 */
[----:B--2---:R2:W-:Y:S02]  /*1a6f0*/  STL [R1+0x1c30], R3 ;  /* 0x001c300301007387 */ /* 0x0045e40000100800 */
[----:B--2---:R-:W-:-:S04]  /*1a700*/  IMAD.MOV.U32 R3, RZ, RZ, R71 ;  /* 0x000000ffff037224 */ /* 0x004fc800078e0047 */
[----:B------:R-:W-:Y:S01]  /*1a710*/  @!P5 IMAD.MOV R3, RZ, RZ, -R3 ;  /* 0x000000ffff03d224 */ /* 0x000fe200078e0a03 */
[----:B------:R-:W-:Y:S02]  /*1a720*/  ISETP.GE.AND P5, PT, R92, RZ, PT ;  /* 0x000000ff5c00720c */ /* 0x000fe40003fa6270 */
[----:B------:R-:W2:Y:S02]  /*1a730*/  LDL R92, [R1+0x2154] ;  /* 0x00215400015c7983 */ /* 0x000ea40000100800 */
[----:B------:R-:W-:-:S05]  /*1a740*/  SEL R3, R14, R3, !P1 ;  /* 0x000000030e037207 */ /* 0x000fca0004800000 */
[----:B------:R-:W-:-:S04]  /*1a750*/  IMAD R3, R3, UR5, RZ ;  /* 0x0000000503037c24 */ /* 0x000fc8000f8e02ff */
[----:B------:R-:W-:Y:S01]  /*1a760*/  @!P5 IMAD.MOV R4, RZ, RZ, -R4 ;  /* 0x000000ffff04d224 */ /* 0x000fe200078e0a04 */
[----:B------:R-:W-:Y:S01]  /*1a770*/  IADD3 R70, P5, PT, R3, R13, RZ ;  /* 0x0000000d03467210 */ /* 0x000fe20007fbe0ff */
[----:B------:R1:W-:Y:S01]  /*1a780*/  STL [R1+0x10a4], R6 ;  /* 0x0010a40601007387 */ /* 0x0003e20000100800 */
[----:B------:R-:W-:Y:S01]  /*1a790*/  ISETP.GT.U32.AND P4, PT, R15, R74, PT ;  /* 0x0000004a0f00720c */ /* 0x000fe20003f84070 */
[----:B------:R-:W0:Y:S01]  /*1a7a0*/  LDCU UR5, c[0x0][0x3b0] ;  /* 0x00007600ff0577ac */ /* 0x000e220008000800 */
[----:B------:R-:W-:Y:S01]  /*1a7b0*/  LEA.HI.X.SX32 R71, R3, R12, 0x1, P5 ;  /* 0x0000000c03477211 */ /* 0x000fe200028f0eff */
[----:B------:R3:W-:Y:S01]  /*1a7c0*/  STL [R1+0x10a0], R7 ;  /* 0x0010a00701007387 */ /* 0x0007e20000100800 */
[----:B-1----:R-:W-:-:S03]  /*1a7d0*/  @P0 IMAD.MOV.U32 R6, RZ, RZ, R70 ;  /* 0x000000ffff060224 */ /* 0x002fc600078e0046 */
[----:B---3--:R-:W-:-:S05]  /*1a7e0*/  @P0 IMAD.MOV.U32 R7, RZ, RZ, R71 ;  /* 0x000000ffff070224 */ /* 0x008fca00078e0047 */
[----:B------:R-:W3:Y:S01]  /*1a7f0*/  @P0 LDG.E.U8 R5, desc[UR20][R6.64] ;  /* 0x0000001406050981 */ /* 0x000ee2000c1e1100 */
[----:B------:R-:W-:Y:S01]  /*1a800*/  @!P4 IMAD.IADD R74, R74, 0x1, -R15 ;  /* 0x000000014a4ac824 */ /* 0x000fe200078e0a0f */
[----:B------:R-:W-:-:S04]  /*1a810*/  ISETP.GT.U32.AND P3, PT, R15, R16, PT ;  /* 0x000000100f00720c */ /* 0x000fc80003f64070 */
[----:B------:R-:W-:-:S09]  /*1a820*/  ISETP.GT.U32.AND P4, PT, R15, R74, PT ;  /* 0x0000004a0f00720c */ /* 0x000fd20003f84070 */
[----:B------:R-:W-:Y:S01]  /*1a830*/  @!P3 IMAD.IADD R16, R16, 0x1, -R15 ;  /* 0x000000011010b824 */ /* 0x000fe200078e0a0f */
[----:B----4-:R-:W-:-:S03]  /*1a840*/  ISETP.GE.AND P3, PT, R72, RZ, PT ;  /* 0x000000ff4800720c */ /* 0x010fc60003f66270 */
[----:B------:R-:W-:Y:S01]  /*1a850*/  @!P4 IMAD.IADD R74, R74, 0x1, -R15 ;  /* 0x000000014a4ac824 */ /* 0x000fe200078e0a0f */
[C---:B------:R-:W-:Y:S02]  /*1a860*/  ISETP.GT.U32.AND P4, PT, R15.reuse, R75, PT ;  /* 0x0000004b0f00720c */ /* 0x040fe40003f84070 */
[----:B------:R-:W-:Y:S01]  /*1a870*/  ISETP.GT.U32.AND P6, PT, R15, R16, PT ;  /* 0x000000100f00720c */ /* 0x000fe20003fc4070 */
[----:B------:R1:W-:Y:S01]  /*1a880*/  STL [R1+0x1c2c], R2 ;  /* 0x001c2c0201007387 */ /* 0x0003e20000100800 */
[----:B------:R-:W-:-:S05]  /*1a890*/  IMAD.MOV.U32 R3, RZ, RZ, R74 ;  /* 0x000000ffff037224 */ /* 0x000fca00078e004a */
[----:B------:R-:W-:Y:S01]  /*1a8a0*/  @!P3 IMAD.MOV R3, RZ, RZ, -R3 ;  /* 0x000000ffff03b224 */ /* 0x000fe200078e0a03 */
[----:B-1----:R-:W4:Y:S03]  /*1a8b0*/  LDL R2, [R1+0x216c] ;  /* 0x00216c0001027983 */ /* 0x002f260000100800 */
[--C-:B------:R-:W-:Y:S01]  /*1a8c0*/  @!P4 IMAD.IADD R75, R75, 0x1, -R15.reuse ;  /* 0x000000014b4bc824 */ /* 0x100fe200078e0a0f */
[----:B------:R1:W-:Y:S04]  /*1a8d0*/  STL [R1+0x10ac], R70 ;  /* 0x0010ac4601007387 */ /* 0x0003e80000100800 */
[----:B------:R-:W4:Y:S04]  /*1a8e0*/  LDL.LU R93, [R1+0xf4] ;  /* 0x0000f400015d7983 */ /* 0x000f280000300800 */
[----:B------:R0:W-:Y:S01]  /*1a8f0*/  STL [R1+0x10a8], R71 ;  /* 0x0010a84701007387 */ /* 0x0001e20000100800 */
[----:B------:R-:W-:Y:S01]  /*1a900*/  @!P6 IMAD.IADD R16, R16, 0x1, -R15 ;  /* 0x000000011010e824 */ /* 0x000fe200078e0a0f */
[----:B------:R-:W-:-:S02]  /*1a910*/  PRMT R73, RZ, 0x7610, R73 ;  /* 0x00007610ff497816 */ /* 0x000fc40000000049 */
[----:B--2---:R-:W-:Y:S02]  /*1a920*/  ISETP.GE.AND P4, PT, R92, RZ, PT ;  /* 0x000000ff5c00720c */ /* 0x004fe40003f86270 */
[----:B------:R-:W2:Y:S04]  /*1a930*/  LDL R92, [R1+0x2120] ;  /* 0x00212000015c7983 */ /* 0x000ea80000100800 */
[----:B-1----:R-:W2:Y:S04]  /*1a940*/  LDL.LU R70, [R1+0xfc] ;  /* 0x0000fc0001467983 */ /* 0x002ea80000300800 */
[----:B---3--:R1:W-:Y:S01]  /*1a950*/  STL [R1+0x1c28], R5 ;  /* 0x001c280501007387 */ /* 0x0083e20000100800 */
[----:B------:R-:W-:-:S03]  /*1a960*/  ISETP.GT.U32.AND P3, PT, R15, R75, PT ;  /* 0x0000004b0f00720c */ /* 0x000fc60003f64070 */
[----:B0-----:R-:W3:Y:S01]  /*1a970*/  LDL.LU R71, [R1+0x100] ;  /* 0x0001000001477983 */ /* 0x001ee20000300800 */
[C---:B-1----:R-:W-:Y:S02]  /*1a980*/  SEL R5, R14.reuse, R4, !P1 ;  /* 0x000000040e057207 */ /* 0x042fe40004800000 */
[----:B------:R-:W-:Y:S01]  /*1a990*/  SEL R4, R14, R3, !P1 ;  /* 0x000000030e047207 */ /* 0x000fe20004800000 */
[----:B------:R-:W-:Y:S02]  /*1a9a0*/  IMAD.MOV.U32 R3, RZ, RZ, R16 ;  /* 0x000000ffff037224 */ /* 0x000fe400078e0010 */
[----:B------:R-:W-:Y:S01]  /*1a9b0*/  IMAD R5, R5, UR13, RZ ;  /* 0x0000000d05057c24 */ /* 0x000fe2000f8e02ff */
[----:B------:R-:W-:Y:S01]  /*1a9c0*/  PRMT R0, RZ, 0x7610, R0 ;  /* 0x00007610ff007816 */ /* 0x000fe20000000000 */
[----:B------:R-:W-:Y:S01]  /*1a9d0*/  IMAD R4, R4, UR5, RZ ;  /* 0x0000000504047c24 */ /* 0x000fe2000f8e02ff */
[----:B------:R-:W-:Y:S01]  /*1a9e0*/  ISETP.GT.U32.AND P5, PT, R15, R77, PT ;  /* 0x0000004d0f00720c */ /* 0x000fe20003fa4070 */
[----:B------:R-:W-:Y:S01]  /*1a9f0*/  @!P4 IMAD.MOV R3, RZ, RZ, -R3 ;  /* 0x000000ffff03c224 */ /* 0x000fe200078e0a03 */
[-C--:B------:R-:W-:Y:S01]  /*1aa00*/  IADD3 R72, P6, PT, R5, R13.reuse, RZ ;  /* 0x0000000d05487210 */ /* 0x080fe20007fde0ff */
[----:B------:R-:W-:Y:S01]  /*1aa10*/  @!P3 IMAD.IADD R75, R75, 0x1, -R15 ;  /* 0x000000014b4bb824 */ /* 0x000fe200078e0a0f */
[----:B------:R-:W-:Y:S01]  /*1aa20*/  IADD3 R16, P4, PT, R4, R13, RZ ;  /* 0x0000000d04107210 */ /* 0x000fe20007f9e0ff */
[----:B------:R-:W0:Y:S01]  /*1aa30*/  LDCU UR5, c[0x0][0x3b0] ;  /* 0x00007600ff0577ac */ /* 0x000e220008000800 */
[----:B------:R-:W-:-:S02]  /*1aa40*/  LEA.HI.X.SX32 R5, R5, R12, 0x1, P6 ;  /* 0x0000000c05057211 */ /* 0x000fc400030f0eff */
[----:B------:R-:W-:Y:S01]  /*1aa50*/  LEA.HI.X.SX32 R74, R4, R12, 0x1, P4 ;  /* 0x0000000c044a7211 */ /* 0x000fe200020f0eff */
[----:B------:R-:W-:Y:S01]  /*1aa60*/  @P0 IMAD.MOV.U32 R4, RZ, RZ, R72 ;  /* 0x000000ffff040224 */ /* 0x000fe200078e0048 */
[----:B------:R-:W-:Y:S01]  /*1aa70*/  PRMT R7, RZ, 0x7610, R7 ;  /* 0x00007610ff077816 */ /* 0x000fe20000000007 */
[----:B------:R-:W1:Y:S03]  /*1aa80*/  LDCU UR13, c[0x0][0x3b0] ;  /* 0x00007600ff0d77ac */ /* 0x000e660008000800 */
[----:B------:R0:W2:Y:S01]  /*1aa90*/  @P0 LDG.E.U8 R73, desc[UR20][R4.64] ;  /* 0x0000001404490981 */ /* 0x0000a2000c1e1100 */
[----:B----4-:R-:W-:-:S03]  /*1aaa0*/  ISETP.GE.AND P3, PT, R2, RZ, PT ;  /* 0x000000ff0200720c */ /* 0x010fc60003f66270 */
[----:B------:R4:W-:Y:S04]  /*1aab0*/  STL [R1+0x10b4], R72 ;  /* 0x0010b44801007387 */ /* 0x0009e80000100800 */
[----:B------:R-:W-:Y:S01]  /*1aac0*/  STL [R1+0x10bc], R16 ;  /* 0x0010bc1001007387 */ /* 0x000fe20000100800 */
[----:B0-----:R-:W-:-:S03]  /*1aad0*/  @P0 IMAD.MOV.U32 R4, RZ, RZ, R16 ;  /* 0x000000ffff040224 */ /* 0x001fc600078e0010 */
[----:B------:R-:W3:Y:S04]  /*1aae0*/  LDL R2, [R1+0x2138] ;  /* 0x0021380001027983 */ /* 0x000ee80000100800 */
[----:B------:R0:W-:Y:S04]  /*1aaf0*/  STL [R1+0x10b0], R5 ;  /* 0x0010b00501007387 */ /* 0x0001e80000100800 */
[----:B----4-:R-:W4:Y:S01]  /*1ab00*/  LDL.LU R72, [R1+0x2a68] ;  /* 0x002a680001487983 */ /* 0x010f220000300800 */
[----:B0-----:R-:W-:-:S03]  /*1ab10*/  @P0 IMAD.MOV.U32 R5, RZ, RZ, R74 ;  /* 0x000000ffff050224 */ /* 0x001fc600078e004a */
[----:B------:R-:W-:Y:S04]  /*1ab20*/  STL [R1+0x10b8], R74 ;  /* 0x0010b84a01007387 */ /* 0x000fe80000100800 */
[----:B------:R0:W3:Y:S04]  /*1ab30*/  @P0 LDG.E.U8 R0, desc[UR20][R4.64] ;  /* 0x0000001404000981 */ /* 0x0000e8000c1e1100 */
[----:B--2---:R2:W-:Y:S04]  /*1ab40*/  STL [R1+0x1c24], R73 ;  /* 0x001c244901007387 */ /* 0x0045e80000100800 */
[----:B--2---:R-:W2:Y:S04]  /*1ab50*/  LDL.LU R73, [R1+0x2a64] ;  /* 0x002a640001497983 */ /* 0x004ea80000300800 */
[----:B------:R-:W2:Y:S01]  /*1ab60*/  LDL.LU R74, [R1+0x2a60] ;  /* 0x002a6000014a7983 */ /* 0x000ea20000300800 */
[----:B------:R-:W-:Y:S01]  /*1ab70*/  @!P5 IMAD.IADD R77, R77, 0x1, -R15 ;  /* 0x000000014d4dd824 */ /* 0x000fe200078e0a0f */
[----:B------:R-:W-:-:S02]  /*1ab80*/  SEL R6, R14, R3, !P1 ;  /* 0x000000030e067207 */ /* 0x000fc40004800000 */
[----:B------:R-:W4:Y:S02]  /*1ab90*/  LDL.LU R16, [R1+0x2a5c] ;  /* 0x002a5c0001107983 */ /* 0x000f240000300800 */
[C---:B------:R-:W-:Y:S01]  /*1aba0*/  ISETP.GT.U32.AND P5, PT, R15.reuse, R77, PT ;  /* 0x0000004d0f00720c */ /* 0x040fe20003fa4070 */
[----:B------:R-:W-:Y:S02]  /*1abb0*/  IMAD.MOV.U32 R3, RZ, RZ, R75 ;  /* 0x000000ffff037224 */ /* 0x000fe400078e004b */
[----:B------:R-:W-:Y:S01]  /*1abc0*/  IMAD R6, R6, UR6, RZ ;  /* 0x0000000606067c24 */ /* 0x000fe2000f8e02ff */
[----:B------:R-:W-:Y:S01]  /*1abd0*/  ISETP.GE.AND P4, PT, R92, RZ, PT ;  /* 0x000000ff5c00720c */ /* 0x000fe20003f86270 */
[----:B------:R-:W-:Y:S01]  /*1abe0*/  @!P3 IMAD.MOV R3, RZ, RZ, -R3 ;  /* 0x000000ffff03b224 */ /* 0x000fe200078e0a03 */
[----:B------:R-:W-:Y:S01]  /*1abf0*/  ISETP.GT.U32.AND P6, PT, R15, R93, PT ;  /* 0x0000005d0f00720c */ /* 0x000fe20003fc4070 */
[----:B------:R-:W1:Y:S03]  /*1ac00*/  LDCU UR6, c[0x0][0x3b0] ;  /* 0x00007600ff0677ac */ /* 0x000e660008000800 */
[----:B0-----:R-:W-:-:S03]  /*1ac10*/  SEL R4, R14, R3, !P1 ;  /* 0x000000030e047207 */ /* 0x001fc60004800000 */
[----:B------:R-:W-:Y:S01]  /*1ac20*/  @!P5 IMAD.IADD R77, R77, 0x1, -R15 ;  /* 0x000000014d4dd824 */ /* 0x000fe200078e0a0f */
[C---:B------:R-:W-:Y:S01]  /*1ac30*/  IADD3 R5, P5, PT, R6.reuse, R13, RZ ;  /* 0x0000000d06057210 */ /* 0x040fe20007fbe0ff */
[----:B---3--:R0:W-:Y:S03]  /*1ac40*/  STL [R1+0x1c1c], R0 ;  /* 0x001c1c0001007387 */ /* 0x0081e60000100800 */
[----:B------:R-:W-:Y:S01]  /*1ac50*/  LEA.HI.X.SX32 R75, R6, R12, 0x1, P5 ;  /* 0x0000000c064b7211 */ /* 0x000fe200028f0eff */
[----:B------:R-:W-:Y:S01]  /*1ac60*/  IMAD R6, R4, UR15, RZ ;  /* 0x0000000f04067c24 */ /* 0x000fe2000f8e02ff */
[----:B0-----:R-:W3:Y:S01]  /*1ac70*/  LDL.LU R0, [R1+0x2a58] ;  /* 0x002a580001007983 */ /* 0x001ee20000300800 */
[----:B------:R-:W-:Y:S01]  /*1ac80*/  @P0 IMAD.MOV.U32 R4, RZ, RZ, R5 ;  /* 0x000000ffff040224 */ /* 0x000fe200078e0005 */
[----:B--2---:R-:W-:Y:S02]  /*1ac90*/  PRMT R74, RZ, 0x7610, R74 ;  /* 0x00007610ff4a7816 */ /* 0x004fe4000000004a */
[----:B------:R-:W2:Y:S01]  /*1aca0*/  LDL.LU R92, [R1+0x108] ;  /* 0x00010800015c7983 */ /* 0x000ea20000300800 */
[----:B------:R-:W-:Y:S01]  /*1acb0*/  ISETP.GT.U32.AND P3, PT, R15, R70, PT ;  /* 0x000000460f00720c */ /* 0x000fe20003f64070 */
[----:B------:R-:W-:-:S02]  /*1acc0*/  IMAD.MOV.U32 R3, RZ, RZ, R77 ;  /* 0x000000ffff037224 */ /* 0x000fc400078e004d */
[----:B------:R-:W-:Y:S01]  /*1acd0*/  @!P6 IMAD.IADD R93, R93, 0x1, -R15 ;  /* 0x000000015d5de824 */ /* 0x000fe200078e0a0f */
[----:B------:R0:W-:Y:S01]  /*1ace0*/  STL [R1+0x10c4], R5 ;  /* 0x0010c40501007387 */ /* 0x0001e20000100800 */
[----:B----4-:R-:W-:Y:S01]  /*1acf0*/  PRMT R72, RZ, 0x7610, R72 ;  /* 0x00007610ff487816 */ /* 0x010fe20000000048 */
[----:B------:R-:W4:Y:S01]  /*1ad00*/  LDCU UR15, c[0x0][0x3b0] ;  /* 0x00007600ff0f77ac */ /* 0x000f220008000800 */
[----:B0-----:R-:W-:-:S05]  /*1ad10*/  @P0 IMAD.MOV.U32 R5, RZ, RZ, R75 ;  /* 0x000000ffff050224 */ /* 0x001fca00078e004b */
[----:B------:R0:W2:Y:S01]  /*1ad20*/  @P0 LDG.E.U8 R74, desc[UR20][R4.64] ;  /* 0x00000014044a0981 */ /* 0x0000a2000c1e1100 */
[----:B------:R-:W-:-:S03]  /*1ad30*/  @!P4 IMAD.MOV R3, RZ, RZ, -R3 ;  /* 0x000000ffff03c224 */ /* 0x000fc600078e0a03 */
[----:B------:R1:W-:Y:S01]  /*1ad40*/  STL [R1+0x10c0], R75 ;  /* 0x0010c04b01007387 */ /* 0x0003e20000100800 */
[----:B0-----:R-:W-:-:S03]  /*1ad50*/  IADD3 R5, P4, PT, R6, R13, RZ ;  /* 0x0000000d06057210 */ /* 0x001fc60007f9e0ff */
[----:B-1----:R-:W3:Y:S01]  /*1ad60*/  LDL R75, [R1+0x2150] ;  /* 0x00215000014b7983 */ /* 0x002ee20000100800 */
[----:B------:R-:W-:Y:S01]  /*1ad70*/  LEA.HI.X.SX32 R4, R6, R12, 0x1, P4 ;  /* 0x0000000c06047211 */ /* 0x000fe200020f0eff */
[----:B------:R-:W-:Y:S01]  /*1ad80*/  @!P3 IMAD.IADD R70, R70, 0x1, -R15 ;  /* 0x000000014646b824 */ /* 0x000fe200078e0a0f */
[----:B------:R-:W-:Y:S02]  /*1ad90*/  ISETP.GT.U32.AND P6, PT, R15, R93, PT ;  /* 0x0000005d0f00720c */ /* 0x000fe40003fc4070 */
[----:B------:R-:W-:Y:S02]  /*1ada0*/  ISETP.GE.AND P3, PT, R2, RZ, PT ;  /* 0x000000ff0200720c */ /* 0x000fe40003f66270 */
[----:B------:R-:W-:-:S05]  /*1adb0*/  SEL R3, R14, R3, !P1 ;  /* 0x000000030e037207 */ /* 0x000fca0004800000 */
[----:B------:R-:W-:Y:S01]  /*1adc0*/  IMAD R6, R3, UR5, RZ ;  /* 0x0000000503067c24 */ /* 0x000fe2000f8e02ff */
[----:B------:R-:W-:Y:S01]  /*1add0*/  ISETP.GT.U32.AND P5, PT, R15, R71, PT ;  /* 0x000000470f00720c */ /* 0x000fe20003fa4070 */
[----:B------:R-:W0:Y:S02]  /*1ade0*/  LDCU UR5, c[0x0][0x3b0] ;  /* 0x00007600ff0577ac */ /* 0x000e240008000800 */
[----:B------:R-:W-:Y:S01]  /*1adf0*/  @!P6 IMAD.IADD R93, R93, 0x1, -R15 ;  /* 0x000000015d5de824 */ /* 0x000fe200078e0a0f */
[----:B--2---:R1:W-:Y:S04]  /*1ae00*/  STL [R1+0x1c18], R74 ;  /* 0x001c184a01007387 */ /* 0x0043e80000100800 */
[----:B-1----:R-:W2:Y:S04]  /*1ae10*/  LDL.LU R74, [R1+0xf8] ;  /* 0x0000f800014a7983 */ /* 0x002ea80000300800 */
[----:B------:R-:W2:Y:S04]  /*1ae20*/  LDL R77, [R1+0x2168] ;  /* 0x00216800014d7983 */ /* 0x000ea80000100800 */
[----:B------:R1:W-:Y:S04]  /*1ae30*/  STL [R1+0x10cc], R5 ;  /* 0x0010cc0501007387 */ /* 0x0003e80000100800 */
[----:B------:R-:W2:Y:S01]  /*1ae40*/  LDL.LU R2, [R1+0x104] ;  /* 0x0001040001027983 */ /* 0x000ea20000300800 */
[----:B-1----:R-:W-:-:S03]  /*1ae50*/  @P0 LOP3.LUT R5, R5, R4, RZ, 0x3c, !PT ;  /* 0x0000000405050212 */ /* 0x002fc600078e3cff */
[----:B------:R1:W-:Y:S02]  /*1ae60*/  STL [R1+0x10c8], R4 ;  /* 0x0010c80401007387 */ /* 0x0003e40000100800 */
[----:B-1----:R-:W-:-:S04]  /*1ae70*/  @P0 LOP3.LUT R4, R5, R4, RZ, 0x3c, !PT ;  /* 0x0000000405040212 */ /* 0x002fc800078e3cff */
[----:B------:R-:W-:-:S05]  /*1ae80*/  @P0 LOP3.LUT R5, R5, R4, RZ, 0x3c, !PT ;  /* 0x0000000405050212 */ /* 0x000fca00078e3cff */
[----:B------:R1:W2:Y:S02]  /*1ae90*/  @P0 LDG.E.U8 R72, desc[UR20][R4.64] ;  /* 0x0000001404480981 */ /* 0x0002a4000c1e1100 */
[----:B-1----:R-:W-:-:S04]  /*1aea0*/  IADD3 R4, P6, PT, R6, R13, RZ ;  /* 0x0000000d06047210 */ /* 0x002fc80007fde0ff */
[----:B------:R-:W-:-:S05]  /*1aeb0*/  LEA.HI.X.SX32 R5, R6, R12, 0x1, P6 ;  /* 0x0000000c06057211 */ /* 0x000fca00030f0eff */
[----:B------:R1:W4:Y:S01]  /*1aec0*/  @P0 LDG.E.U8 R7, desc[UR20][R4.64] ;  /* 0x0000001404070981 */ /* 0x000322000c1e1100 */
[----:B------:R-:W-:Y:S02]  /*1aed0*/  @!P5 IMAD.IADD R71, R71, 0x1, -R15 ;  /* 0x000000014747d824 */ /* 0x000fe400078e0a0f */
[----:B------:R-:W-:Y:S02]  /*1aee0*/  IMAD.MOV.U32 R3, RZ, RZ, R93 ;  /* 0x000000ffff037224 */ /* 0x000fe400078e005d */
[----:B------:R-:W4:Y:S01]  /*1aef0*/  LDL R93, [R1+0x2180] ;  /* 0x00218000015d7983 */ /* 0x000f220000100800 */
[----:B------:R-:W-:Y:S01]  /*1af00*/  ISETP.GT.U32.AND P4, PT, R15, R71, PT ;  /* 0x000000470f00720c */ /* 0x000fe20003f84070 */
[----:B------:R-:W-:-:S05]  /*1af10*/  @!P3 IMAD.MOV R3, RZ, RZ, -R3 ;  /* 0x000000ffff03b224 */ /* 0x000fca00078e0a03 */
[----:B------:R-:W-:-:S05]  /*1af20*/  SEL R3, R14, R3, !P1 ;  /* 0x000000030e037207 */ /* 0x000fca0004800000 */
[----:B------:R-:W-:Y:S02]  /*1af30*/  IMAD R3, R3, UR6, RZ ;  /* 0x0000000603037c24 */ /* 0x000fe4000f8e02ff */
[----:B------:R-:W-:Y:S01]  /*1af40*/  @!P4 IMAD.IADD R71, R71, 0x1, -R15 ;  /* 0x000000014747c824 */ /* 0x000fe200078e0a0f */
[----:B------:R-:W-:Y:S01]  /*1af50*/  STL [R1+0x10d4], R4 ;  /* 0x0010d40401007387 */ /* 0x000fe20000100800 */
[----:B---3--:R-:W-:Y:S01]  /*1af60*/  ISETP.GE.AND P6, PT, R75, RZ, PT ;  /* 0x000000ff4b00720c */ /* 0x008fe20003fc6270 */
[----:B------:R-:W3:Y:S01]  /*1af70*/  LDCU UR6, c[0x0][0x3b0] ;  /* 0x00007600ff0677ac */ /* 0x000ee20008000800 */
[C---:B------:R-:W-:Y:S01]  /*1af80*/  IADD3 R6, P4, PT, R3.reuse, R13, RZ ;  /* 0x0000000d03067210 */ /* 0x040fe20007f9e0ff */
[----:B------:R1:W-:Y:S03]  /*1af90*/  STL [R1+0x10d0], R5 ;  /* 0x0010d00501007387 */ /* 0x0003e60000100800 */
[----:B------:R-:W-:-:S02]  /*1afa0*/  LEA.HI.X.SX32 R3, R3, R12, 0x1, P4 ;  /* 0x0000000c03037211 */ /* 0x000fc400020f0eff */
[----:B-1----:R-:W-:Y:S01]  /*1afb0*/  PRMT R5, RZ, 0x7610, R5 ;  /* 0x00007610ff057816 */ /* 0x002fe20000000005 */
[----:B--2---:R1:W-:Y:S04]  /*1afc0*/  STL [R1+0x1bdc], R72 ;  /* 0x001bdc4801007387 */ /* 0x0043e80000100800 */
[----:B-1----:R-:W2:Y:S04]  /*1afd0*/  LDL R72, [R1+0x2134] ;  /* 0x0021340001487983 */ /* 0x002ea80000100800 */
[----:B------:R-:W2:Y:S04]  /*1afe0*/  LDL.LU R75, [R1+0x10c] ;  /* 0x00010c00014b7983 */ /* 0x000ea80000300800 */
[----:B------:R-:W-:Y:S04]  /*1aff0*/  STL [R1+0x10dc], R6 ;  /* 0x0010dc0601007387 */ /* 0x000fe80000100800 */
[----:B------:R-:W-:Y:S04]  /*1b000*/  STL [R1+0x10d8], R3 ;  /* 0x0010d80301007387 */ /* 0x000fe80000100800 */
[----:B----4-:R1:W-:Y:S02]  /*1b010*/  STL [R1+0x1c14], R7 ;  /* 0x001c140701007387 */ /* 0x0103e40000100800 */
[----:B-1----:R-:W-:-:S05]  /*1b020*/  @P0 IMAD.MOV.U32 R7, RZ, RZ, R3 ;  /* 0x000000ffff070224 */ /* 0x002fca00078e0003 */
[----:B------:R-:W4:Y:S01]  /*1b030*/  @P0 LDG.E.U8 R5, desc[UR20][R6.64] ;  /* 0x0000001406050981 */ /* 0x000f22000c1e1100 */
[C---:B------:R-:W-:Y:S02]  /*1b040*/  ISETP.GT.U32.AND P3, PT, R15.reuse, R92, PT ;  /* 0x0000005c0f00720c */ /* 0x040fe40003f64070 */
[----:B------:R-:W-:Y:S01]  /*1b050*/  ISETP.GT.U32.AND P5, PT, R15, R70, PT ;  /* 0x000000460f00720c */ /* 0x000fe20003fa4070 */
[----:B------:R-:W-:-:S10]  /*1b060*/  IMAD.MOV.U32 R3, RZ, RZ, R71 ;  /* 0x000000ffff037224 */ /* 0x000fd400078e0047 */
[--C-:B------:R-:W-:Y:S01]  /*1b070*/  @!P3 IMAD.IADD R92, R92, 0x1, -R15.reuse ;  /* 0x000000015c5cb824 */ /* 0x100fe200078e0a0f */
[----:B------:R-:W-:Y:S01]  /*1b080*/  ISETP.GE.AND P3, PT, R77, RZ, PT ;  /* 0x000000ff4d00720c */ /* 0x000fe20003f66270 */
[----:B------:R-:W-:Y:S01]  /*1b090*/  @!P5 IMAD.IADD R70, R70, 0x1, -R15 ;  /* 0x000000014646d824 */ /* 0x000fe200078e0a0f */
[----:B------:R-:W2:Y:S02]  /*1b0a0*/  LDL.LU R77, [R1+0x110] ;  /* 0x00011000014d7983 */ /* 0x000ea40000300800 */
[----:B------:R-:W-:Y:S01]  /*1b0b0*/  ISETP.GT.U32.AND P4, PT, R15, R92, PT ;  /* 0x0000005c0f00720c */ /* 0x000fe20003f84070 */
[----:B------:R-:W-:-:S04]  /*1b0c0*/  IMAD.MOV.U32 R4, RZ, RZ, R70 ;  /* 0x000000ffff047224 */ /* 0x000fc800078e0046 */
[----:B------:R-:W-:Y:S01]  /*1b0d0*/  @!P6 IMAD.MOV R4, RZ, RZ, -R4 ;  /* 0x000000ffff04e224 */ /* 0x000fe200078e0a04 */
[----:B------:R-:W-:-:S03]  /*1b0e0*/  ISETP.GT.U32.AND P6, PT, R15, R2, PT ;  /* 0x000000020f00720c */ /* 0x000fc60003fc4070 */
[----:B------:R-:W-:Y:S01]  /*1b0f0*/  @!P3 IMAD.MOV R3, RZ, RZ, -R3 ;  /* 0x000000ffff03b224 */ /* 0x000fe200078e0a03 */
[----:B------:R-:W-:Y:S02]  /*1b100*/  ISETP.GE.AND P3, PT, R93, RZ, PT ;  /* 0x000000ff5d00720c */ /* 0x000fe40003f66270 */
[C---:B------:R-:W-:Y:S01]  /*1b110*/  SEL R4, R14.reuse, R4, !P1 ;  /* 0x000000040e047207 */ /* 0x040fe20004800000 */
[----:B------:R-:W2:Y:S01]  /*1b120*/  LDL R93, [R1+0x214c] ;  /* 0x00214c00015d7983 */ /* 0x000ea20000100800 */
[----:B------:R-:W-:Y:S01]  /*1b130*/  SEL R3, R14, R3, !P1 ;  /* 0x000000030e037207 */ /* 0x000fe20004800000 */
[----:B------:R-:W-:-:S04]  /*1b140*/  @!P4 IMAD.IADD R92, R92, 0x1, -R15 ;  /* 0x000000015c5cc824 */ /* 0x000fc800078e0a0f */
[----:B---3--:R-:W-:Y:S01]  /*1b150*/  IMAD R3, R3, UR6, RZ ;  /* 0x0000000603037c24 */ /* 0x008fe2000f8e02ff */
[----:B------:R-:W-:Y:S01]  /*1b160*/  PRMT R16, RZ, 0x7610, R16 ;  /* 0x00007610ff107816 */ /* 0x000fe20000000010 */
[----:B------:R-:W-:Y:S01]  /*1b170*/  @!P6 IMAD.IADD R2, R2, 0x1, -R15 ;  /* 0x000000010202e824 */ /* 0x000fe200078e0a0f */
[----:B------:R-:W-:Y:S01]  /*1b180*/  ISETP.GT.U32.AND P5, PT, R15, R74, PT ;  /* 0x0000004a0f00720c */ /* 0x000fe20003fa4070 */
[----:B------:R-:W1:Y:S01]  /*1b190*/  LDCU UR6, c[0x0][0x3b0] ;  /* 0x00007600ff0677ac */ /* 0x000e620008000800 */
[----:B----4-:R0:W-:Y:S02]  /*1b1a0*/  STL [R1+0x1c10], R5 ;  /* 0x001c100501007387 */ /* 0x0101e40000100800 */
[----:B0-----:R-:W-:Y:S01]  /*1b1b0*/  IMAD R5, R4, UR5, RZ ;  /* 0x0000000504057c24 */ /* 0x001fe2000f8e02ff */
[----:B--2---:R-:W-:Y:S01]  /*1b1c0*/  ISETP.GE.AND P4, PT, R72, RZ, PT ;  /* 0x000000ff4800720c */ /* 0x004fe20003f86270 */
[----:B------:R-:W-:Y:S01]  /*1b1d0*/  IMAD.MOV.U32 R4, RZ, RZ, R92 ;  /* 0x000000ffff047224 */ /* 0x000fe200078e005c */
[----:B------:R-:W0:Y:S02]  /*1b1e0*/  LDCU UR5, c[0x0][0x3b0] ;  /* 0x00007600ff0577ac */ /* 0x000e240008000800 */
[-C--:B------:R-:W-:Y:S01]  /*1b1f0*/  IADD3 R6, P6, PT, R5, R13.reuse, RZ ;  /* 0x0000000d05067210 */ /* 0x080fe20007fde0ff */
[----:B------:R-:W-:Y:S01]  /*1b200*/  @!P3 IMAD.MOV R4, RZ, RZ, -R4 ;  /* 0x000000ffff04b224 */ /* 0x000fe200078e0a04 */
[----:B------:R-:W-:-:S02]  /*1b210*/  IADD3 R70, P3, PT, R3, R13, RZ ;  /* 0x0000000d03467210 */ /* 0x000fc40007f7e0ff */
[-C--:B------:R-:W-:Y:S02]  /*1b220*/  LEA.HI.X.SX32 R7, R5, R12.reuse, 0x1, P6 ;  /* 0x0000000c05077211 */ /* 0x080fe400030f0eff */
[----:B------:R-:W-:Y:S01]  /*1b230*/  LEA.HI.X.SX32 R71, R3, R12, 0x1, P3 ;  /* 0x0000000c03477211 */ /* 0x000fe200018f0eff */
[----:B------:R2:W-:Y:S01]  /*1b240*/  STL [R1+0x10e4], R6 ;  /* 0x0010e40601007387 */ /* 0x0005e20000100800 */
[----:B------:R-:W-:-:S03]  /*1b250*/  PRMT R5, RZ, 0x7610, R5 ;  /* 0x00007610ff057816 */ /* 0x000fc60000000005 */
[----:B------:R2:W3:Y:S04]  /*1b260*/  @P0 LDG.E.U8 R16, desc[UR20][R6.64] ;  /* 0x0000001406100981 */ /* 0x0004e8000c1e1100 */
[----:B------:R4:W-:Y:S01]  /*1b270*/  STL [R1+0x10e0], R7 ;  /* 0x0010e00701007387 */ /* 0x0009e20000100800 */
[----:B--2---:R-:W-:Y:S02]  /*1b280*/  @P0 IMAD.MOV.U32 R6, RZ, RZ, R70 ;  /* 0x000000ffff060224 */ /* 0x004fe400078e0046 */
[----:B----4-:R-:W-:-:S05]  /*1b290*/  @P0 IMAD.MOV.U32 R7, RZ, RZ, R71 ;  /* 0x000000ffff070224 */ /* 0x010fca00078e0047 */
[----:B------:R-:W2:Y:S01]  /*1b2a0*/  @P0 LDG.E.U8 R5, desc[UR20][R6.64] ;  /* 0x0000001406050981 */ /* 0x000ea2000c1e1100 */
[----:B------:R-:W-:-:S05]  /*1b2b0*/  @!P5 IMAD.IADD R74, R74, 0x1, -R15 ;  /* 0x000000014a4ad824 */ /* 0x000fca00078e0a0f */
[C---:B------:R-:W-:Y:S02]  /*1b2c0*/  ISETP.GT.U32.AND P5, PT, R15.reuse, R74, PT ;  /* 0x0000004a0f00720c */ /* 0x040fe40003fa4070 */
[----:B------:R-:W-:-:S11]  /*1b2d0*/  ISETP.GT.U32.AND P6, PT, R15, R2, PT ;  /* 0x000000020f00720c */ /* 0x000fd60003fc4070 */
[----:B------:R-:W-:Y:S01]  /*1b2e0*/  @!P5 IMAD.IADD R74, R74, 0x1, -R15 ;  /* 0x000000014a4ad824 */ /* 0x000fe200078e0a0f */
[----:B------:R-:W-:-:S03]  /*1b2f0*/  ISETP.GT.U32.AND P5, PT, R15, R75, PT ;  /* 0x0000004b0f00720c */ /* 0x000fc60003fa4070 */
[----:B------:R-:W-:-:S04]  /*1b300*/  IMAD.MOV.U32 R3, RZ, RZ, R74 ;  /* 0x000000ffff037224 */ /* 0x000fc800078e004a */
[----:B------:R-:W-:-:S06]  /*1b310*/  @!P4 IMAD.MOV R3, RZ, RZ, -R3 ;  /* 0x000000ffff03c224 */ /* 0x000fcc00078e0a03 */
[--C-:B------:R-:W-:Y:S01]  /*1b320*/  @!P5 IMAD.IADD R75, R75, 0x1, -R15.reuse ;  /* 0x000000014b4bd824 */ /* 0x100fe200078e0a0f */
[----:B------:R-:W-:Y:S01]  /*1b330*/  ISETP.GE.AND P5, PT, R93, RZ, PT ;  /* 0x000000ff5d00720c */ /* 0x000fe20003fa6270 */
[----:B------:R-:W-:Y:S01]  /*1b340*/  @!P6 IMAD.IADD R2, R2, 0x1, -R15 ;  /* 0x000000010202e824 */ /* 0x000fe200078e0a0f */
[----:B------:R-:W-:Y:S01]  /*1b350*/  PRMT R73, RZ, 0x7610, R73 ;  /* 0x00007610ff497816 */ /* 0x000fe20000000049 */
[----:B---3--:R3:W-:Y:S04]  /*1b360*/  STL [R1+0x1c0c], R16 ;  /* 0x001c0c1001007387 */ /* 0x0087e80000100800 */
[----:B---3--:R-:W3:Y:S04]  /*1b370*/  LDL R16, [R1+0x2164] ;  /* 0x0021640001107983 */ /* 0x008ee80000100800 */
[----:B------:R4:W-:Y:S04]  /*1b380*/  STL [R1+0x10ec], R70 ;  /* 0x0010ec4601007387 */ /* 0x0009e80000100800 */
[----:B------:R-:W3:Y:S04]  /*1b390*/  LDL.LU R92, [R1+0x11c] ;  /* 0x00011c00015c7983 */ /* 0x000ee80000300800 */
[----:B------:R0:W-:Y:S04]  /*1b3a0*/  STL [R1+0x10e8], R71 ;  /* 0x0010e84701007387 */ /* 0x0001e80000100800 */
[----:B------:R-:W3:Y:S04]  /*1b3b0*/  LDL R93, [R1+0x217c] ;  /* 0x00217c00015d7983 */ /* 0x000ee80000100800 */
[----:B----4-:R-:W4:Y:S04]  /*1b3c0*/  LDL.LU R70, [R1+0x114] ;  /* 0x0001140001467983 */ /* 0x010f280000300800 */
[----:B--2---:R2:W-:Y:S01]  /*1b3d0*/  STL [R1+0x1c08], R5 ;  /* 0x001c080501007387 */ /* 0x0045e20000100800 */
[----:B------:R-:W-:-:S03]  /*1b3e0*/  ISETP.GT.U32.AND P4, PT, R15, R75, PT ;  /* 0x0000004b0f00720c */ /* 0x000fc60003f84070 */
[----:B0-----:R-:W4:Y:S01]  /*1b3f0*/  LDL.LU R71, [R1+0x118] ;  /* 0x0001180001477983 */ /* 0x001f220000300800 */
[C---:B--2---:R-:W-:Y:S02]  /*1b400*/  SEL R5, R14.reuse, R4, !P1 ;  /* 0x000000040e057207 */ /* 0x044fe40004800000 */
        /* <DEDUP_REMOVED lines=15> */
[----:B------:R-:W2:Y:S03]  /*1b500*/  LDCU UR13, c[0x0][0x3b0] ;  /* 0x00007600ff0d77ac */ /* 0x000ea60008000800 */
[----:B------:R0:W2:Y:S04]  /*1b510*/  @P0 LDG.E.U8 R73, desc[UR20][R4.64] ;  /* 0x0000001404490981 */ /* 0x0000a8000c1e1100 */
[----:B------:R1:W-:Y:S04]  /*1b520*/  STL [R1+0x10f4], R72 ;  /* 0x0010f44801007387 */ /* 0x0003e80000100800 */
[----:B------:R-:W-:Y:S01]  /*1b530*/  STL [R1+0x10fc], R2 ;  /* 0x0010fc0201007387 */ /* 0x000fe20000100800 */
[----:B0-----:R-:W-:Y:S01]  /*1b540*/  @P0 IMAD.MOV.U32 R4, RZ, RZ, R2 ;  /* 0x000000ffff040224 */ /* 0x001fe200078e0002 */
[----:B---3--:R-:W-:-:S02]  /*1b550*/  ISETP.GE.AND P4, PT, R16, RZ, PT ;  /* 0x000000ff1000720c */ /* 0x008fc40003f86270 */
[----:B------:R-:W3:Y:S04]  /*1b560*/  LDL R16, [R1+0x2194] ;  /* 0x0021940001107983 */ /* 0x000ee80000100800 */
[----:B------:R0:W-:Y:S04]  /*1b570*/  STL [R1+0x10f0], R5 ;  /* 0x0010f00501007387 */ /* 0x0001e80000100800 */
[----:B-1----:R-:W3:Y:S01]  /*1b580*/  LDL.LU R72, [R1+0x2a54] ;  /* 0x002a540001487983 */ /* 0x002ee20000300800 */
[----:B0-----:R-:W-:-:S03]  /*1b590*/  @P0 IMAD.MOV.U32 R5, RZ, RZ, R74 ;  /* 0x000000ffff050224 */ /* 0x001fc600078e004a */
[----:B------:R-:W-:Y:S04]  /*1b5a0*/  STL [R1+0x10f8], R74 ;  /* 0x0010f84a01007387 */ /* 0x000fe80000100800 */
[----:B------:R0:W3:Y:S04]  /*1b5b0*/  @P0 LDG.E.U8 R0, desc[UR20][R4.64] ;  /* 0x0000001404000981 */ /* 0x0000e8000c1e1100 */
[----:B--2---:R1:W-:Y:S04]  /*1b5c0*/  STL [R1+0x1c04], R73 ;  /* 0x001c044901007387 */ /* 0x0043e80000100800 */
[----:B-1----:R-:W2:Y:S04]  /*1b5d0*/  LDL.LU R73, [R1+0x2a50] ;  /* 0x002a500001497983 */ /* 0x002ea80000300800 */
[----:B------:R-:W2:Y:S01]  /*1b5e0*/  LDL.LU R74, [R1+0x2a4c] ;  /* 0x002a4c00014a7983 */ /* 0x000ea20000300800 */
[----:B------:R-:W-:Y:S01]  /*1b5f0*/  SEL R6, R14, R3, !P1 ;  /* 0x000000030e067207 */ /* 0x000fe20004800000 */
[----:B------:R-:W-:-:S02]  /*1b600*/  IMAD.MOV.U32 R3, RZ, RZ, R75 ;  /* 0x000000ffff037224 */ /* 0x000fc400078e004b */
[----:B------:R-:W4:Y:S02]  /*1b610*/  LDL.LU R2, [R1+0x2a48] ;  /* 0x002a480001027983 */ /* 0x000f240000300800 */
[----:B------:R-:W-:Y:S01]  /*1b620*/  IMAD R6, R6, UR6, RZ ;  /* 0x0000000606067c24 */ /* 0x000fe2000f8e02ff */
[----:B------:R-:W-:Y:S01]  /*1b630*/  ISETP.GE.AND P5, PT, R93, RZ, PT ;  /* 0x000000ff5d00720c */ /* 0x000fe20003fa6270 */
[----:B------:R-:W-:Y:S02]  /*1b640*/  @!P4 IMAD.MOV R3, RZ, RZ, -R3 ;  /* 0x000000ffff03c224 */ /* 0x000fe400078e0a03 */
[----:B------:R-:W-:Y:S01]  /*1b650*/  @!P3 IMAD.IADD R77, R77, 0x1, -R15 ;  /* 0x000000014d4db824 */ /* 0x000fe200078e0a0f */
[----:B0-----:R-:W-:Y:S01]  /*1b660*/  IADD3 R5, P4, PT, R6, R13, RZ ;  /* 0x0000000d06057210 */ /* 0x001fe20007f9e0ff */
[----:B------:R-:W0:Y:S01]  /*1b670*/  LDCU UR6, c[0x0][0x3b0] ;  /* 0x00007600ff0677ac */ /* 0x000e220008000800 */
[----:B------:R-:W-:Y:S02]  /*1b680*/  SEL R4, R14, R3, !P1 ;  /* 0x000000030e047207 */ /* 0x000fe40004800000 */
[----:B------:R-:W-:-:S03]  /*1b690*/  LEA.HI.X.SX32 R75, R6, R12, 0x1, P4 ;  /* 0x0000000c064b7211 */ /* 0x000fc600020f0eff */
[----:B------:R-:W-:Y:S01]  /*1b6a0*/  IMAD R6, R4, UR15, RZ ;  /* 0x0000000f04067c24 */ /* 0x000fe2000f8e02ff */
[----:B---3--:R1:W-:Y:S01]  /*1b6b0*/  STL [R1+0x1c00], R0 ;  /* 0x001c000001007387 */ /* 0x0083e20000100800 */
[----:B------:R-:W-:Y:S01]  /*1b6c0*/  @P0 IMAD.MOV.U32 R4, RZ, RZ, R5 ;  /* 0x000000ffff040224 */ /* 0x000fe200078e0005 */
[----:B--2---:R-:W-:Y:S02]  /*1b6d0*/  PRMT R74, RZ, 0x7610, R74 ;  /* 0x00007610ff4a7816 */ /* 0x004fe4000000004a */
[----:B-1----:R-:W2:Y:S01]  /*1b6e0*/  LDL.LU R0, [R1+0x2a44] ;  /* 0x002a440001007983 */ /* 0x002ea20000300800 */
[----:B------:R-:W-:Y:S01]  /*1b6f0*/  ISETP.GT.U32.AND P3, PT, R15, R77, PT ;  /* 0x0000004d0f00720c */ /* 0x000fe20003f64070 */
[----:B------:R-:W1:Y:S02]  /*1b700*/  LDCU UR15, c[0x0][0x3b0] ;  /* 0x00007600ff0f77ac */ /* 0x000e640008000800 */
[----:B------:R-:W3:Y:S04]  /*1b710*/  LDL.LU R93, [R1+0x120] ;  /* 0x00012000015d7983 */ /* 0x000ee80000300800 */
[----:B------:R0:W-:Y:S02]  /*1b720*/  STL [R1+0x1104], R5 ;  /* 0x0011040501007387 */ /* 0x0001e40000100800 */
[----:B0-----:R-:W-:-:S05]  /*1b730*/  @P0 IMAD.MOV.U32 R5, RZ, RZ, R75 ;  /* 0x000000ffff050224 */ /* 0x001fca00078e004b */
[----:B------:R0:W2:Y:S01]  /*1b740*/  @P0 LDG.E.U8 R74, desc[UR20][R4.64] ;  /* 0x00000014044a0981 */ /* 0x0000a2000c1e1100 */
[----:B------:R-:W-:Y:S01]  /*1b750*/  ISETP.GT.U32.AND P6, PT, R15, R92, PT ;  /* 0x0000005c0f00720c */ /* 0x000fe20003fc4070 */
[----:B------:R-:W-:Y:S01]  /*1b760*/  @!P3 IMAD.IADD R77, R77, 0x1, -R15 ;  /* 0x000000014d4db824 */ /* 0x000fe200078e0a0f */
[----:B----4-:R-:W-:-:S03]  /*1b770*/  ISETP.GT.U32.AND P3, PT, R15, R70, PT ;  /* 0x000000460f00720c */ /* 0x010fc60003f64070 */
[----:B------:R-:W-:Y:S01]  /*1b780*/  IMAD.MOV.U32 R3, RZ, RZ, R77 ;  /* 0x000000ffff037224 */ /* 0x000fe200078e004d */
[----:B------:R4:W-:Y:S03]  /*1b790*/  STL [R1+0x1100], R75 ;  /* 0x0011004b01007387 */ /* 0x0009e60000100800 */
[----:B------:R-:W-:Y:S01]  /*1b7a0*/  @!P5 IMAD.MOV R3, RZ, RZ, -R3 ;  /* 0x000000ffff03d224 */ /* 0x000fe200078e0a03 */
[----:B0-----:R-:W-:-:S03]  /*1b7b0*/  IADD3 R5, P5, PT, R6, R13, RZ ;  /* 0x0000000d06057210 */ /* 0x001fc60007fbe0ff */
[--C-:B------:R-:W-:Y:S01]  /*1b7c0*/  @!P6 IMAD.IADD R92, R92, 0x1, -R15.reuse ;  /* 0x000000015c5ce824 */ /* 0x100fe200078e0a0f */
[----:B------:R-:W-:Y:S01]  /*1b7d0*/  LEA.HI.X.SX32 R4, R6, R12, 0x1, P5 ;  /* 0x0000000c06047211 */ /* 0x000fe200028f0eff */
[----:B----4-:R-:W4:Y:S01]  /*1b7e0*/  LDL R75, [R1+0x2148] ;  /* 0x00214800014b7983 */ /* 0x010f220000100800 */
[----:B------:R-:W-:Y:S02]  /*1b7f0*/  @!P3 IMAD.IADD R70, R70, 0x1, -R15 ;  /* 0x000000014646b824 */ /* 0x000fe400078e0a0f */
[----:B------:R-:W-:Y:S02]  /*1b800*/  ISETP.GT.U32.AND P6, PT, R15, R92, PT ;  /* 0x0000005c0f00720c */ /* 0x000fe40003fc4070 */
[----:B------:R-:W-:Y:S02]  /*1b810*/  ISETP.GE.AND P3, PT, R16, RZ, PT ;  /* 0x000000ff1000720c */ /* 0x000fe40003f66270 */
[----:B------:R-:W-:Y:S02]  /*1b820*/  SEL R3, R14, R3, !P1 ;  /* 0x000000030e037207 */ /* 0x000fe40004800000 */
[----:B------:R-:W-:-:S03]  /*1b830*/  PRMT R72, RZ, 0x7610, R72 ;  /* 0x00007610ff487816 */ /* 0x000fc60000000048 */
[----:B------:R-:W-:Y:S01]  /*1b840*/  IMAD R6, R3, UR5, RZ ;  /* 0x0000000503067c24 */ /* 0x000fe2000f8e02ff */
[----:B--2---:R0:W-:Y:S03]  /*1b850*/  STL [R1+0x1bf8], R74 ;  /* 0x001bf84a01007387 */ /* 0x0041e60000100800 */
[----:B------:R-:W-:Y:S01]  /*1b860*/  @!P6 IMAD.IADD R92, R92, 0x1, -R15 ;  /* 0x000000015c5ce824 */ /* 0x000fe200078e0a0f */
[----:B------:R-:W-:Y:S01]  /*1b870*/  ISETP.GT.U32.AND P4, PT, R15, R71, PT ;  /* 0x000000470f00720c */ /* 0x000fe20003f84070 */
[----:B------:R-:W2:Y:S01]  /*1b880*/  LDCU UR5, c[0x0][0x3b0] ;  /* 0x00007600ff0577ac */ /* 0x000ea20008000800 */
[----:B0-----:R-:W2:Y:S04]  /*1b890*/  LDL.LU R74, [R1+0x124] ;  /* 0x00012400014a7983 */ /* 0x001ea80000300800 */
[----:B------:R-:W2:Y:S04]  /*1b8a0*/  LDL R77, [R1+0x2160] ;  /* 0x00216000014d7983 */ /* 0x000ea80000100800 */
[----:B------:R0:W-:Y:S04]  /*1b8b0*/  STL [R1+0x110c], R5 ;  /* 0x00110c0501007387 */ /* 0x0001e80000100800 */
[----:B------:R-:W2:Y:S01]  /*1b8c0*/  LDL.LU R16, [R1+0x12c] ;  /* 0x00012c0001107983 */ /* 0x000ea20000300800 */
[----:B0-----:R-:W-:-:S03]  /*1b8d0*/  @P0 LOP3.LUT R5, R5, R4, RZ, 0x3c, !PT ;  /* 0x0000000405050212 */ /* 0x001fc600078e3cff */
[----:B------:R0:W-:Y:S02]  /*1b8e0*/  STL [R1+0x1108], R4 ;  /* 0x0011080401007387 */ /* 0x0001e40000100800 */
[----:B0-----:R-:W-:-:S04]  /*1b8f0*/  @P0 LOP3.LUT R4, R5, R4, RZ, 0x3c, !PT ;  /* 0x0000000405040212 */ /* 0x001fc800078e3cff */
[----:B------:R-:W-:-:S05]  /*1b900*/  @P0 LOP3.LUT R5, R5, R4, RZ, 0x3c, !PT ;  /* 0x0000000405050212 */ /* 0x000fca00078e3cff */
[----:B------:R0:W2:Y:S02]  /*1b910*/  @P0 LDG.E.U8 R72, desc[UR20][R4.64] ;  /* 0x0000001404480981 */ /* 0x0000a4000c1e1100 */
[----:B0-----:R-:W-:-:S04]  /*1b920*/  IADD3 R4, P6, PT, R6, R13, RZ ;  /* 0x0000000d06047210 */ /* 0x001fc80007fde0ff */
[----:B------:R-:W-:-:S05]  /*1b930*/  LEA.HI.X.SX32 R5, R6, R12, 0x1, P6 ;  /* 0x0000000c06057211 */ /* 0x000fca00030f0eff */
[----:B------:R0:W3:Y:S01]  /*1b940*/  @P0 LDG.E.U8 R7, desc[UR20][R4.64] ;  /* 0x0000001404070981 */ /* 0x0000e2000c1e1100 */
[----:B------:R-:W-:Y:S02]  /*1b950*/  @!P4 IMAD.IADD R71, R71, 0x1, -R15 ;  /* 0x000000014747c824 */ /* 0x000fe400078e0a0f */
[----:B------:R-:W-:Y:S02]  /*1b960*/  IMAD.MOV.U32 R3, RZ, RZ, R92 ;  /* 0x000000ffff037224 */ /* 0x000fe400078e005c */
[----:B------:R-:W3:Y:S01]  /*1b970*/  LDL R92, [R1+0x2178] ;  /* 0x00217800015c7983 */ /* 0x000ee20000100800 */
[----:B------:R-:W-:Y:S01]  /*1b980*/  ISETP.GT.U32.AND P4, PT, R15, R71, PT ;  /* 0x000000470f00720c */ /* 0x000fe20003f84070 */
[----:B------:R-:W-:-:S05]  /*1b990*/  @!P3 IMAD.MOV R3, RZ, RZ, -R3 ;  /* 0x000000ffff03b224 */ /* 0x000fca00078e0a03 */
[----:B------:R-:W-:-:S05]  /*1b9a0*/  SEL R3, R14, R3, !P1 ;  /* 0x000000030e037207 */ /* 0x000fca0004800000 */
[----:B------:R-:W-:Y:S02]  /*1b9b0*/  IMAD R3, R3, UR6, RZ ;  /* 0x0000000603037c24 */ /* 0x000fe4000f8e02ff */
[----:B------:R-:W-:Y:S01]  /*1b9c0*/  @!P4 IMAD.IADD R71, R71, 0x1, -R15 ;  /* 0x000000014747c824 */ /* 0x000fe200078e0a0f */
[----:B------:R-:W-:Y:S01]  /*1b9d0*/  STL [R1+0x1114], R4 ;  /* 0x0011140401007387 */ /* 0x000fe20000100800 */
[----:B----4-:R-:W-:Y:S01]  /*1b9e0*/  ISETP.GE.AND P6, PT, R75, RZ, PT ;  /* 0x000000ff4b00720c */ /* 0x010fe20003fc6270 */
[----:B------:R-:W4:Y:S01]  /*1b9f0*/  LDCU UR6, c[0x0][0x3b0] ;  /* 0x00007600ff0677ac */ /* 0x000f220008000800 */
[C---:B------:R-:W-:Y:S01]  /*1ba00*/  IADD3 R6, P4, PT, R3.reuse, R13, RZ ;  /* 0x0000000d03067210 */ /* 0x040fe20007f9e0ff */
[----:B------:R0:W-:Y:S03]  /*1ba10*/  STL [R1+0x1110], R5 ;  /* 0x0011100501007387 */ /* 0x0001e60000100800 */
[----:B------:R-:W-:-:S02]  /*1ba20*/  LEA.HI.X.SX32 R3, R3, R12, 0x1, P4 ;  /* 0x0000000c03037211 */ /* 0x000fc400020f0eff */
[----:B0-----:R-:W-:Y:S01]  /*1ba30*/  PRMT R5, RZ, 0x7610, R5 ;  /* 0x00007610ff057816 */ /* 0x001fe20000000005 */
[----:B--2---:R0:W-:Y:S04]  /*1ba40*/  STL [R1+0x1bbc], R72 ;  /* 0x001bbc4801007387 */ /* 0x0041e80000100800 */
[----:B0-----:R-:W2:Y:S04]  /*1ba50*/  LDL R72, [R1+0x2190] ;  /* 0x0021900001487983 */ /* 0x001ea80000100800 */
[----:B------:R-:W2:Y:S04]  /*1ba60*/  LDL.LU R75, [R1+0x128] ;  /* 0x00012800014b7983 */ /* 0x000ea80000300800 */
[----:B------:R-:W-:Y:S04]  /*1ba70*/  STL [R1+0x111c], R6 ;  /* 0x00111c0601007387 */ /* 0x000fe80000100800 */
[----:B------:R-:W-:Y:S04]  /*1ba80*/  STL [R1+0x1118], R3 ;  /* 0x0011180301007387 */ /* 0x000fe80000100800 */
[----:B---3--:R0:W-:Y:S02]  /*1ba90*/  STL [R1+0x1bf4], R7 ;  /* 0x001bf40701007387 */ /* 0x0081e40000100800 */
[----:B0-----:R-:W-:-:S05]  /*1baa0*/  @P0 IMAD.MOV.U32 R7, RZ, RZ, R3 ;  /* 0x000000ffff070224 */ /* 0x001fca00078e0003 */
[----:B------:R-:W3:Y:S01]  /*1bab0*/  @P0 LDG.E.U8 R5, desc[UR20][R6.64] ;  /* 0x0000001406050981 */ /* 0x000ee2000c1e1100 */
        /* <DEDUP_REMOVED lines=17> */
[----:B----4-:R-:W-:Y:S01]  /*1bbd0*/  IMAD R3, R3, UR6, RZ ;  /* 0x0000000603037c24 */ /* 0x010fe2000f8e02ff */
[----:B------:R-:W-:Y:S01]  /*1bbe0*/  PRMT R2, RZ, 0x7610, R2 ;  /* 0x00007610ff027816 */ /* 0x000fe20000000002 */
[----:B------:R-:W-:Y:S01]  /*1bbf0*/  @!P6 IMAD.IADD R16, R16, 0x1, -R15 ;  /* 0x000000011010e824 */ /* 0x000fe200078e0a0f */
[----:B------:R-:W-:Y:S01]  /*1bc00*/  ISETP.GT.U32.AND P5, PT, R15, R74, PT ;  /* 0x0000004a0f00720c */ /* 0x000fe20003fa4070 */
[----:B------:R-:W0:Y:S01]  /*1bc10*/  LDCU UR6, c[0x0][0x3b0] ;  /* 0x00007600ff0677ac */ /* 0x000e220008000800 */
[----:B---3--:R3:W-:Y:S02]  /*1bc20*/  STL [R1+0x1bf0], R5 ;  /* 0x001bf00501007387 */ /* 0x0087e40000100800 */
[----:B---3--:R-:W-:Y:S01]  /*1bc30*/  IMAD R5, R4, UR5, RZ ;  /* 0x0000000504057c24 */ /* 0x008fe2000f8e02ff */
[----:B--2---:R-:W-:Y:S01]  /*1bc40*/  ISETP.GE.AND P4, PT, R72, RZ, PT ;  /* 0x000000ff4800720c */ /* 0x004fe20003f86270 */
[----:B------:R-:W-:Y:S01]  /*1bc50*/  IMAD.MOV.U32 R4, RZ, RZ, R93 ;  /* 0x000000ffff047224 */ /* 0x000fe200078e005d */
[----:B------:R-:W2:Y:S02]  /*1bc60*/  LDCU UR5, c[0x0][0x3b0] ;  /* 0x00007600ff0577ac */ /* 0x000ea40008000800 */
[-C--:B------:R-:W-:Y:S01]  /*1bc70*/  IADD3 R6, P6, PT, R5, R13.reuse, RZ ;  /* 0x0000000d05067210 */ /* 0x080fe20007fde0ff */
[----:B------:R-:W-:Y:S01]  /*1bc80*/  @!P3 IMAD.MOV R4, RZ, RZ, -R4 ;  /* 0x000000ffff04b224 */ /* 0x000fe200078e0a04 */
[----:B------:R-:W-:-:S02]  /*1bc90*/  IADD3 R70, P3, PT, R3, R13, RZ ;  /* 0x0000000d03467210 */ /* 0x000fc40007f7e0ff */
[-C--:B------:R-:W-:Y:S02]  /*1bca0*/  LEA.HI.X.SX32 R7, R5, R12.reuse, 0x1, P6 ;  /* 0x0000000c05077211 */ /* 0x080fe400030f0eff */
[----:B------:R-:W-:Y:S01]  /*1bcb0*/  LEA.HI.X.SX32 R71, R3, R12, 0x1, P3 ;  /* 0x0000000c03477211 */ /* 0x000fe200018f0eff */
[----:B------:R3:W-:Y:S01]  /*1bcc0*/  STL [R1+0x1124], R6 ;  /* 0x0011240601007387 */ /* 0x0007e20000100800 */
[----:B------:R-:W-:-:S03]  /*1bcd0*/  PRMT R5, RZ, 0x7610, R5 ;  /* 0x00007610ff057816 */ /* 0x000fc60000000005 */
[----:B------:R3:W4:Y:S04]  /*1bce0*/  @P0 LDG.E.U8 R2, desc[UR20][R6.64] ;  /* 0x0000001406020981 */ /* 0x000728000c1e1100 */
[----:B------:R0:W-:Y:S01]  /*1bcf0*/  STL [R1+0x1120], R7 ;  /* 0x0011200701007387 */ /* 0x0001e20000100800 */
[----:B---3--:R-:W-:Y:S02]  /*1bd00*/  @P0 IMAD.MOV.U32 R6, RZ, RZ, R70 ;  /* 0x000000ffff060224 */ /* 0x008fe400078e0046 */
[----:B0-----:R-:W-:-:S05]  /*1bd10*/  @P0 IMAD.MOV.U32 R7, RZ, RZ, R71 ;  /* 0x000000ffff070224 */ /* 0x001fca00078e0047 */
[----:B------:R-:W3:Y:S01]  /*1bd20*/  @P0 LDG.E.U8 R5, desc[UR20][R6.64] ;  /* 0x0000001406050981 */ /* 0x000ee2000c1e1100 */
        /* <DEDUP_REMOVED lines=11> */
[----:B----4-:R0:W-:Y:S04]  /*1bde0*/  STL [R1+0x1bec], R2 ;  /* 0x001bec0201007387 */ /* 0x0101e80000100800 */
[----:B0-----:R-:W4:Y:S04]  /*1bdf0*/  LDL R2, [R1+0x215c] ;  /* 0x00215c0001027983 */ /* 0x001f280000100800 */
[----:B------:R0:W-:Y:S04]  /*1be00*/  STL [R1+0x112c], R70 ;  /* 0x00112c4601007387 */ /* 0x0001e80000100800 */
[----:B------:R-:W4:Y:S04]  /*1be10*/  LDL.LU R93, [R1+0x134] ;  /* 0x00013400015d7983 */ /* 0x000f280000300800 */
[----:B------:R1:W-:Y:S04]  /*1be20*/  STL [R1+0x1128], R71 ;  /* 0x0011284701007387 */ /* 0x0003e80000100800 */
[----:B------:R-:W4:Y:S04]  /*1be30*/  LDL R92, [R1+0x2174] ;  /* 0x00217400015c7983 */ /* 0x000f280000100800 */
[----:B0-----:R-:W4:Y:S04]  /*1be40*/  LDL.LU R70, [R1+0x140] ;  /* 0x0001400001467983 */ /* 0x001f280000300800 */
[----:B---3--:R0:W-:Y:S01]  /*1be50*/  STL [R1+0x1be8], R5 ;  /* 0x001be80501007387 */ /* 0x0081e20000100800 */
[----:B------:R-:W-:-:S03]  /*1be60*/  ISETP.GT.U32.AND P4, PT, R15, R75, PT ;  /* 0x0000004b0f00720c */ /* 0x000fc60003f84070 */
[----:B-1----:R-:W3:Y:S01]  /*1be70*/  LDL.LU R71, [R1+0x144] ;  /* 0x0001440001477983 */ /* 0x002ee20000300800 */
[C---:B0-----:R-:W-:Y:S02]  /*1be80*/  SEL R5, R14.reuse, R4, !P1 ;  /* 0x000000040e057207 */ /* 0x041fe40004800000 */
[----:B------:R-:W-:Y:S01]  /*1be90*/  SEL R4, R14, R3, !P1 ;  /* 0x000000030e047207 */ /* 0x000fe20004800000 */
[----:B------:R-:W-:Y:S02]  /*1bea0*/  IMAD.MOV.U32 R3, RZ, RZ, R16 ;  /* 0x000000ffff037224 */ /* 0x000fe400078e0010 */
[----:B------:R-:W-:Y:S01]  /*1beb0*/  IMAD R5, R5, UR13, RZ ;  /* 0x0000000d05057c24 */ /* 0x000fe2000f8e02ff */
[----:B------:R-:W-:Y:S01]  /*1bec0*/  PRMT R0, RZ, 0x7610, R0 ;  /* 0x00007610ff007816 */ /* 0x000fe20000000000 */
[----:B--2---:R-:W-:Y:S01]  /*1bed0*/  IMAD R4, R4, UR5, RZ ;  /* 0x0000000504047c24 */ /* 0x004fe2000f8e02ff */
        /* <DEDUP_REMOVED lines=11> */
[----:B------:R2:W3:Y:S04]  /*1bf90*/  @P0 LDG.E.U8 R73, desc[UR20][R4.64] ;  /* 0x0000001404490981 */ /* 0x0004e8000c1e1100 */
[----:B------:R0:W-:Y:S04]  /*1bfa0*/  STL [R1+0x1134], R72 ;  /* 0x0011344801007387 */ /* 0x0001e80000100800 */
[----:B------:R-:W-:Y:S01]  /*1bfb0*/  STL [R1+0x113c], R16 ;  /* 0x00113c1001007387 */ /* 0x000fe20000100800 */
[----:B--2---:R-:W-:Y:S01]  /*1bfc0*/  @P0 IMAD.MOV.U32 R4, RZ, RZ, R16 ;  /* 0x000000ffff040224 */ /* 0x004fe200078e0010 */
[----:B----4-:R-:W-:-:S02]  /*1bfd0*/  ISETP.GE.AND P4, PT, R2, RZ, PT ;  /* 0x000000ff0200720c */ /* 0x010fc40003f86270 */
[----:B------:R-:W2:Y:S04]  /*1bfe0*/  LDL R2, [R1+0x218c] ;  /* 0x00218c0001027983 */ /* 0x000ea80000100800 */
[----:B------:R4:W-:Y:S04]  /*1bff0*/  STL [R1+0x1130], R5 ;  /* 0x0011300501007387 */ /* 0x0009e80000100800 */
[----:B0-----:R-:W2:Y:S01]  /*1c000*/  LDL.LU R72, [R1+0x2a40] ;  /* 0x002a400001487983 */ /* 0x001ea20000300800 */
[----:B----4-:R-:W-:-:S03]  /*1c010*/  @P0 IMAD.MOV.U32 R5, RZ, RZ, R74 ;  /* 0x000000ffff050224 */ /* 0x010fc600078e004a */
[----:B------:R-:W-:Y:S04]  /*1c020*/  STL [R1+0x1138], R74 ;  /* 0x0011384a01007387 */ /* 0x000fe80000100800 */
[----:B------:R0:W4:Y:S04]  /*1c030*/  @P0 LDG.E.U8 R0, desc[UR20][R4.64] ;  /* 0x0000001404000981 */ /* 0x000128000c1e1100 */
[----:B---3--:R3:W-:Y:S04]  /*1c040*/  STL [R1+0x1be4], R73 ;  /* 0x001be44901007387 */ /* 0x0087e80000100800 */
[----:B---3--:R-:W3:Y:S04]  /*1c050*/  LDL.LU R73, [R1+0x2a3c] ;  /* 0x002a3c0001497983 */ /* 0x008ee80000300800 */
[----:B------:R-:W2:Y:S01]  /*1c060*/  LDL.LU R74, [R1+0x2a38] ;  /* 0x002a3800014a7983 */ /* 0x000ea20000300800 */
[----:B------:R-:W-:Y:S01]  /*1c070*/  SEL R6, R14, R3, !P1 ;  /* 0x000000030e067207 */ /* 0x000fe20004800000 */
[----:B------:R-:W-:-:S02]  /*1c080*/  IMAD.MOV.U32 R3, RZ, RZ, R75 ;  /* 0x000000ffff037224 */ /* 0x000fc400078e004b */
[----:B------:R-:W3:Y:S02]  /*1c090*/  LDL.LU R16, [R1+0x2a34] ;  /* 0x002a340001107983 */ /* 0x000ee40000300800 */
        /* <DEDUP_REMOVED lines=9> */
[----:B----4-:R4:W-:Y:S01]  /*1c130*/  STL [R1+0x1be0], R0 ;  /* 0x001be00001007387 */ /* 0x0109e20000100800 */
[----:B------:R-:W-:Y:S01]  /*1c140*/  @P0 IMAD.MOV.U32 R4, RZ, RZ, R5 ;  /* 0x000000ffff040224 */ /* 0x000fe200078e0005 */
[----:B--2---:R-:W-:Y:S02]  /*1c150*/  PRMT R74, RZ, 0x7610, R74 ;  /* 0x00007610ff4a7816 */ /* 0x004fe4000000004a */
[----:B----4-:R-:W2:Y:S01]  /*1c160*/  LDL.LU R0, [R1+0x2a30] ;  /* 0x002a300001007983 */ /* 0x010ea20000300800 */
[----:B------:R-:W-:Y:S01]  /*1c170*/  ISETP.GT.U32.AND P3, PT, R15, R77, PT ;  /* 0x0000004d0f00720c */ /* 0x000fe20003f64070 */
[----:B------:R-:W4:Y:S02]  /*1c180*/  LDCU UR15, c[0x0][0x3b0] ;  /* 0x00007600ff0f77ac */ /* 0x000f240008000800 */
[----:B------:R-:W2:Y:S04]  /*1c190*/  LDL.LU R92, [R1+0x138] ;  /* 0x00013800015c7983 */ /* 0x000ea80000300800 */
[----:B------:R0:W-:Y:S02]  /*1c1a0*/  STL [R1+0x1144], R5 ;  /* 0x0011440501007387 */ /* 0x0001e40000100800 */
[----:B0-----:R-:W-:-:S05]  /*1c1b0*/  @P0 IMAD.MOV.U32 R5, RZ, RZ, R75 ;  /* 0x000000ffff050224 */ /* 0x001fca00078e004b */
[----:B------:R0:W2:Y:S01]  /*1c1c0*/  @P0 LDG.E.U8 R74, desc[UR20][R4.64] ;  /* 0x00000014044a0981 */ /* 0x0000a2000c1e1100 */
[----:B------:R-:W-:Y:S01]  /*1c1d0*/  ISETP.GT.U32.AND P6, PT, R15, R93, PT ;  /* 0x0000005d0f00720c */ /* 0x000fe20003fc4070 */
[----:B------:R-:W-:Y:S01]  /*1c1e0*/  @!P3 IMAD.IADD R77, R77, 0x1, -R15 ;  /* 0x000000014d4db824 */ /* 0x000fe200078e0a0f */
[----:B------:R-:W-:-:S03]  /*1c1f0*/  ISETP.GT.U32.AND P3, PT, R15, R70, PT ;  /* 0x000000460f00720c */ /* 0x000fc60003f64070 */
[----:B------:R-:W-:Y:S01]  /*1c200*/  IMAD.MOV.U32 R3, RZ, RZ, R77 ;  /* 0x000000ffff037224 */ /* 0x000fe200078e004d */
[----:B------:R1:W-:Y:S03]  /*1c210*/  STL [R1+0x1140], R75 ;  /* 0x0011404b01007387 */ /* 0x0003e60000100800 */
[----:B------:R-:W-:Y:S01]  /*1c220*/  @!P5 IMAD.MOV R3, RZ, RZ, -R3 ;  /* 0x000000ffff03d224 */ /* 0x000fe200078e0a03 */
[----:B0-----:R-:W-:-:S03]  /*1c230*/  IADD3 R5, P5, PT, R6, R13, RZ ;  /* 0x0000000d06057210 */ /* 0x001fc60007fbe0ff */
[--C-:B------:R-:W-:Y:S01]  /*1c240*/  @!P6 IMAD.IADD R93, R93, 0x1, -R15.reuse ;  /* 0x000000015d5de824 */ /* 0x100fe200078e0a0f */
[----:B------:R-:W-:Y:S01]  /*1c250*/  LEA.HI.X.SX32 R4, R6, R12, 0x1, P5 ;  /* 0x0000000c06047211 */ /* 0x000fe200028f0eff */
[----:B-1----:R-:W3:Y:S01]  /*1c260*/  LDL R75, [R1+0x21a4] ;  /* 0x0021a400014b7983 */ /* 0x002ee20000100800 */
        /* <DEDUP_REMOVED lines=9> */
[----:B------:R-:W1:Y:S01]  /*1c300*/  LDCU UR5, c[0x0][0x3b0] ;  /* 0x00007600ff0577ac */ /* 0x000e620008000800 */
        /* <DEDUP_REMOVED lines=32> */
[----:B----4-:R0:W-:Y:S02]  /*1c510*/  STL [R1+0x1bd4], R7 ;  /* 0x001bd40701007387 */ /* 0x0101e40000100800 */
[----:B0-----:R-:W-:-:S05]  /*1c520*/  @P0 IMAD.MOV.U32 R7, RZ, RZ, R3 ;  /* 0x000000ffff070224 */ /* 0x001fca00078e0003 */
        /* <DEDUP_REMOVED lines=14> */
[----:B------:R-:W-:Y:S01]  /*1c610*/  SEL R4, R14, R4, !P1 ;  /* 0x000000040e047207 */ /* 0x000fe20004800000 */
[--C-:B------:R-:W-:Y:S01]  /*1c620*/  @!P4 IMAD.IADD R92, R92, 0x1, -R15.reuse ;  /* 0x000000015c5cc824 */ /* 0x100fe200078e0a0f */
[----:B------:R-:W-:Y:S01]  /*1c630*/  SEL R3, R14, R3, !P1 ;  /* 0x000000030e037207 */ /* 0x000fe20004800000 */
[----:B------:R-:W2:Y:S04]  /*1c640*/  LDL R93, [R1+0x21a0] ;  /* 0x0021a000015d7983 */ /* 0x000ea80000100800 */
[----:B---3--:R-:W-:Y:S01]  /*1c650*/  IMAD R3, R3, UR6, RZ ;  /* 0x0000000603037c24 */ /* 0x008fe2000f8e02ff */
[----:B------:R-:W-:Y:S01]  /*1c660*/  PRMT R16, RZ, 0x7610, R16 ;  /* 0x00007610ff107816 */ /* 0x000fe20000000010 */
[----:B------:R-:W-:Y:S01]  /*1c670*/  @!P6 IMAD.IADD R2, R2, 0x1, -R15 ;  /* 0x000000010202e824 */ /* 0x000fe200078e0a0f */
[----:B------:R-:W-:Y:S01]  /*1c680*/  ISETP.GT.U32.AND P5, PT, R15, R74, PT ;  /* 0x0000004a0f00720c */ /* 0x000fe20003fa4070 */
[----:B------:R-:W0:Y:S01]  /*1c690*/  LDCU UR6, c[0x0][0x3b0] ;  /* 0x00007600ff0677ac */ /* 0x000e220008000800 */
[----:B----4-:R1:W-:Y:S02]  /*1c6a0*/  STL [R1+0x1bd0], R5 ;  /* 0x001bd00501007387 */ /* 0x0103e40000100800 */
[----:B-1----:R-:W-:Y:S01]  /*1c6b0*/  IMAD R5, R4, UR5, RZ ;  /* 0x0000000504057c24 */ /* 0x002fe2000f8e02ff */
[----:B--2---:R-:W-:Y:S01]  /*1c6c0*/  ISETP.GE.AND P4, PT, R72, RZ, PT ;  /* 0x000000ff4800720c */ /* 0x004fe20003f86270 */
[----:B------:R-:W-:Y:S01]  /*1c6d0*/  IMAD.MOV.U32 R4, RZ, RZ, R92 ;  /* 0x000000ffff047224 */ /* 0x000fe200078e005c */
[----:B------:R-:W1:Y:S02]  /*1c6e0*/  LDCU UR5, c[0x0][0x3b0] ;  /* 0x00007600ff0577ac */ /* 0x000e640008000800 */
[-C--:B------:R-:W-:Y:S01]  /*1c6f0*/  IADD3 R6, P6, PT, R5, R13.reuse, RZ ;  /* 0x0000000d05067210 */ /* 0x080fe20007fde0ff */
[----:B------:R-:W-:Y:S01]  /*1c700*/  @!P3 IMAD.MOV R4, RZ, RZ, -R4 ;  /* 0x000000ffff04b224 */ /* 0x000fe200078e0a04 */
[----:B------:R-:W-:-:S02]  /*1c710*/  IADD3 R70, P3, PT, R3, R13, RZ ;  /* 0x0000000d03467210 */ /* 0x000fc40007f7e0ff */
[-C--:B------:R-:W-:Y:S02]  /*1c720*/  LEA.HI.X.SX32 R7, R5, R12.reuse, 0x1, P6 ;  /* 0x0000000c05077211 */ /* 0x080fe400030f0eff */
[----:B------:R-:W-:Y:S01]  /*1c730*/  LEA.HI.X.SX32 R71, R3, R12, 0x1, P3 ;  /* 0x0000000c03477211 */ /* 0x000fe200018f0eff */
[----:B------:R2:W-:Y:S01]  /*1c740*/  STL [R1+0x1164], R6 ;  /* 0x0011640601007387 */ /* 0x0005e20000100800 */
[----:B------:R-:W-:-:S03]  /*1c750*/  PRMT R5, RZ, 0x7610, R5 ;  /* 0x00007610ff057816 */ /* 0x000fc60000000005 */
[----:B------:R3:W-:Y:S04]  /*1c760*/  STL [R1+0x1160], R7 ;  /* 0x0011600701007387 */ /* 0x0007e80000100800 */
[----:B------:R2:W4:Y:S01]  /*1c770*/  @P0 LDG.E.U8 R16, desc[UR20][R6.64] ;  /* 0x0000001406100981 */ /* 0x000522000c1e1100 */
[----:B------:R-:W-:Y:S01]  /*1c780*/  @!P5 IMAD.IADD R74, R74, 0x1, -R15 ;  /* 0x000000014a4ad824 */ /* 0x000fe200078e0a0f */
[----:B------:R-:W-:Y:S02]  /*1c790*/  ISETP.GT.U32.AND P6, PT, R15, R2, PT ;  /* 0x000000020f00720c */ /* 0x000fe40003fc4070 */
[----:B------:R-:W4:Y:S01]  /*1c7a0*/  LDL R92, [R1+0x21b8] ;  /* 0x0021b800015c7983 */ /* 0x000f220000100800 */
[----:B--2---:R-:W-:Y:S02]  /*1c7b0*/  @P0 IMAD.MOV.U32 R6, RZ, RZ, R70 ;  /* 0x000000ffff060224 */ /* 0x004fe400078e0046 */
[----:B---3--:R-:W-:-:S05]  /*1c7c0*/  @P0 IMAD.MOV.U32 R7, RZ, RZ, R71 ;  /* 0x000000ffff070224 */ /* 0x008fca00078e0047 */
[----:B------:R-:W2:Y:S01]  /*1c7d0*/  @P0 LDG.E.U8 R5, desc[UR20][R6.64] ;  /* 0x0000001406050981 */ /* 0x000ea2000c1e1100 */
[----:B------:R-:W-:-:S13]  /*1c7e0*/  ISETP.GT.U32.AND P5, PT, R15, R74, PT ;  /* 0x0000004a0f00720c */ /* 0x000fda0003fa4070 */
[----:B------:R-:W-:Y:S01]  /*1c7f0*/  @!P5 IMAD.IADD R74, R74, 0x1, -R15 ;  /* 0x000000014a4ad824 */ /* 0x000fe200078e0a0f */
[----:B------:R-:W-:Y:S01]  /*1c800*/  ISETP.GT.U32.AND P5, PT, R15, R75, PT ;  /* 0x0000004b0f00720c */ /* 0x000fe20003fa4070 */
[----:B------:R-:W-:Y:S02]  /*1c810*/  STL [R1+0x116c], R70 ;  /* 0x00116c4601007387 */ /* 0x000fe40000100800 */
[----:B------:R-:W-:-:S04]  /*1c820*/  IMAD.MOV.U32 R3, RZ, RZ, R74 ;  /* 0x000000ffff037224 */ /* 0x000fc800078e004a */
[----:B------:R-:W-:-:S06]  /*1c830*/  @!P4 IMAD.MOV R3, RZ, RZ, -R3 ;  /* 0x000000ffff03c224 */ /* 0x000fcc00078e0a03 */
[--C-:B------:R-:W-:Y:S01]  /*1c840*/  @!P5 IMAD.IADD R75, R75, 0x1, -R15.reuse ;  /* 0x000000014b4bd824 */ /* 0x100fe200078e0a0f */
[----:B------:R-:W-:Y:S01]  /*1c850*/  ISETP.GE.AND P5, PT, R93, RZ, PT ;  /* 0x000000ff5d00720c */ /* 0x000fe20003fa6270 */
[----:B------:R-:W-:Y:S01]  /*1c860*/  @!P6 IMAD.IADD R2, R2, 0x1, -R15 ;  /* 0x000000010202e824 */ /* 0x000fe200078e0a0f */
[----:B------:R-:W-:Y:S01]  /*1c870*/  PRMT R73, RZ, 0x7610, R73 ;  /* 0x00007610ff497816 */ /* 0x000fe20000000049 */
[----:B----4-:R3:W-:Y:S04]  /*1c880*/  STL [R1+0x1bcc], R16 ;  /* 0x001bcc1001007387 */ /* 0x0107e80000100800 */
[----:B---3--:R-:W3:Y:S04]  /*1c890*/  LDL.LU R16, [R1+0x150] ;  /* 0x0001500001107983 */ /* 0x008ee80000300800 */
[----:B------:R-:W-:Y:S04]  /*1c8a0*/  STL [R1+0x1168], R71 ;  /* 0x0011684701007387 */ /* 0x000fe80000100800 */
[----:B------:R-:W4:Y:S04]  /*1c8b0*/  LDL R93, [R1+0x21d0] ;  /* 0x0021d000015d7983 */ /* 0x000f280000100800 */
[----:B------:R-:W3:Y:S04]  /*1c8c0*/  LDL.LU R70, [R1+0x158] ;  /* 0x0001580001467983 */ /* 0x000ee80000300800 */
[----:B--2---:R2:W-:Y:S01]  /*1c8d0*/  STL [R1+0x1bc8], R5 ;  /* 0x001bc80501007387 */ /* 0x0045e20000100800 */
[----:B------:R-:W-:-:S03]  /*1c8e0*/  ISETP.GT.U32.AND P4, PT, R15, R75, PT ;  /* 0x0000004b0f00720c */ /* 0x000fc60003f84070 */
[----:B------:R-:W3:Y:S01]  /*1c8f0*/  LDL.LU R72, [R1+0x15c] ;  /* 0x00015c0001487983 */ /* 0x000ee20000300800 */
[C---:B--2---:R-:W-:Y:S02]  /*1c900*/  SEL R5, R14.reuse, R4, !P1 ;  /* 0x000000040e057207 */ /* 0x044fe40004800000 */
[----:B------:R-:W-:Y:S01]  /*1c910*/  SEL R4, R14, R3, !P1 ;  /* 0x000000030e047207 */ /* 0x000fe20004800000 */
[----:B------:R-:W-:Y:S02]  /*1c920*/  IMAD.MOV.U32 R3, RZ, RZ, R2 ;  /* 0x000000ffff037224 */ /* 0x000fe400078e0002 */
[----:B------:R-:W-:Y:S01]  /*1c930*/  IMAD R5, R5, UR13, RZ ;  /* 0x0000000d05057c24 */ /* 0x000fe2000f8e02ff */
[----:B------:R-:W-:Y:S01]  /*1c940*/  PRMT R0, RZ, 0x7610, R0 ;  /* 0x00007610ff007816 */ /* 0x000fe20000000000 */
[----:B-1----:R-:W-:Y:S01]  /*1c950*/  IMAD R4, R4, UR5, RZ ;  /* 0x0000000504047c24 */ /* 0x002fe2000f8e02ff */
[----:B------:R-:W-:Y:S01]  /*1c960*/  ISETP.GT.U32.AND P3, PT, R15, R77, PT ;  /* 0x0000004d0f00720c */ /* 0x000fe20003f64070 */
[----:B------:R-:W-:Y:S01]  /*1c970*/  @!P5 IMAD.MOV R3, RZ, RZ, -R3 ;  /* 0x000000ffff03d224 */ /* 0x000fe200078e0a03 */
[-C--:B------:R-:W-:Y:S01]  /*1c980*/  IADD3 R71, P6, PT, R5, R13.reuse, RZ ;  /* 0x0000000d05477210 */ /* 0x080fe20007fde0ff */
[----:B------:R-:W-:Y:S01]  /*1c990*/  @!P4 IMAD.IADD R75, R75, 0x1, -R15 ;  /* 0x000000014b4bc824 */ /* 0x000fe200078e0a0f */
[----:B------:R-:W-:Y:S01]  /*1c9a0*/  IADD3 R2, P5, PT, R4, R13, RZ ;  /* 0x0000000d04027210 */ /* 0x000fe20007fbe0ff */
[----:B------:R-:W1:Y:S01]  /*1c9b0*/  LDCU UR5, c[0x0][0x3b0] ;  /* 0x00007600ff0577ac */ /* 0x000e620008000800 */
[----:B------:R-:W-:-:S02]  /*1c9c0*/  LEA.HI.X.SX32 R5, R5, R12, 0x1, P6 ;  /* 0x0000000c05057211 */ /* 0x000fc400030f0eff */
[----:B------:R-:W-:Y:S01]  /*1c9d0*/  LEA.HI.X.SX32 R74, R4, R12, 0x1, P5 ;  /* 0x0000000c044a7211 */ /* 0x000fe200028f0eff */
[----:B------:R-:W-:Y:S01]  /*1c9e0*/  @P0 IMAD.MOV.U32 R4, RZ, RZ, R71 ;  /* 0x000000ffff040224 */ /* 0x000fe200078e0047 */
[----:B------:R-:W-:Y:S01]  /*1c9f0*/  PRMT R7, RZ, 0x7610, R7 ;  /* 0x00007610ff077816 */ /* 0x000fe20000000007 */
[----:B------:R-:W2:Y:S03]  /*1ca00*/  LDCU UR13, c[0x0][0x3b0] ;  /* 0x00007600ff0d77ac */ /* 0x000ea60008000800 */
[----:B------:R0:W2:Y:S01]  /*1ca10*/  @P0 LDG.E.U8 R73, desc[UR20][R4.64] ;  /* 0x0000001404490981 */ /* 0x0000a2000c1e1100 */
[----:B------:R-:W-:-:S03]  /*1ca20*/  ISETP.GE.AND P4, PT, R92, RZ, PT ;  /* 0x000000ff5c00720c */ /* 0x000fc60003f86270 */
[----:B------:R1:W-:Y:S04]  /*1ca30*/  STL [R1+0x1174], R71 ;  /* 0x0011744701007387 */ /* 0x0003e80000100800 */
[----:B------:R-:W-:Y:S01]  /*1ca40*/  STL [R1+0x117c], R2 ;  /* 0x00117c0201007387 */ /* 0x000fe20000100800 */
[----:B0-----:R-:W-:-:S03]  /*1ca50*/  @P0 IMAD.MOV.U32 R4, RZ, RZ, R2 ;  /* 0x000000ffff040224 */ /* 0x001fc600078e0002 */
        /* <DEDUP_REMOVED lines=11> */
[----:B------:R-:W2:Y:S02]  /*1cb10*/  LDL.LU R2, [R1+0x2a20] ;  /* 0x002a200001027983 */ /* 0x000ea40000300800 */
[----:B------:R-:W-:Y:S01]  /*1cb20*/  IMAD R6, R6, UR6, RZ ;  /* 0x0000000606067c24 */ /* 0x000fe2000f8e02ff */
[----:B----4-:R-:W-:Y:S01]  /*1cb30*/  ISETP.GE.AND P5, PT, R93, RZ, PT ;  /* 0x000000ff5d00720c */ /* 0x010fe20003fa6270 */
[----:B------:R-:W-:Y:S02]  /*1cb40*/  @!P4 IMAD.MOV R3, RZ, RZ, -R3 ;  /* 0x000000ffff03c224 */ /* 0x000fe400078e0a03 */
[----:B------:R-:W-:Y:S01]  /*1cb50*/  @!P3 IMAD.IADD R77, R77, 0x1, -R15 ;  /* 0x000000014d4db824 */ /* 0x000fe200078e0a0f */
[----:B0-----:R-:W-:Y:S01]  /*1cb60*/  IADD3 R5, P4, PT, R6, R13, RZ ;  /* 0x0000000d06057210 */ /* 0x001fe20007f9e0ff */
[----:B------:R-:W0:Y:S01]  /*1cb70*/  LDCU UR6, c[0x0][0x3b0] ;  /* 0x00007600ff0677ac */ /* 0x000e220008000800 */
[----:B------:R-:W-:Y:S02]  /*1cb80*/  SEL R4, R14, R3, !P1 ;  /* 0x000000030e047207 */ /* 0x000fe40004800000 */
[----:B------:R-:W-:Y:S01]  /*1cb90*/  LEA.HI.X.SX32 R75, R6, R12, 0x1, P4 ;  /* 0x0000000c064b7211 */ /* 0x000fe200020f0eff */
[----:B---3--:R1:W-:Y:S02]  /*1cba0*/  STL [R1+0x1bc0], R0 ;  /* 0x001bc00001007387 */ /* 0x0083e40000100800 */
[----:B------:R-:W-:Y:S01]  /*1cbb0*/  IMAD R6, R4, UR15, RZ ;  /* 0x0000000f04067c24 */ /* 0x000fe2000f8e02ff */
[C---:B------:R-:W-:Y:S01]  /*1cbc0*/  ISETP.GT.U32.AND P3, PT, R15.reuse, R77, PT ;  /* 0x0000004d0f00720c */ /* 0x040fe20003f64070 */
[----:B------:R-:W-:Y:S01]  /*1cbd0*/  @P0 IMAD.MOV.U32 R4, RZ, RZ, R5 ;  /* 0x000000ffff040224 */ /* 0x000fe200078e0005 */
[----:B--2---:R-:W-:Y:S01]  /*1cbe0*/  PRMT R74, RZ, 0x7610, R74 ;  /* 0x00007610ff4a7816 */ /* 0x004fe2000000004a */
[----:B-1----:R-:W2:Y:S01]  /*1cbf0*/  LDL.LU R0, [R1+0x2a1c] ;  /* 0x002a1c0001007983 */ /* 0x002ea20000300800 */
[----:B------:R-:W-:Y:S01]  /*1cc00*/  ISETP.GT.U32.AND P6, PT, R15, R16, PT ;  /* 0x000000100f00720c */ /* 0x000fe20003fc4070 */
[----:B------:R-:W1:Y:S02]  /*1cc10*/  LDCU UR15, c[0x0][0x3b0] ;  /* 0x00007600ff0f77ac */ /* 0x000e640008000800 */
[----:B------:R-:W3:Y:S04]  /*1cc20*/  LDL.LU R93, [R1+0x164] ;  /* 0x00016400015d7983 */ /* 0x000ee80000300800 */
[----:B------:R4:W-:Y:S02]  /*1cc30*/  STL [R1+0x1184], R5 ;  /* 0x0011840501007387 */ /* 0x0009e40000100800 */
[----:B----4-:R-:W-:-:S05]  /*1cc40*/  @P0 IMAD.MOV.U32 R5, RZ, RZ, R75 ;  /* 0x000000ffff050224 */ /* 0x010fca00078e004b */
[----:B------:R4:W2:Y:S01]  /*1cc50*/  @P0 LDG.E.U8 R74, desc[UR20][R4.64] ;  /* 0x00000014044a0981 */ /* 0x0008a2000c1e1100 */
[----:B------:R-:W-:Y:S01]  /*1cc60*/  @!P3 IMAD.IADD R77, R77, 0x1, -R15 ;  /* 0x000000014d4db824 */ /* 0x000fe200078e0a0f */
[----:B------:R-:W-:-:S03]  /*1cc70*/  ISETP.GT.U32.AND P3, PT, R15, R70, PT ;  /* 0x000000460f00720c */ /* 0x000fc60003f64070 */
[----:B------:R-:W-:Y:S01]  /*1cc80*/  IMAD.MOV.U32 R3, RZ, RZ, R77 ;  /* 0x000000ffff037224 */ /* 0x000fe200078e004d */
[----:B------:R-:W-:Y:S03]  /*1cc90*/  STL [R1+0x1180], R75 ;  /* 0x0011804b01007387 */ /* 0x000fe60000100800 */
[----:B------:R-:W-:Y:S01]  /*1cca0*/  @!P5 IMAD.MOV R3, RZ, RZ, -R3 ;  /* 0x000000ffff03d224 */ /* 0x000fe200078e0a03 */
[----:B----4-:R-:W-:Y:S01]  /*1ccb0*/  IADD3 R5, P5, PT, R6, R13, RZ ;  /* 0x0000000d06057210 */ /* 0x010fe20007fbe0ff */
[----:B------:R-:W-:-:S03]  /*1ccc0*/  @!P6 IMAD.IADD R16, R16, 0x1, -R15 ;  /* 0x000000011010e824 */ /* 0x000fc600078e0a0f */
[----:B------:R-:W-:Y:S01]  /*1ccd0*/  LEA.HI.X.SX32 R4, R6, R12, 0x1, P5 ;  /* 0x0000000c06047211 */ /* 0x000fe200028f0eff */
[----:B------:R-:W-:Y:S01]  /*1cce0*/  @!P3 IMAD.IADD R70, R70, 0x1, -R15 ;  /* 0x000000014646b824 */ /* 0x000fe200078e0a0f */
[----:B------:R-:W-:Y:S02]  /*1ccf0*/  ISETP.GE.AND P3, PT, R92, RZ, PT ;  /* 0x000000ff5c00720c */ /* 0x000fe40003f66270 */
[----:B------:R-:W-:Y:S02]  /*1cd00*/  ISETP.GT.U32.AND P6, PT, R15, R16, PT ;  /* 0x000000100f00720c */ /* 0x000fe40003fc4070 */
[----:B------:R-:W-:Y:S02]  /*1cd10*/  SEL R3, R14, R3, !P1 ;  /* 0x000000030e037207 */ /* 0x000fe40004800000 */
[----:B------:R-:W-:-:S03]  /*1cd20*/  PRMT R73, RZ, 0x7610, R73 ;  /* 0x00007610ff497816 */ /* 0x000fc60000000049 */
[----:B------:R-:W-:Y:S01]  /*1cd30*/  IMAD R6, R3, UR5, RZ ;  /* 0x0000000503067c24 */ /* 0x000fe2000f8e02ff */
[----:B--2---:R2:W-:Y:S05]  /*1cd40*/  STL [R1+0x1bb8], R74 ;  /* 0x001bb84a01007387 */ /* 0x0045ea0000100800 */
[----:B------:R-:W-:Y:S01]  /*1cd50*/  @!P6 IMAD.IADD R16, R16, 0x1, -R15 ;  /* 0x000000011010e824 */ /* 0x000fe200078e0a0f */
[----:B------:R-:W-:Y:S01]  /*1cd60*/  ISETP.GT.U32.AND P4, PT, R15, R72, PT ;  /* 0x000000480f00720c */ /* 0x000fe20003f84070 */
[----:B------:R-:W4:Y:S01]  /*1cd70*/  LDCU UR5, c[0x0][0x3b0] ;  /* 0x00007600ff0577ac */ /* 0x000f220008000800 */
[----:B--2---:R-:W2:Y:S04]  /*1cd80*/  LDL R74, [R1+0x219c] ;  /* 0x00219c00014a7983 */ /* 0x004ea80000100800 */
[----:B------:R-:W3:Y:S04]  /*1cd90*/  LDL.LU R75, [R1+0x168] ;  /* 0x00016800014b7983 */ /* 0x000ee80000300800 */
[----:B------:R-:W3:Y:S04]  /*1cda0*/  LDL R92, [R1+0x21b4] ;  /* 0x0021b400015c7983 */ /* 0x000ee80000100800 */
[----:B------:R0:W-:Y:S04]  /*1cdb0*/  STL [R1+0x118c], R5 ;  /* 0x00118c0501007387 */ /* 0x0001e80000100800 */
[----:B------:R-:W3:Y:S01]  /*1cdc0*/  LDL.LU R77, [R1+0x160] ;  /* 0x00016000014d7983 */ /* 0x000ee20000300800 */
[----:B0-----:R-:W-:-:S03]  /*1cdd0*/  @P0 LOP3.LUT R5, R5, R4, RZ, 0x3c, !PT ;  /* 0x0000000405050212 */ /* 0x001fc600078e3cff */
[----:B------:R0:W-:Y:S02]  /*1cde0*/  STL [R1+0x1188], R4 ;  /* 0x0011880401007387 */ /* 0x0001e40000100800 */
[----:B0-----:R-:W-:-:S04]  /*1cdf0*/  @P0 LOP3.LUT R4, R5, R4, RZ, 0x3c, !PT ;  /* 0x0000000405040212 */ /* 0x001fc800078e3cff */
[----:B------:R-:W-:-:S05]  /*1ce00*/  @P0 LOP3.LUT R5, R5, R4, RZ, 0x3c, !PT ;  /* 0x0000000405050212 */ /* 0x000fca00078e3cff */
[----:B------:R0:W3:Y:S02]  /*1ce10*/  @P0 LDG.E.U8 R73, desc[UR20][R4.64] ;  /* 0x0000001404490981 */ /* 0x0000e4000c1e1100 */
        /* <DEDUP_REMOVED lines=12> */
[----:B--2---:R-:W-:Y:S01]  /*1cee0*/  ISETP.GE.AND P6, PT, R74, RZ, PT ;  /* 0x000000ff4a00720c */ /* 0x004fe20003fc6270 */
[----:B------:R-:W2:Y:S01]  /*1cef0*/  LDCU UR6, c[0x0][0x3b0] ;  /* 0x00007600ff0677ac */ /* 0x000ea20008000800 */
[C---:B------:R-:W-:Y:S01]  /*1cf00*/  IADD3 R6, P4, PT, R3.reuse, R13, RZ ;  /* 0x0000000d03067210 */ /* 0x040fe20007f9e0ff */
[----:B------:R0:W-:Y:S03]  /*1cf10*/  STL [R1+0x1190], R5 ;  /* 0x0011900501007387 */ /* 0x0001e60000100800 */
[----:B------:R-:W-:-:S02]  /*1cf20*/  LEA.HI.X.SX32 R3, R3, R12, 0x1, P4 ;  /* 0x0000000c03037211 */ /* 0x000fc400020f0eff */
[----:B0-----:R-:W-:Y:S01]  /*1cf30*/  PRMT R5, RZ, 0x7610, R5 ;  /* 0x00007610ff057816 */ /* 0x001fe20000000005 */
[----:B---3--:R0:W-:Y:S04]  /*1cf40*/  STL [R1+0x1b7c], R73 ;  /* 0x001b7c4901007387 */ /* 0x0081e80000100800 */
[----:B0-----:R-:W3:Y:S04]  /*1cf50*/  LDL R73, [R1+0x21e4] ;  /* 0x0021e40001497983 */ /* 0x001ee80000100800 */
[----:B------:R-:W3:Y:S04]  /*1cf60*/  LDL.LU R74, [R1+0x16c] ;  /* 0x00016c00014a7983 */ /* 0x000ee80000300800 */
        /* <DEDUP_REMOVED lines=11> */
[----:B------:R-:W3:Y:S02]  /*1d020*/  LDL.LU R92, [R1+0x170] ;  /* 0x00017000015c7983 */ /* 0x000ee40000300800 */
[----:B------:R-:W-:Y:S01]  /*1d030*/  ISETP.GT.U32.AND P4, PT, R15, R93, PT ;  /* 0x0000005d0f00720c */ /* 0x000fe20003f84070 */
[----:B------:R-:W-:-:S04]  /*1d040*/  IMAD.MOV.U32 R4, RZ, RZ, R70 ;  /* 0x000000ffff047224 */ /* 0x000fc800078e0046 */
[----:B------:R-:W-:Y:S01]  /*1d050*/  @!P6 IMAD.MOV R4, RZ, RZ, -R4 ;  /* 0x000000ffff04e224 */ /* 0x000fe200078e0a04 */
[----:B------:R-:W-:-:S03]  /*1d060*/  ISETP.GT.U32.AND P6, PT, R15, R77, PT ;  /* 0x0000004d0f00720c */ /* 0x000fc60003fc4070 */
[----:B------:R-:W-:Y:S01]  /*1d070*/  @!P3 IMAD.MOV R3, RZ, RZ, -R3 ;  /* 0x000000ffff03b224 */ /* 0x000fe200078e0a03 */
[----:B------:R-:W-:Y:S02]  /*1d080*/  ISETP.GE.AND P3, PT, R16, RZ, PT ;  /* 0x000000ff1000720c */ /* 0x000fe40003f66270 */
[C---:B------:R-:W-:Y:S01]  /*1d090*/  SEL R4, R14.reuse, R4, !P1 ;  /* 0x000000040e047207 */ /* 0x040fe20004800000 */
[--C-:B------:R-:W-:Y:S01]  /*1d0a0*/  @!P4 IMAD.IADD R93, R93, 0x1, -R15.reuse ;  /* 0x000000015d5dc824 */ /* 0x100fe200078e0a0f */
[----:B------:R-:W-:Y:S01]  /*1d0b0*/  SEL R3, R14, R3, !P1 ;  /* 0x000000030e037207 */ /* 0x000fe20004800000 */
[----:B------:R-:W3:Y:S04]  /*1d0c0*/  LDL R16, [R1+0x2198] ;  /* 0x0021980001107983 */ /* 0x000ee80000100800 */
[----:B--2---:R-:W-:Y:S01]  /*1d0d0*/  IMAD R3, R3, UR6, RZ ;  /* 0x0000000603037c24 */ /* 0x004fe2000f8e02ff */
[----:B------:R-:W-:Y:S01]  /*1d0e0*/  PRMT R0, RZ, 0x7610, R0 ;  /* 0x00007610ff007816 */ /* 0x000fe20000000000 */
[----:B------:R-:W-:Y:S01]  /*1d0f0*/  @!P6 IMAD.IADD R77, R77, 0x1, -R15 ;  /* 0x000000014d4de824 */ /* 0x000fe200078e0a0f */
[----:B------:R-:W-:Y:S01]  /*1d100*/  ISETP.GT.U32.AND P5, PT, R15, R75, PT ;  /* 0x0000004b0f00720c */ /* 0x000fe20003fa4070 */
[----:B------:R-:W0:Y:S01]  /*1d110*/  LDCU UR6, c[0x0][0x3b0] ;  /* 0x00007600ff0677ac */ /* 0x000e220008000800 */
[----:B----4-:R2:W-:Y:S02]  /*1d120*/  STL [R1+0x1bb0], R5 ;  /* 0x001bb00501007387 */ /* 0x0105e40000100800 */
[----:B--2---:R-:W-:Y:S01]  /*1d130*/  IMAD R5, R4, UR5, RZ ;  /* 0x0000000504057c24 */ /* 0x004fe2000f8e02ff */
[----:B---3--:R-:W-:Y:S01]  /*1d140*/  ISETP.GE.AND P4, PT, R73, RZ, PT ;  /* 0x000000ff4900720c */ /* 0x008fe20003f86270 */
        /* <DEDUP_REMOVED lines=10> */
[----:B------:R3:W2:Y:S01]  /*1d1f0*/  @P0 LDG.E.U8 R0, desc[UR20][R6.64] ;  /* 0x0000001406000981 */ /* 0x0006a2000c1e1100 */
[----:B------:R-:W-:Y:S01]  /*1d200*/  @!P5 IMAD.IADD R75, R75, 0x1, -R15 ;  /* 0x000000014b4bd824 */ /* 0x000fe200078e0a0f */
[----:B------:R-:W-:Y:S02]  /*1d210*/  ISETP.GT.U32.AND P6, PT, R15, R77, PT ;  /* 0x0000004d0f00720c */ /* 0x000fe40003fc4070 */
[----:B------:R-:W2:Y:S01]  /*1d220*/  LDL R93, [R1+0x21b0] ;  /* 0x0021b000015d7983 */ /* 0x000ea20000100800 */
[----:B---3--:R-:W-:Y:S02]  /*1d230*/  @P0 IMAD.MOV.U32 R6, RZ, RZ, R70 ;  /* 0x000000ffff060224 */ /* 0x008fe400078e0046 */
[----:B----4-:R-:W-:-:S05]  /*1d240*/  @P0 IMAD.MOV.U32 R7, RZ, RZ, R72 ;  /* 0x000000ffff070224 */ /* 0x010fca00078e0048 */
[----:B------:R-:W3:Y:S01]  /*1d250*/  @P0 LDG.E.U8 R5, desc[UR20][R6.64] ;  /* 0x0000001406050981 */ /* 0x000ee2000c1e1100 */
        /* <DEDUP_REMOVED lines=10> */
[----:B--2---:R2:W-:Y:S04]  /*1d300*/  STL [R1+0x1bac], R0 ;  /* 0x001bac0001007387 */ /* 0x0045e80000100800 */
[----:B--2---:R-:W2:Y:S04]  /*1d310*/  LDL.LU R0, [R1+0x178] ;  /* 0x0001780001007983 */ /* 0x004ea80000300800 */
[----:B------:R4:W-:Y:S04]  /*1d320*/  STL [R1+0x11a8], R72 ;  /* 0x0011a84801007387 */ /* 0x0009e80000100800 */
[----:B------:R-:W2:Y:S04]  /*1d330*/  LDL R16, [R1+0x21c8] ;  /* 0x0021c80001107983 */ /* 0x000ea80000100800 */
[----:B----4-:R-:W4:Y:S04]  /*1d340*/  LDL.LU R72, [R1+0x184] ;  /* 0x0001840001487983 */ /* 0x010f280000300800 */
[----:B---3--:R3:W-:Y:S01]  /*1d350*/  STL [R1+0x1ba8], R5 ;  /* 0x001ba80501007387 */ /* 0x0087e20000100800 */
[----:B------:R-:W-:-:S03]  /*1d360*/  ISETP.GT.U32.AND P4, PT, R15, R74, PT ;  /* 0x0000004a0f00720c */ /* 0x000fc60003f84070 */
[----:B------:R-:W2:Y:S01]  /*1d370*/  LDL.LU R75, [R1+0x174] ;  /* 0x00017400014b7983 */ /* 0x000ea20000300800 */
[C---:B---3--:R-:W-:Y:S02]  /*1d380*/  SEL R5, R14.reuse, R4, !P1 ;  /* 0x000000040e057207 */ /* 0x048fe40004800000 */
[----:B------:R-:W-:Y:S01]  /*1d390*/  SEL R4, R14, R3, !P1 ;  /* 0x000000030e047207 */ /* 0x000fe20004800000 */
[----:B------:R-:W-:Y:S02]  /*1d3a0*/  IMAD.MOV.U32 R3, RZ, RZ, R77 ;  /* 0x000000ffff037224 */ /* 0x000fe400078e004d */
[----:B------:R-:W-:Y:S01]  /*1d3b0*/  IMAD R5, R5, UR13, RZ ;  /* 0x0000000d05057c24 */ /* 0x000fe2000f8e02ff */
[----:B------:R-:W-:Y:S01]  /*1d3c0*/  PRMT R2, RZ, 0x7610, R2 ;  /* 0x00007610ff027816 */ /* 0x000fe20000000002 */
[----:B------:R-:W-:Y:S01]  /*1d3d0*/  IMAD R4, R4, UR5, RZ ;  /* 0x0000000504047c24 */ /* 0x000fe2000f8e02ff */
[----:B------:R-:W-:Y:S01]  /*1d3e0*/  ISETP.GT.U32.AND P3, PT, R15, R92, PT ;  /* 0x0000005c0f00720c */ /* 0x000fe20003f64070 */
[----:B------:R-:W-:Y:S01]  /*1d3f0*/  @!P5 IMAD.MOV R3, RZ, RZ, -R3 ;  /* 0x000000ffff03d224 */ /* 0x000fe200078e0a03 */
[CC--:B------:R-:W-:Y:S01]  /*1d400*/  IADD3 R70, P6, PT, R5.reuse, R13.reuse, RZ ;  /* 0x0000000d05467210 */ /* 0x0c0fe20007fde0ff */
[----:B------:R-:W-:Y:S01]  /*1d410*/  @!P4 IMAD.IADD R74, R74, 0x1, -R15 ;  /* 0x000000014a4ac824 */ /* 0x000fe200078e0a0f */
[----:B------:R-:W-:Y:S01]  /*1d420*/  IADD3 R77, P5, PT, R4, R13, RZ ;  /* 0x0000000d044d7210 */ /* 0x000fe20007fbe0ff */
[----:B------:R-:W3:Y:S01]  /*1d430*/  LDCU UR5, c[0x0][0x3b0] ;  /* 0x00007600ff0577ac */ /* 0x000ee20008000800 */
[----:B------:R-:W-:-:S02]  /*1d440*/  LEA.HI.X.SX32 R5, R5, R12, 0x1, P6 ;  /* 0x0000000c05057211 */ /* 0x000fc400030f0eff */
[----:B------:R-:W-:Y:S01]  /*1d450*/  LEA.HI.X.SX32 R73, R4, R12, 0x1, P5 ;  /* 0x0000000c04497211 */ /* 0x000fe200028f0eff */
[----:B------:R-:W-:Y:S01]  /*1d460*/  @P0 IMAD.MOV.U32 R4, RZ, RZ, R70 ;  /* 0x000000ffff040224 */ /* 0x000fe200078e0046 */
[----:B------:R-:W-:Y:S01]  /*1d470*/  PRMT R7, RZ, 0x7610, R7 ;  /* 0x00007610ff077816 */ /* 0x000fe20000000007 */
[----:B------:R-:W0:Y:S03]  /*1d480*/  LDCU UR13, c[0x0][0x3b0] ;  /* 0x00007600ff0d77ac */ /* 0x000e260008000800 */
[----:B------:R1:W2:Y:S01]  /*1d490*/  @P0 LDG.E.U8 R71, desc[UR20][R4.64] ;  /* 0x0000001404470981 */ /* 0x0002a2000c1e1100 */
[----:B------:R-:W-:-:S03]  /*1d4a0*/  ISETP.GE.AND P4, PT, R93, RZ, PT ;  /* 0x000000ff5d00720c */ /* 0x000fc60003f86270 */
[----:B------:R0:W-:Y:S04]  /*1d4b0*/  STL [R1+0x11b4], R70 ;  /* 0x0011b44601007387 */ /* 0x0001e80000100800 */
[----:B------:R-:W-:Y:S01]  /*1d4c0*/  STL [R1+0x11bc], R77 ;  /* 0x0011bc4d01007387 */ /* 0x000fe20000100800 */
[----:B-1----:R-:W-:-:S03]  /*1d4d0*/  @P0 IMAD.MOV.U32 R4, RZ, RZ, R77 ;  /* 0x000000ffff040224 */ /* 0x002fc600078e004d */
[----:B------:R-:W3:Y:S04]  /*1d4e0*/  LDL R93, [R1+0x21e0] ;  /* 0x0021e000015d7983 */ /* 0x000ee80000100800 */
[----:B------:R1:W-:Y:S04]  /*1d4f0*/  STL [R1+0x11b0], R5 ;  /* 0x0011b00501007387 */ /* 0x0003e80000100800 */
[----:B0-----:R-:W3:Y:S01]  /*1d500*/  LDL.LU R70, [R1+0x2a18] ;  /* 0x002a180001467983 */ /* 0x001ee20000300800 */
[----:B-1----:R-:W-:-:S03]  /*1d510*/  @P0 IMAD.MOV.U32 R5, RZ, RZ, R73 ;  /* 0x000000ffff050224 */ /* 0x002fc600078e0049 */
        /* <DEDUP_REMOVED lines=26> */
[----:B0-----:R-:W-:-:S05]  /*1d6c0*/  @P0 IMAD.MOV.U32 R5, RZ, RZ, R74 ;  /* 0x000000ffff050224 */ /* 0x001fca00078e004a */
[----:B------:R0:W3:Y:S01]  /*1d6d0*/  @P0 LDG.E.U8 R73, desc[UR20][R4.64] ;  /* 0x0000001404490981 */ /* 0x0000e2000c1e1100 */
[----:B------:R-:W-:Y:S01]  /*1d6e0*/  @!P3 IMAD.IADD R92, R92, 0x1, -R15 ;  /* 0x000000015c5cb824 */ /* 0x000fe200078e0a0f */
[----:B----4-:R-:W-:-:S03]  /*1d6f0*/  ISETP.GT.U32.AND P3, PT, R15, R72, PT ;  /* 0x000000480f00720c */ /* 0x010fc60003f64070 */
[----:B------:R-:W-:Y:S01]  /*1d700*/  IMAD.MOV.U32 R3, RZ, RZ, R92 ;  /* 0x000000ffff037224 */ /* 0x000fe200078e005c */
[----:B------:R4:W-:Y:S03]  /*1d710*/  STL [R1+0x11c0], R74 ;  /* 0x0011c04a01007387 */ /* 0x0009e60000100800 */
[----:B------:R-:W-:Y:S01]  /*1d720*/  @!P5 IMAD.MOV R3, RZ, RZ, -R3 ;  /* 0x000000ffff03d224 */ /* 0x000fe200078e0a03 */
[----:B0-----:R-:W-:Y:S01]  /*1d730*/  IADD3 R5, P5, PT, R6, R13, RZ ;  /* 0x0000000d06057210 */ /* 0x001fe20007fbe0ff */
[--C-:B------:R-:W-:Y:S01]  /*1d740*/  @!P6 IMAD.IADD R0, R0, 0x1, -R15.reuse ;  /* 0x000000010000e824 */ /* 0x100fe200078e0a0f */
[----:B------:R-:W3:Y:S02]  /*1d750*/  LDL R92, [R1+0x21f8] ;  /* 0x0021f800015c7983 */ /* 0x000ee40000100800 */
[----:B------:R-:W-:Y:S02]  /*1d760*/  LEA.HI.X.SX32 R4, R6, R12, 0x1, P5 ;  /* 0x0000000c06047211 */ /* 0x000fe400028f0eff */
[----:B----4-:R-:W4:Y:S01]  /*1d770*/  LDL.LU R74, [R1+0x180] ;  /* 0x00018000014a7983 */ /* 0x010f220000300800 */
[----:B------:R-:W-:Y:S01]  /*1d780*/  ISETP.GT.U32.AND P6, PT, R15, R0, PT ;  /* 0x000000000f00720c */ /* 0x000fe20003fc4070 */
[----:B------:R-:W-:Y:S01]  /*1d790*/  @!P3 IMAD.IADD R72, R72, 0x1, -R15 ;  /* 0x000000014848b824 */ /* 0x000fe200078e0a0f */
[----:B------:R-:W-:-:S02]  /*1d7a0*/  ISETP.GE.AND P3, PT, R93, RZ, PT ;  /* 0x000000ff5d00720c */ /* 0x000fc40003f66270 */
[----:B------:R-:W-:-:S05]  /*1d7b0*/  SEL R3, R14, R3, !P1 ;  /* 0x000000030e037207 */ /* 0x000fca0004800000 */
[----:B------:R-:W-:-:S04]  /*1d7c0*/  IMAD R6, R3, UR5, RZ ;  /* 0x0000000503067c24 */ /* 0x000fc8000f8e02ff */
[----:B------:R-:W-:Y:S01]  /*1d7d0*/  @!P6 IMAD.IADD R0, R0, 0x1, -R15 ;  /* 0x000000010000e824 */ /* 0x000fe200078e0a0f */
[----:B--2---:R-:W-:Y:S01]  /*1d7e0*/  PRMT R2, RZ, 0x7610, R2 ;  /* 0x00007610ff027816 */ /* 0x004fe20000000002 */
[----:B---3--:R0:W-:Y:S01]  /*1d7f0*/  STL [R1+0x1b98], R73 ;  /* 0x001b984901007387 */ /* 0x0081e20000100800 */
[----:B------:R-:W-:Y:S01]  /*1d800*/  ISETP.GT.U32.AND P4, PT, R15, R75, PT ;  /* 0x0000004b0f00720c */ /* 0x000fe20003f84070 */
[----:B------:R-:W2:Y:S02]  /*1d810*/  LDCU UR5, c[0x0][0x3b0] ;  /* 0x00007600ff0577ac */ /* 0x000ea40008000800 */
[----:B0-----:R-:W3:Y:S04]  /*1d820*/  LDL R73, [R1+0x21ac] ;  /* 0x0021ac0001497983 */ /* 0x001ee80000100800 */
        /* <DEDUP_REMOVED lines=9> */
[----:B------:R0:W2:Y:S01]  /*1d8c0*/  @P0 LDG.E.U8 R2, desc[UR20][R4.64] ;  /* 0x0000001404020981 */ /* 0x0000a2000c1e1100 */
        /* <DEDUP_REMOVED lines=9> */
[----:B------:R-:W-:Y:S01]  /*1d960*/  ISETP.GE.AND P6, PT, R92, RZ, PT ;  /* 0x000000ff5c00720c */ /* 0x000fe20003fc6270 */
[----:B------:R-:W1:Y:S01]  /*1d970*/  LDCU UR6, c[0x0][0x3b0] ;  /* 0x00007600ff0677ac */ /* 0x000e620008000800 */
[C---:B------:R-:W-:Y:S01]  /*1d980*/  IADD3 R6, P4, PT, R3.reuse, R13, RZ ;  /* 0x0000000d03067210 */ /* 0x040fe20007f9e0ff */
[----:B------:R0:W-:Y:S03]  /*1d990*/  STL [R1+0x11d0], R5 ;  /* 0x0011d00501007387 */ /* 0x0001e60000100800 */
[----:B------:R-:W-:Y:S01]  /*1d9a0*/  LEA.HI.X.SX32 R3, R3, R12, 0x1, P4 ;  /* 0x0000000c03037211 */ /* 0x000fe200020f0eff */
[----:B------:R-:W3:Y:S01]  /*1d9b0*/  LDL R92, [R1+0x21dc] ;  /* 0x0021dc00015c7983 */ /* 0x000ee20000100800 */
[----:B0-----:R-:W-:-:S03]  /*1d9c0*/  PRMT R5, RZ, 0x7610, R5 ;  /* 0x00007610ff057816 */ /* 0x001fc60000000005 */
[----:B--2---:R0:W-:Y:S04]  /*1d9d0*/  STL [R1+0x1b94], R2 ;  /* 0x001b940201007387 */ /* 0x0041e80000100800 */
[----:B0-----:R-:W2:Y:S04]  /*1d9e0*/  LDL.LU R2, [R1+0x190] ;  /* 0x0001900001027983 */ /* 0x001ea80000300800 */
[----:B------:R-:W-:Y:S04]  /*1d9f0*/  STL [R1+0x11dc], R6 ;  /* 0x0011dc0601007387 */ /* 0x000fe80000100800 */
[----:B------:R0:W-:Y:S02]  /*1da00*/  STL [R1+0x1b60], R7 ;  /* 0x001b600701007387 */ /* 0x0001e40000100800 */
[----:B0-----:R-:W-:-:S05]  /*1da10*/  @P0 IMAD.MOV.U32 R7, RZ, RZ, R3 ;  /* 0x000000ffff070224 */ /* 0x001fca00078e0003 */
[----:B------:R-:W2:Y:S01]  /*1da20*/  @P0 LDG.E.U8 R5, desc[UR20][R6.64] ;  /* 0x0000001406050981 */ /* 0x000ea2000c1e1100 */
[C---:B------:R-:W-:Y:S02]  /*1da30*/  ISETP.GT.U32.AND P5, PT, R15.reuse, R72, PT ;  /* 0x000000480f00720c */ /* 0x040fe40003fa4070 */
[----:B------:R-:W-:Y:S01]  /*1da40*/  ISETP.GT.U32.AND P3, PT, R15, R16, PT ;  /* 0x000000100f00720c */ /* 0x000fe20003f64070 */
[----:B------:R0:W-:Y:S10]  /*1da50*/  STL [R1+0x11d8], R3 ;  /* 0x0011d80301007387 */ /* 0x0001f40000100800 */
[----:B------:R-:W-:-:S02]  /*1da60*/  @!P5 IMAD.IADD R72, R72, 0x1, -R15 ;  /* 0x000000014848d824 */ /* 0x000fc400078e0a0f */
[----:B------:R-:W-:Y:S01]  /*1da70*/  @!P3 IMAD.IADD R16, R16, 0x1, -R15 ;  /* 0x000000011010b824 */ /* 0x000fe200078e0a0f */
[----:B---3--:R-:W-:Y:S01]  /*1da80*/  ISETP.GE.AND P3, PT, R73, RZ, PT ;  /* 0x000000ff4900720c */ /* 0x008fe20003f66270 */
[----:B------:R-:W-:Y:S01]  /*1da90*/  IMAD.MOV.U32 R4, RZ, RZ, R72 ;  /* 0x000000ffff047224 */ /* 0x000fe200078e0048 */
[----:B------:R-:W3:Y:S01]  /*1daa0*/  LDL.LU R73, [R1+0x18c] ;  /* 0x00018c0001497983 */ /* 0x000ee20000300800 */
[----:B0-----:R-:W-:Y:S02]  /*1dab0*/  IMAD.MOV.U32 R3, RZ, RZ, R75 ;  /* 0x000000ffff037224 */ /* 0x001fe400078e004b */
[----:B------:R-:W-:Y:S01]  /*1dac0*/  @!P6 IMAD.MOV R4, RZ, RZ, -R4 ;  /* 0x000000ffff04e224 */ /* 0x000fe200078e0a04 */
[----:B------:R-:W-:-:S04]  /*1dad0*/  ISETP.GT.U32.AND P6, PT, R15, R93, PT ;  /* 0x0000005d0f00720c */ /* 0x000fc80003fc4070 */
[----:B------:R-:W-:-:S03]  /*1dae0*/  SEL R4, R14, R4, !P1 ;  /* 0x000000040e047207 */ /* 0x000fc60004800000 */
[----:B------:R-:W-:Y:S01]  /*1daf0*/  @!P3 IMAD.MOV R3, RZ, RZ, -R3 ;  /* 0x000000ffff03b224 */ /* 0x000fe200078e0a03 */
[----:B------:R-:W-:Y:S02]  /*1db00*/  ISETP.GE.AND P3, PT, R0, RZ, PT ;  /* 0x000000ff0000720c */ /* 0x000fe40003f66270 */
[----:B------:R-:W3:Y:S03]  /*1db10*/  LDL R0, [R1+0x21f4] ;  /* 0x0021f40001007983 */ /* 0x000ee60000100800 */
[----:B------:R-:W-:Y:S01]  /*1db20*/  @!P6 IMAD.IADD R93, R93, 0x1, -R15 ;  /* 0x000000015d5de824 */ /* 0x000fe200078e0a0f */
[----:B------:R-:W-:Y:S01]  /*1db30*/  PRMT R70, RZ, 0x7610, R70 ;  /* 0x00007610ff467816 */ /* 0x000fe20000000046 */
[----:B--2---:R0:W-:Y:S02]  /*1db40*/  STL [R1+0x1b90], R5 ;  /* 0x001b900501007387 */ /* 0x0041e40000100800 */
[----:B0-----:R-:W-:Y:S01]  /*1db50*/  IMAD R5, R4, UR5, RZ ;  /* 0x0000000504057c24 */ /* 0x001fe2000f8e02ff */
[----:B------:R-:W-:Y:S01]  /*1db60*/  ISETP.GT.U32.AND P4, PT, R15, R16, PT ;  /* 0x000000100f00720c */ /* 0x000fe20003f84070 */
[----:B------:R-:W0:Y:S03]  /*1db70*/  LDCU UR5, c[0x0][0x3b0] ;  /* 0x00007600ff0577ac */ /* 0x000e260008000800 */
[----:B------:R-:W-:-:S04]  /*1db80*/  IADD3 R6, P6, PT, R5, R13, RZ ;  /* 0x0000000d05067210 */ /* 0x000fc80007fde0ff */
[----:B------:R-:W-:-:S05]  /*1db90*/  LEA.HI.X.SX32 R7, R5, R12, 0x1, P6 ;  /* 0x0000000c05077211 */ /* 0x000fca00030f0eff */
[----:B------:R2:W3:Y:S01]  /*1dba0*/  @P0 LDG.E.U8 R70, desc[UR20][R6.64] ;  /* 0x0000001406460981 */ /* 0x0004e2000c1e1100 */
[----:B------:R-:W-:Y:S01]  /*1dbb0*/  SEL R3, R14, R3, !P1 ;  /* 0x000000030e037207 */ /* 0x000fe20004800000 */
[----:B------:R-:W-:-:S04]  /*1dbc0*/  @!P4 IMAD.IADD R16, R16, 0x1, -R15 ;  /* 0x000000011010c824 */ /* 0x000fc800078e0a0f */
[----:B------:R-:W-:Y:S02]  /*1dbd0*/  IMAD.MOV.U32 R4, RZ, RZ, R16 ;  /* 0x000000ffff047224 */ /* 0x000fe400078e0010 */
[----:B-1----:R-:W-:Y:S01]  /*1dbe0*/  IMAD R3, R3, UR6, RZ ;  /* 0x0000000603037c24 */ /* 0x002fe2000f8e02ff */
[----:B------:R2:W-:Y:S01]  /*1dbf0*/  STL [R1+0x11e4], R6 ;  /* 0x0011e40601007387 */ /* 0x0005e20000100800 */
[----:B------:R-:W-:Y:S01]  /*1dc00*/  @!P3 IMAD.MOV R4, RZ, RZ, -R4 ;  /* 0x000000ffff04b224 */ /* 0x000fe200078e0a04 */
[----:B------:R-:W-:Y:S01]  /*1dc10*/  ISETP.GE.AND P4, PT, R92, RZ, PT ;  /* 0x000000ff5c00720c */ /* 0x000fe20003f86270 */
[----:B------:R-:W1:Y:S01]  /*1dc20*/  LDCU UR6, c[0x0][0x3b0] ;  /* 0x00007600ff0677ac */ /* 0x000e620008000800 */
[----:B------:R-:W-:Y:S01]  /*1dc30*/  IADD3 R16, P3, PT, R3, R13, RZ ;  /* 0x0000000d03107210 */ /* 0x000fe20007f7e0ff */
[----:B------:R-:W-:Y:S04]  /*1dc40*/  STL [R1+0x11e0], R7 ;  /* 0x0011e00701007387 */ /* 0x000fe80000100800 */
[----:B------:R-:W3:Y:S04]  /*1dc50*/  LDL R75, [R1+0x220c] ;  /* 0x00220c00014b7983 */ /* 0x000ee80000100800 */
[----:B------:R-:W-:Y:S04]  /*1dc60*/  STL [R1+0x11ec], R16 ;  /* 0x0011ec1001007387 */ /* 0x000fe80000100800 */
[----:B------:R-:W3:Y:S01]  /*1dc70*/  LDL.LU R92, [R1+0x194] ;  /* 0x00019400015c7983 */ /* 0x000ee20000300800 */
[----:B------:R-:W-:Y:S01]  /*1dc80*/  PRMT R5, RZ, 0x7610, R5 ;  /* 0x00007610ff057816 */ /* 0x000fe20000000005 */
[----:B--2---:R-:W-:Y:S01]  /*1dc90*/  @P0 IMAD.MOV.U32 R6, RZ, RZ, R16 ;  /* 0x000000ffff060224 */ /* 0x004fe200078e0010 */
[----:B----4-:R-:W-:Y:S01]  /*1dca0*/  ISETP.GT.U32.AND P5, PT, R15, R74, PT ;  /* 0x0000004a0f00720c */ /* 0x010fe20003fa4070 */
[----:B---3--:R2:W-:Y:S02]  /*1dcb0*/  STL [R1+0x1b8c], R70 ;  /* 0x001b8c4601007387 */ /* 0x0085e40000100800 */
[----:B--2---:R-:W-:-:S05]  /*1dcc0*/  LEA.HI.X.SX32 R70, R3, R12, 0x1, P3 ;  /* 0x0000000c03467211 */ /* 0x004fca00018f0eff */
[----:B------:R-:W-:-:S05]  /*1dcd0*/  @P0 IMAD.MOV.U32 R7, RZ, RZ, R70 ;  /* 0x000000ffff070224 */ /* 0x000fca00078e0046 */
[----:B------:R-:W2:Y:S01]  /*1dce0*/  @P0 LDG.E.U8 R5, desc[UR20][R6.64] ;  /* 0x0000001406050981 */ /* 0x000ea2000c1e1100 */
[----:B------:R-:W-:-:S05]  /*1dcf0*/  @!P5 IMAD.IADD R74, R74, 0x1, -R15 ;  /* 0x000000014a4ad824 */ /* 0x000fca00078e0a0f */
[C---:B------:R-:W-:Y:S02]  /*1dd00*/  ISETP.GT.U32.AND P5, PT, R15.reuse, R74, PT ;  /* 0x0000004a0f00720c */ /* 0x040fe40003fa4070 */
[----:B------:R-:W-:-:S11]  /*1dd10*/  ISETP.GT.U32.AND P6, PT, R15, R93, PT ;  /* 0x0000005d0f00720c */ /* 0x000fd60003fc4070 */
[----:B------:R-:W-:Y:S01]  /*1dd20*/  @!P5 IMAD.IADD R74, R74, 0x1, -R15 ;  /* 0x000000014a4ad824 */ /* 0x000fe200078e0a0f */
[----:B------:R-:W-:-:S03]  /*1dd30*/  ISETP.GT.U32.AND P5, PT, R15, R2, PT ;  /* 0x000000020f00720c */ /* 0x000fc60003fa4070 */
[----:B------:R-:W-:Y:S01]  /*1dd40*/  IMAD.MOV.U32 R3, RZ, RZ, R74 ;  /* 0x000000ffff037224 */ /* 0x000fe200078e004a */
[----:B------:R-:W-:Y:S03]  /*1dd50*/  STL [R1+0x11e8], R70 ;  /* 0x0011e84601007387 */ /* 0x000fe60000100800 */
[----:B------:R-:W-:-:S06]  /*1dd60*/  @!P4 IMAD.MOV R3, RZ, RZ, -R3 ;  /* 0x000000ffff03c224 */ /* 0x000fcc00078e0a03 */
[--C-:B------:R-:W-:Y:S01]  /*1dd70*/  @!P5 IMAD.IADD R2, R2, 0x1, -R15.reuse ;  /* 0x000000010202d824 */ /* 0x100fe200078e0a0f */
[----:B------:R-:W-:Y:S02]  /*1dd80*/  ISETP.GE.AND P5, PT, R0, RZ, PT ;  /* 0x000000ff0000720c */ /* 0x000fe40003fa6270 */
[----:B------:R-:W3:Y:S04]  /*1dd90*/  LDL R0, [R1+0x21c0] ;  /* 0x0021c00001007983 */ /* 0x000ee80000100800 */
[----:B------:R-:W4:Y:S01]  /*1dda0*/  LDL.LU R74, [R1+0x198] ;  /* 0x00019800014a7983 */ /* 0x000f220000300800 */
[----:B------:R-:W-:Y:S01]  /*1ddb0*/  @!P6 IMAD.IADD R93, R93, 0x1, -R15 ;  /* 0x000000015d5de824 */ /* 0x000fe200078e0a0f */
[----:B------:R-:W-:Y:S02]  /*1ddc0*/  PRMT R71, RZ, 0x7610, R71 ;  /* 0x00007610ff477816 */ /* 0x000fe40000000047 */
        /* <DEDUP_REMOVED lines=8> */
[----:B0-----:R-:W-:Y:S01]  /*1de50*/  IMAD R4, R4, UR5, RZ ;  /* 0x0000000504047c24 */ /* 0x001fe2000f8e02ff */
[----:B------:R-:W-:Y:S01]  /*1de60*/  ISETP.GT.U32.AND P3, PT, R15, R73, PT ;  /* 0x000000490f00720c */ /* 0x000fe20003f64070 */
[----:B------:R-:W-:Y:S01]  /*1de70*/  @!P5 IMAD.MOV R3, RZ, RZ, -R3 ;  /* 0x000000ffff03d224 */ /* 0x000fe200078e0a03 */
[CC--:B------:R-:W-:Y:S01]  /*1de80*/  IADD3 R70, P6, PT, R5.reuse, R13.reuse, RZ ;  /* 0x0000000d05467210 */ /* 0x0c0fe20007fde0ff */
        /* <DEDUP_REMOVED lines=18> */
[----:B------:R0:W4:Y:S04]  /*1dfb0*/  @P0 LDG.E.U8 R77, desc[UR20][R4.64] ;  /* 0x00000014044d0981 */ /* 0x000128000c1e1100 */
[----:B--2---:R1:W-:Y:S04]  /*1dfc0*/  STL [R1+0x1b84], R71 ;  /* 0x001b844701007387 */ /* 0x0043e80000100800 */
[----:B-1----:R-:W2:Y:S04]  /*1dfd0*/  LDL.LU R71, [R1+0x2a00] ;  /* 0x002a000001477983 */ /* 0x002ea80000300800 */
[----:B------:R-:W2:Y:S04]  /*1dfe0*/  LDL.LU R72, [R1+0x29fc] ;  /* 0x0029fc0001487983 */ /* 0x000ea80000300800 */
[----:B------:R-:W2:Y:S01]  /*1dff0*/  LDL.LU R93, [R1+0x29f8] ;  /* 0x0029f800015d7983 */ /* 0x000ea20000300800 */
[----:B------:R-:W-:Y:S01]  /*1e000*/  SEL R6, R14, R3, !P1 ;  /* 0x000000030e067207 */ /* 0x000fe20004800000 */
[----:B------:R-:W-:-:S02]  /*1e010*/  IMAD.MOV.U32 R3, RZ, RZ, R2 ;  /* 0x000000ffff037224 */ /* 0x000fc400078e0002 */
[----:B------:R-:W-:Y:S01]  /*1e020*/  @!P3 IMAD.IADD R73, R73, 0x1, -R15 ;  /* 0x000000014949b824 */ /* 0x000fe200078e0a0f */
[----:B---3--:R-:W-:Y:S01]  /*1e030*/  ISETP.GE.AND P5, PT, R0, RZ, PT ;  /* 0x000000ff0000720c */ /* 0x008fe20003fa6270 */
[----:B------:R-:W-:Y:S01]  /*1e040*/  IMAD R6, R6, UR6, RZ ;  /* 0x0000000606067c24 */ /* 0x000fe2000f8e02ff */
[----:B------:R-:W3:Y:S01]  /*1e050*/  LDL R2, [R1+0x21f0] ;  /* 0x0021f00001027983 */ /* 0x000ee20000100800 */
[----:B------:R-:W-:Y:S01]  /*1e060*/  @!P4 IMAD.MOV R3, RZ, RZ, -R3 ;  /* 0x000000ffff03c224 */ /* 0x000fe200078e0a03 */
[----:B------:R-:W-:Y:S01]  /*1e070*/  ISETP.GT.U32.AND P3, PT, R15, R73, PT ;  /* 0x000000490f00720c */ /* 0x000fe20003f64070 */
[----:B------:R-:W1:Y:S01]  /*1e080*/  LDCU UR6, c[0x0][0x3b0] ;  /* 0x00007600ff0677ac */ /* 0x000e620008000800 */
[----:B0-----:R-:W-:Y:S02]  /*1e090*/  IADD3 R5, P4, PT, R6, R13, RZ ;  /* 0x0000000d06057210 */ /* 0x001fe40007f9e0ff */
[----:B------:R-:W-:Y:S02]  /*1e0a0*/  SEL R4, R14, R3, !P1 ;  /* 0x000000030e047207 */ /* 0x000fe40004800000 */
[----:B------:R-:W-:Y:S01]  /*1e0b0*/  LEA.HI.X.SX32 R0, R6, R12, 0x1, P4 ;  /* 0x0000000c06007211 */ /* 0x000fe200020f0eff */
[----:B----4-:R0:W-:Y:S02]  /*1e0c0*/  STL [R1+0x1b80], R77 ;  /* 0x001b804d01007387 */ /* 0x0101e40000100800 */
[----:B------:R-:W-:-:S04]  /*1e0d0*/  IMAD R6, R4, UR15, RZ ;  /* 0x0000000f04067c24 */ /* 0x000fc8000f8e02ff */
[----:B------:R-:W-:Y:S01]  /*1e0e0*/  @!P3 IMAD.IADD R73, R73, 0x1, -R15 ;  /* 0x000000014949b824 */ /* 0x000fe200078e0a0f */
[----:B--2---:R-:W-:Y:S01]  /*1e0f0*/  PRMT R93, RZ, 0x7610, R93 ;  /* 0x00007610ff5d7816 */ /* 0x004fe2000000005d */
[----:B0-----:R-:W2:Y:S01]  /*1e100*/  LDL.LU R77, [R1+0x1a8] ;  /* 0x0001a800014d7983 */ /* 0x001ea20000300800 */
[----:B------:R-:W-:Y:S01]  /*1e110*/  @P0 IMAD.MOV.U32 R4, RZ, RZ, R5 ;  /* 0x000000ffff040224 */ /* 0x000fe200078e0005 */
[----:B------:R-:W-:Y:S01]  /*1e120*/  ISETP.GT.U32.AND P6, PT, R15, R92, PT ;  /* 0x0000005c0f00720c */ /* 0x000fe20003fc4070 */
[----:B------:R-:W0:Y:S01]  /*1e130*/  LDCU UR15, c[0x0][0x3b0] ;  /* 0x00007600ff0f77ac */ /* 0x000e220008000800 */
[----:B------:R4:W-:Y:S02]  /*1e140*/  STL [R1+0x1204], R5 ;  /* 0x0012040501007387 */ /* 0x0009e40000100800 */
[----:B----4-:R-:W-:-:S05]  /*1e150*/  @P0 IMAD.MOV.U32 R5, RZ, RZ, R0 ;  /* 0x000000ffff050224 */ /* 0x010fca00078e0000 */
[----:B------:R4:W2:Y:S01]  /*1e160*/  @P0 LDG.E.U8 R93, desc[UR20][R4.64] ;  /* 0x00000014045d0981 */ /* 0x0008a2000c1e1100 */
[----:B------:R-:W-:-:S03]  /*1e170*/  IMAD.MOV.U32 R3, RZ, RZ, R73 ;  /* 0x000000ffff037224 */ /* 0x000fc600078e0049 */
[----:B------:R-:W3:Y:S01]  /*1e180*/  LDL.LU R73, [R1+0x29f4] ;  /* 0x0029f40001497983 */ /* 0x000ee20000300800 */
[----:B------:R-:W-:Y:S01]  /*1e190*/  ISETP.GT.U32.AND P3, PT, R15, R74, PT ;  /* 0x0000004a0f00720c */ /* 0x000fe20003f64070 */
[----:B------:R-:W-:Y:S02]  /*1e1a0*/  @!P5 IMAD.MOV R3, RZ, RZ, -R3 ;  /* 0x000000ffff03d224 */ /* 0x000fe400078e0a03 */
[----:B------:R0:W-:Y:S01]  /*1e1b0*/  STL [R1+0x1200], R0 ;  /* 0x0012000001007387 */ /* 0x0001e20000100800 */
[----:B----4-:R-:W-:-:S04]  /*1e1c0*/  IADD3 R5, P5, PT, R6, R13, RZ ;  /* 0x0000000d06057210 */ /* 0x010fc80007fbe0ff */
[----:B------:R-:W-:Y:S01]  /*1e1d0*/  LEA.HI.X.SX32 R4, R6, R12, 0x1, P5 ;  /* 0x0000000c06047211 */ /* 0x000fe200028f0eff */
[----:B0-----:R-:W4:Y:S04]  /*1e1e0*/  LDL.LU R0, [R1+0x29f0] ;  /* 0x0029f00001007983 */ /* 0x001f280000300800 */
[----:B------:R-:W-:Y:S01]  /*1e1f0*/  @!P3 IMAD.IADD R74, R74, 0x1, -R15 ;  /* 0x000000014a4ab824 */ /* 0x000fe200078e0a0f */
[----:B------:R-:W-:Y:S01]  /*1e200*/  ISETP.GE.AND P3, PT, R75, RZ, PT ;  /* 0x000000ff4b00720c */ /* 0x000fe20003f66270 */
[----:B--2---:R0:W-:Y:S04]  /*1e210*/  STL [R1+0x1b78], R93 ;  /* 0x001b785d01007387 */ /* 0x0041e80000100800 */
[----:B0-----:R-:W2:Y:S04]  /*1e220*/  LDL R93, [R1+0x2208] ;  /* 0x00220800015d7983 */ /* 0x001ea80000100800 */
[----:B------:R-:W2:Y:S04]  /*1e230*/  LDL.LU R75, [R1+0x1a0] ;  /* 0x0001a000014b7983 */ /* 0x000ea80000300800 */
[----:B------:R0:W-:Y:S04]  /*1e240*/  STL [R1+0x120c], R5 ;  /* 0x00120c0501007387 */ /* 0x0001e80000100800 */
[----:B------:R1:W-:Y:S01]  /*1e250*/  STL [R1+0x1208], R4 ;  /* 0x0012080401007387 */ /* 0x0003e20000100800 */
[----:B0-----:R-:W-:-:S04]  /*1e260*/  @P0 LOP3.LUT R5, R5, R4, RZ, 0x3c, !PT ;  /* 0x0000000405050212 */ /* 0x001fc800078e3cff */
[C---:B-1----:R-:W-:Y:S02]  /*1e270*/  @P0 LOP3.LUT R4, R5.reuse, R4, RZ, 0x3c, !PT ;  /* 0x0000000405040212 */ /* 0x042fe400078e3cff */
[----:B---3--:R-:W-:Y:S02]  /*1e280*/  PRMT R73, RZ, 0x7610, R73 ;  /* 0x00007610ff497816 */ /* 0x008fe40000000049 */
[----:B------:R-:W-:-:S05]  /*1e290*/  @P0 LOP3.LUT R5, R5, R4, RZ, 0x3c, !PT ;  /* 0x0000000405050212 */ /* 0x000fca00078e3cff */
[----:B------:R0:W3:Y:S01]  /*1e2a0*/  @P0 LDG.E.U8 R73, desc[UR20][R4.64] ;  /* 0x0000001404490981 */ /* 0x0000e2000c1e1100 */
[----:B------:R-:W-:Y:S01]  /*1e2b0*/  @!P6 IMAD.IADD R92, R92, 0x1, -R15 ;  /* 0x000000015c5ce824 */ /* 0x000fe200078e0a0f */
[----:B------:R-:W-:-:S04]  /*1e2c0*/  SEL R3, R14, R3, !P1 ;  /* 0x000000030e037207 */ /* 0x000fc80004800000 */
[----:B------:R-:W-:Y:S01]  /*1e2d0*/  ISETP.GT.U32.AND P6, PT, R15, R92, PT ;  /* 0x0000005c0f00720c */ /* 0x000fe20003fc4070 */
[----:B------:R-:W-:Y:S01]  /*1e2e0*/  IMAD R6, R3, UR5, RZ ;  /* 0x0000000503067c24 */ /* 0x000fe2000f8e02ff */
[----:B----4-:R-:W-:Y:S01]  /*1e2f0*/  PRMT R0, RZ, 0x7610, R0 ;  /* 0x00007610ff007816 */ /* 0x010fe20000000000 */
[----:B------:R-:W1:Y:S03]  /*1e300*/  LDCU UR5, c[0x0][0x3b0] ;  /* 0x00007600ff0577ac */ /* 0x000e660008000800 */
[----:B0-----:R-:W-:-:S07]  /*1e310*/  SHF.R.S32.HI R4, RZ, 0x1f, R6 ;  /* 0x0000001fff047819 */ /* 0x001fce0000011406 */
[----:B------:R-:W-:Y:S01]  /*1e320*/  @!P6 IMAD.IADD R92, R92, 0x1, -R15 ;  /* 0x000000015c5ce824 */ /* 0x000fe200078e0a0f */
[----:B------:R-:W-:-:S03]  /*1e330*/  IADD3 R5, P6, PT, R6, R13, RZ ;  /* 0x0000000d06057210 */ /* 0x000fc60007fde0ff */
[----:B------:R-:W-:Y:S02]  /*1e340*/  IMAD.MOV.U32 R3, RZ, RZ, R92 ;  /* 0x000000ffff037224 */ /* 0x000fe400078e005c */
[----:B------:R-:W-:Y:S02]  /*1e350*/  IMAD.X R4, R4, 0x1, R12, P6 ;  /* 0x0000000104047824 */ /* 0x000fe400030e060c */
[----:B------:R-:W-:Y:S01]  /*1e360*/  @!P3 IMAD.MOV R3, RZ, RZ, -R3 ;  /* 0x000000ffff03b224 */ /* 0x000fe200078e0a03 */
[----:B------:R-:W-:Y:S01]  /*1e370*/  ISETP.GE.AND P3, PT, R2, RZ, PT ;  /* 0x000000ff0200720c */ /* 0x000fe20003f66270 */
[----:B---3--:R0:W-:Y:S04]  /*1e380*/  STL [R1+0x1b40], R73 ;  /* 0x001b404901007387 */ /* 0x0081e80000100800 */
[----:B0-----:R-:W3:Y:S04]  /*1e390*/  LDL.LU R73, [R1+0x29ec] ;  /* 0x0029ec0001497983 */ /* 0x001ee80000300800 */
[----:B------:R-:W4:Y:S04]  /*1e3a0*/  LDL.LU R92, [R1+0x1a4] ;  /* 0x0001a400015c7983 */ /* 0x000f280000300800 */
[----:B------:R0:W-:Y:S04]  /*1e3b0*/  STL [R1+0x1214], R5 ;  /* 0x0012140501007387 */ /* 0x0001e80000100800 */
[----:B------:R-:W2:Y:S01]  /*1e3c0*/  LDL R2, [R1+0x221c] ;  /* 0x00221c0001027983 */ /* 0x000ea20000100800 */
[----:B0-----:R-:W-:-:S03]  /*1e3d0*/  @P0 LOP3.LUT R5, R5, R4, RZ, 0x3c, !PT ;  /* 0x0000000405050212 */ /* 0x001fc600078e3cff */
[----:B------:R0:W-:Y:S02]  /*1e3e0*/  STL [R1+0x1210], R4 ;  /* 0x0012100401007387 */ /* 0x0001e40000100800 */
[----:B0-----:R-:W-:-:S04]  /*1e3f0*/  @P0 LOP3.LUT R4, R5, R4, RZ, 0x3c, !PT ;  /* 0x0000000405040212 */ /* 0x001fc800078e3cff */
[----:B------:R-:W-:-:S05]  /*1e400*/  @P0 LOP3.LUT R5, R5, R4, RZ, 0x3c, !PT ;  /* 0x0000000405050212 */ /* 0x000fca00078e3cff */
[----:B------:R-:W2:Y:S01]  /*1e410*/  @P0 LDG.E.U8 R0, desc[UR20][R4.64] ;  /* 0x0000001404000981 */ /* 0x000ea2000c1e1100 */
[C---:B------:R-:W-:Y:S02]  /*1e420*/  ISETP.GT.U32.AND P4, PT, R15.reuse, R16, PT ;  /* 0x000000100f00720c */ /* 0x040fe40003f84070 */
[----:B------:R-:W-:Y:S02]  /*1e430*/  ISETP.GT.U32.AND P5, PT, R15, R74, PT ;  /* 0x0000004a0f00720c */ /* 0x000fe40003fa4070 */
[----:B------:R-:W-:-:S09]  /*1e440*/  SEL R6, R14, R3, !P1 ;  /* 0x000000030e067207 */ /* 0x000fd20004800000 */
[--C-:B------:R-:W-:Y:S02]  /*1e450*/  @!P4 IMAD.IADD R16, R16, 0x1, -R15.reuse ;  /* 0x000000011010c824 */ /* 0x100fe400078e0a0f */
[----:B------:R-:W-:Y:S01]  /*1e460*/  @!P5 IMAD.IADD R74, R74, 0x1, -R15 ;  /* 0x000000014a4ad824 */ /* 0x000fe200078e0a0f */
[----:B--2---:R0:W-:Y:S04]  /*1e470*/  STL [R1+0x1b74], R0 ;  /* 0x001b740001007387 */ /* 0x0041e80000100800 */
[----:B0-----:R-:W2:Y:S01]  /*1e480*/  LDL.LU R0, [R1+0x29e8] ;  /* 0x0029e80001007983 */ /* 0x001ea20000300800 */
[----:B------:R-:W-:Y:S01]  /*1e490*/  ISETP.GT.U32.AND P4, PT, R15, R16, PT ;  /* 0x000000100f00720c */ /* 0x000fe20003f84070 */
[----:B------:R-:W-:Y:S02]  /*1e4a0*/  IMAD.MOV.U32 R3, RZ, RZ, R74 ;  /* 0x000000ffff037224 */ /* 0x000fe400078e004a */
[----:B------:R-:W-:Y:S01]  /*1e4b0*/  IMAD R6, R6, UR6, RZ ;  /* 0x0000000606067c24 */ /* 0x000fe2000f8e02ff */
[----:B------:R-:W-:Y:S01]  /*1e4c0*/  ISETP.GE.AND P5, PT, R93, RZ, PT ;  /* 0x000000ff5d00720c */ /* 0x000fe20003fa6270 */
[----:B------:R-:W-:Y:S01]  /*1e4d0*/  @!P3 IMAD.MOV R3, RZ, RZ, -R3 ;  /* 0x000000ffff03b224 */ /* 0x000fe200078e0a03 */
[----:B------:R-:W4:Y:S01]  /*1e4e0*/  LDL R74, [R1+0x21d4] ;  /* 0x0021d400014a7983 */ /* 0x000f220000100800 */
[----:B---3--:R-:W-:Y:S01]  /*1e4f0*/  PRMT R73, RZ, 0x7610, R73 ;  /* 0x00007610ff497816 */ /* 0x008fe20000000049 */
[----:B------:R-:W0:Y:S01]  /*1e500*/  LDCU UR6, c[0x0][0x3b0] ;  /* 0x00007600ff0677ac */ /* 0x000e220008000800 */
[----:B------:R-:W-:-:S02]  /*1e510*/  SHF.R.S32.HI R5, RZ, 0x1f, R6 ;  /* 0x0000001fff057819 */ /* 0x000fc40000011406 */
[----:B------:R-:W-:Y:S02]  /*1e520*/  SEL R4, R14, R3, !P1 ;  /* 0x000000030e047207 */ /* 0x000fe40004800000 */
[----:B------:R-:W-:Y:S01]  /*1e530*/  @!P4 IMAD.IADD R16, R16, 0x1, -R15 ;  /* 0x000000011010c824 */ /* 0x000fe200078e0a0f */
[----:B------:R-:W-:Y:S02]  /*1e540*/  IADD3 R93, P4, PT, R6, R13, RZ ;  /* 0x0000000d065d7210 */ /* 0x000fe40007f9e0ff */
[----:B-1----:R-:W-:Y:S01]  /*1e550*/  IMAD R6, R4, UR5, RZ ;  /* 0x0000000504067c24 */ /* 0x002fe2000f8e02ff */
[----:B--2---:R-:W-:Y:S02]  /*1e560*/  PRMT R0, RZ, 0x7610, R0 ;  /* 0x00007610ff007816 */ /* 0x004fe40000000000 */
[----:B------:R-:W-:Y:S02]  /*1e570*/  IMAD.X R5, R5, 0x1, R12, P4 ;  /* 0x0000000105057824 */ /* 0x000fe400020e060c */
[----:B------:R-:W-:Y:S01]  /*1e580*/  @P0 IMAD.MOV.U32 R4, RZ, RZ, R93 ;  /* 0x000000ffff040224 */ /* 0x000fe200078e005d */
[C---:B------:R-:W-:Y:S01]  /*1e590*/  ISETP.GT.U32.AND P3, PT, R15.reuse, R75, PT ;  /* 0x0000004b0f00720c */ /* 0x040fe20003f64070 */
[----:B------:R-:W-:Y:S01]  /*1e5a0*/  IMAD.MOV.U32 R3, RZ, RZ, R16 ;  /* 0x000000ffff037224 */ /* 0x000fe200078e0010 */
[----:B------:R1:W-:Y:S01]  /*1e5b0*/  STL [R1+0x121c], R93 ;  /* 0x00121c5d01007387 */ /* 0x0003e20000100800 */
[----:B------:R-:W-:Y:S01]  /*1e5c0*/  ISETP.GT.U32.AND P6, PT, R15, R77, PT ;  /* 0x0000004d0f00720c */ /* 0x000fe20003fc4070 */
[----:B------:R-:W2:Y:S02]  /*1e5d0*/  LDCU UR5, c[0x0][0x3b0] ;  /* 0x00007600ff0577ac */ /* 0x000ea40008000800 */
[----:B------:R3:W2:Y:S01]  /*1e5e0*/  @P0 LDG.E.U8 R0, desc[UR20][R4.64] ;  /* 0x0000001404000981 */ /* 0x0006a2000c1e1100 */
[----:B------:R-:W-:-:S03]  /*1e5f0*/  @!P5 IMAD.MOV R3, RZ, RZ, -R3 ;  /* 0x000000ffff03d224 */ /* 0x000fc600078e0a03 */
[----:B------:R0:W-:Y:S04]  /*1e600*/  STL [R1+0x1218], R5 ;  /* 0x0012180501007387 */ /* 0x0001e80000100800 */
[----:B------:R-:W4:Y:S01]  /*1e610*/  LDL.LU R16, [R1+0x1ac] ;  /* 0x0001ac0001107983 */ /* 0x000f220000300800 */
[----:B---3--:R-:W-:Y:S01]  /*1e620*/  SHF.R.S32.HI R4, RZ, 0x1f, R6 ;  /* 0x0000001fff047819 */ /* 0x008fe20000011406 */
[----:B------:R-:W-:Y:S02]  /*1e630*/  @!P3 IMAD.IADD R75, R75, 0x1, -R15 ;  /* 0x000000014b4bb824 */ /* 0x000fe400078e0a0f */
[----:B-1----:R-:W3:Y:S01]  /*1e640*/  LDL.LU R93, [R1+0x29e4] ;  /* 0x0029e400015d7983 */ /* 0x002ee20000300800 */
[----:B0-----:R-:W-:Y:S02]  /*1e650*/  IADD3 R5, P5, PT, R6, R13, RZ ;  /* 0x0000000d06057210 */ /* 0x001fe40007fbe0ff */
[----:B------:R-:W-:-:S03]  /*1e660*/  ISETP.GE.AND P3, PT, R2, RZ, PT ;  /* 0x000000ff0200720c */ /* 0x000fc60003f66270 */
[----:B------:R-:W-:Y:S01]  /*1e670*/  IMAD.X R4, R4, 0x1, R12, P5 ;  /* 0x0000000104047824 */ /* 0x000fe200028e060c */
[----:B--2---:R0:W-:Y:S04]  /*1e680*/  STL [R1+0x1b70], R0 ;  /* 0x001b700001007387 */ /* 0x0041e80000100800 */
[----:B0-----:R-:W2:Y:S04]  /*1e690*/  LDL R0, [R1+0x21ec] ;  /* 0x0021ec0001007983 */ /* 0x001ea80000100800 */
[----:B------:R-:W2:Y:S04]  /*1e6a0*/  LDL.LU R2, [R1+0x1b0] ;  /* 0x0001b00001027983 */ /* 0x000ea80000300800 */
[----:B------:R0:W-:Y:S04]  /*1e6b0*/  STL [R1+0x1224], R5 ;  /* 0x0012240501007387 */ /* 0x0001e80000100800 */
[----:B------:R1:W-:Y:S01]  /*1e6c0*/  STL [R1+0x1220], R4 ;  /* 0x0012200401007387 */ /* 0x0003e20000100800 */
[----:B0-----:R-:W-:-:S04]  /*1e6d0*/  @P0 LOP3.LUT R5, R5, R4, RZ, 0x3c, !PT ;  /* 0x0000000405050212 */ /* 0x001fc800078e3cff */
[----:B-1----:R-:W-:-:S04]  /*1e6e0*/  @P0 LOP3.LUT R4, R5, R4, RZ, 0x3c, !PT ;  /* 0x0000000405040212 */ /* 0x002fc800078e3cff */
[----:B------:R-:W-:-:S05]  /*1e6f0*/  @P0 LOP3.LUT R5, R5, R4, RZ, 0x3c, !PT ;  /* 0x0000000405050212 */ /* 0x000fca00078e3cff */
[----:B------:R0:W2:Y:S01]  /*1e700*/  @P0 LDG.E.U8 R73, desc[UR20][R4.64] ;  /* 0x0000001404490981 */ /* 0x0000a2000c1e1100 */
[----:B------:R-:W-:Y:S01]  /*1e710*/  @!P6 IMAD.IADD R77, R77, 0x1, -R15 ;  /* 0x000000014d4de824 */ /* 0x000fe200078e0a0f */
[----:B------:R-:W-:-:S04]  /*1e720*/  SEL R3, R14, R3, !P1 ;  /* 0x000000030e037207 */ /* 0x000fc80004800000 */
[----:B------:R-:W-:Y:S01]  /*1e730*/  ISETP.GT.U32.AND P6, PT, R15, R77, PT ;  /* 0x0000004d0f00720c */ /* 0x000fe20003fc4070 */
[----:B------:R-:W-:Y:S01]  /*1e740*/  IMAD R6, R3, UR6, RZ ;  /* 0x0000000603067c24 */ /* 0x000fe2000f8e02ff */
[----:B---3--:R-:W-:Y:S01]  /*1e750*/  PRMT R93, RZ, 0x7610, R93 ;  /* 0x00007610ff5d7816 */ /* 0x008fe2000000005d */
[----:B------:R-:W1:Y:S03]  /*1e760*/  LDCU UR6, c[0x0][0x3b0] ;  /* 0x00007600ff0677ac */ /* 0x000e660008000800 */
[----:B0-----:R-:W-:-:S07]  /*1e770*/  SHF.R.S32.HI R4, RZ, 0x1f, R6 ;  /* 0x0000001fff047819 */ /* 0x001fce0000011406 */
[----:B------:R-:W-:Y:S01]  /*1e780*/  @!P6 IMAD.IADD R77, R77, 0x1, -R15 ;  /* 0x000000014d4de824 */ /* 0x000fe200078e0a0f */
[----:B------:R-:W-:-:S03]  /*1e790*/  IADD3 R5, P6, PT, R6, R13, RZ ;  /* 0x0000000d06057210 */ /* 0x000fc60007fde0ff */
[----:B------:R-:W-:Y:S02]  /*1e7a0*/  IMAD.MOV.U32 R3, RZ, RZ, R77 ;  /* 0x000000ffff037224 */ /* 0x000fe400078e004d */
[----:B------:R-:W-:Y:S02]  /*1e7b0*/  IMAD.X R4, R4, 0x1, R12, P6 ;  /* 0x0000000104047824 */ /* 0x000fe400030e060c */
[----:B------:R-:W-:Y:S01]  /*1e7c0*/  @!P3 IMAD.MOV R3, RZ, RZ, -R3 ;  /* 0x000000ffff03b224 */ /* 0x000fe200078e0a03 */
[----:B----4-:R-:W-:Y:S01]  /*1e7d0*/  ISETP.GE.AND P3, PT, R74, RZ, PT ;  /* 0x000000ff4a00720c */ /* 0x010fe20003f66270 */
[----:B--2---:R0:W-:Y:S04]  /*1e7e0*/  STL [R1+0x1b6c], R73 ;  /* 0x001b6c4901007387 */ /* 0x0041e80000100800 */
[----:B0-----:R-:W2:Y:S04]  /*1e7f0*/  LDL.LU R73, [R1+0x29e0] ;  /* 0x0029e00001497983 */ /* 0x001ea80000300800 */
[----:B------:R-:W3:Y:S04]  /*1e800*/  LDL.LU R77, [R1+0x1b8] ;  /* 0x0001b800014d7983 */ /* 0x000ee80000300800 */
[----:B------:R0:W-:Y:S04]  /*1e810*/  STL [R1+0x122c], R5 ;  /* 0x00122c0501007387 */ /* 0x0001e80000100800 */
[----:B------:R-:W4:Y:S01]  /*1e820*/  LDL R74, [R1+0x2204] ;  /* 0x00220400014a7983 */ /* 0x000f220000100800 */
        /* <DEDUP_REMOVED lines=17> */
[----:B------:R-:W3:Y:S01]  /*1e940*/  LDL R75, [R1+0x2218] ;  /* 0x00221800014b7983 */ /* 0x000ee20000100800 */
[----:B------:R-:W-:Y:S01]  /*1e950*/  PRMT R73, RZ, 0x7610, R73 ;  /* 0x00007610ff497816 */ /* 0x000fe20000000049 */
        /* <DEDUP_REMOVED lines=17> */
[----:B------:R-:W2:Y:S01]  /*1ea70*/  LDL.LU R92, [R1+0x1b4] ;  /* 0x0001b400015c7983 */ /* 0x000ea20000300800 */
[----:B0-----:R-:W-:Y:S01]  /*1ea80*/  SHF.R.S32.HI R4, RZ, 0x1f, R6 ;  /* 0x0000001fff047819 */ /* 0x001fe20000011406 */
[----:B------:R-:W-:Y:S02]  /*1ea90*/  @!P3 IMAD.IADD R2, R2, 0x1, -R15 ;  /* 0x000000010202b824 */ /* 0x000fe400078e0a0f */
[----:B-1----:R-:W2:Y:S01]  /*1eaa0*/  LDL.LU R0, [R1+0x29d8] ;  /* 0x0029d80001007983 */ /* 0x002ea20000300800 */
[----:B---3--:R-:W-:Y:S02]  /*1eab0*/  IADD3 R5, P5, PT, R6, R13, RZ ;  /* 0x0000000d06057210 */ /* 0x008fe40007fbe0ff */
[----:B----4-:R-:W-:-:S03]  /*1eac0*/  ISETP.GE.AND P3, PT, R74, RZ, PT ;  /* 0x000000ff4a00720c */ /* 0x010fc60003f66270 */
[----:B------:R-:W-:Y:S01]  /*1ead0*/  IMAD.X R4, R4, 0x1, R12, P5 ;  /* 0x0000000104047824 */ /* 0x000fe200028e060c */
[----:B--2---:R0:W-:Y:S04]  /*1eae0*/  STL [R1+0x1b64], R93 ;  /* 0x001b645d01007387 */ /* 0x0041e80000100800 */
[----:B0-----:R-:W2:Y:S04]  /*1eaf0*/  LDL R93, [R1+0x2230] ;  /* 0x00223000015d7983 */ /* 0x001ea80000100800 */
[----:B------:R-:W3:Y:S04]  /*1eb00*/  LDL.LU R74, [R1+0x1bc] ;  /* 0x0001bc00014a7983 */ /* 0x000ee80000300800 */
[----:B------:R0:W-:Y:S04]  /*1eb10*/  STL [R1+0x123c], R5 ;  /* 0x00123c0501007387 */ /* 0x0001e80000100800 */
[----:B------:R1:W-:Y:S01]  /*1eb20*/  STL [R1+0x1238], R4 ;  /* 0x0012380401007387 */ /* 0x0003e20000100800 */
[----:B0-----:R-:W-:-:S04]  /*1eb30*/  @P0 LOP3.LUT R5, R5, R4, RZ, 0x3c, !PT ;  /* 0x0000000405050212 */ /* 0x001fc800078e3cff */
[----:B-1----:R-:W-:-:S04]  /*1eb40*/  @P0 LOP3.LUT R4, R5, R4, RZ, 0x3c, !PT ;  /* 0x0000000405040212 */ /* 0x002fc800078e3cff */
[----:B------:R-:W-:-:S05]  /*1eb50*/  @P0 LOP3.LUT R5, R5, R4, RZ, 0x3c, !PT ;  /* 0x0000000405050212 */ /* 0x000fca00078e3cff */
[----:B------:R0:W4:Y:S01]  /*1eb60*/  @P0 LDG.E.U8 R73, desc[UR20][R4.64] ;  /* 0x0000001404490981 */ /* 0x000122000c1e1100 */
[----:B------:R-:W-:Y:S01]  /*1eb70*/  @!P6 IMAD.IADD R16, R16, 0x1, -R15 ;  /* 0x000000011010e824 */ /* 0x000fe200078e0a0f */
[----:B------:R-:W-:-:S04]  /*1eb80*/  SEL R3, R14, R3, !P1 ;  /* 0x000000030e037207 */ /* 0x000fc80004800000 */
[----:B------:R-:W-:Y:S01]  /*1eb90*/  ISETP.GT.U32.AND P6, PT, R15, R16, PT ;  /* 0x000000100f00720c */ /* 0x000fe20003fc4070 */
[----:B------:R-:W-:Y:S01]  /*1eba0*/  IMAD R6, R3, UR5, RZ ;  /* 0x0000000503067c24 */ /* 0x000fe2000f8e02ff */
[----:B------:R-:W-:Y:S01]  /*1ebb0*/  PRMT R0, RZ, 0x7610, R0 ;  /* 0x00007610ff007816 */ /* 0x000fe20000000000 */
        /* <DEDUP_REMOVED lines=8> */
[----:B----4-:R0:W-:Y:S04]  /*1ec40*/  STL [R1+0x1b5c], R73 ;  /* 0x001b5c4901007387 */ /* 0x0101e80000100800 */
[----:B0-----:R-:W4:Y:S04]  /*1ec50*/  LDL.LU R73, [R1+0x29d4] ;  /* 0x0029d40001497983 */ /* 0x001f280000300800 */
[----:B------:R-:W2:Y:S04]  /*1ec60*/  LDL.LU R16, [R1+0x1c0] ;  /* 0x0001c00001107983 */ /* 0x000ea80000300800 */
        /* <DEDUP_REMOVED lines=20> */
[----:B----4-:R-:W-:Y:S01]  /*1edb0*/  PRMT R73, RZ, 0x7610, R73 ;  /* 0x00007610ff497816 */ /* 0x010fe20000000049 */
        /* <DEDUP_REMOVED lines=9> */
[C---:B---3--:R-:W-:Y:S01]  /*1ee50*/  ISETP.GT.U32.AND P3, PT, R15.reuse, R74, PT ;  /* 0x0000004a0f00720c */ /* 0x048fe20003f64070 */
[----:B------:R-:W-:Y:S01]  /*1ee60*/  IMAD.MOV.U32 R3, RZ, RZ, R77 ;  /* 0x000000ffff037224 */ /* 0x000fe200078e004d */
[----:B------:R1:W-:Y:S01]  /*1ee70*/  STL [R1+0x124c], R93 ;  /* 0x00124c5d01007387 */ /* 0x0003e20000100800 */
[----:B------:R-:W-:Y:S01]  /*1ee80*/  ISETP.GT.U32.AND P6, PT, R15, R92, PT ;  /* 0x0000005c0f00720c */ /* 0x000fe20003fc4070 */
[----:B------:R-:W2:Y:S02]  /*1ee90*/  LDCU UR5, c[0x0][0x3b0] ;  /* 0x00007600ff0577ac */ /* 0x000ea40008000800 */
[----:B------:R3:W4:Y:S01]  /*1eea0*/  @P0 LDG.E.U8 R0, desc[UR20][R4.64] ;  /* 0x0000001404000981 */ /* 0x000722000c1e1100 */
[----:B------:R-:W-:-:S03]  /*1eeb0*/  @!P5 IMAD.MOV R3, RZ, RZ, -R3 ;  /* 0x000000ffff03d224 */ /* 0x000fc600078e0a03 */
[----:B------:R0:W-:Y:S04]  /*1eec0*/  STL [R1+0x1248], R5 ;  /* 0x0012480501007387 */ /* 0x0001e80000100800 */
[----:B------:R-:W2:Y:S01]  /*1eed0*/  LDL.LU R77, [R1+0x1c8] ;  /* 0x0001c800014d7983 */ /* 0x000ea20000300800 */
[----:B---3--:R-:W-:Y:S01]  /*1eee0*/  SHF.R.S32.HI R4, RZ, 0x1f, R6 ;  /* 0x0000001fff047819 */ /* 0x008fe20000011406 */
[----:B------:R-:W-:Y:S02]  /*1eef0*/  @!P3 IMAD.IADD R74, R74, 0x1, -R15 ;  /* 0x000000014a4ab824 */ /* 0x000fe400078e0a0f */
[----:B-1----:R-:W3:Y:S01]  /*1ef00*/  LDL.LU R93, [R1+0x29cc] ;  /* 0x0029cc00015d7983 */ /* 0x002ee20000300800 */
[----:B0-----:R-:W-:Y:S02]  /*1ef10*/  IADD3 R5, P5, PT, R6, R13, RZ ;  /* 0x0000000d06057210 */ /* 0x001fe40007fbe0ff */
[----:B------:R-:W-:-:S03]  /*1ef20*/  ISETP.GE.AND P3, PT, R75, RZ, PT ;  /* 0x000000ff4b00720c */ /* 0x000fc60003f66270 */
[----:B------:R-:W-:Y:S01]  /*1ef30*/  IMAD.X R4, R4, 0x1, R12, P5 ;  /* 0x0000000104047824 */ /* 0x000fe200028e060c */
[----:B----4-:R0:W-:Y:S04]  /*1ef40*/  STL [R1+0x19a4], R0 ;  /* 0x0019a40001007387 */ /* 0x0101e80000100800 */
[----:B0-----:R-:W4:Y:S04]  /*1ef50*/  LDL R0, [R1+0x2224] ;  /* 0x0022240001007983 */ /* 0x001f280000100800 */
        /* <DEDUP_REMOVED lines=20> */
[----:B--2---:R0:W-:Y:S04]  /*1f0a0*/  STL [R1+0x1b54], R73 ;  /* 0x001b544901007387 */ /* 0x0041e80000100800 */
[----:B0-----:R-:W2:Y:S04]  /*1f0b0*/  LDL.LU R73, [R1+0x29c8] ;  /* 0x0029c80001497983 */ /* 0x001ea80000300800 */
[----:B------:R-:W3:Y:S04]  /*1f0c0*/  LDL.LU R92, [R1+0x1c4] ;  /* 0x0001c400015c7983 */ /* 0x000ee80000300800 */
        /* <DEDUP_REMOVED lines=17> */
[----:B----4-:R-:W-:Y:S01]  /*1f1e0*/  ISETP.GE.AND P5, PT, R0, RZ, PT ;  /* 0x000000ff0000720c */ /* 0x010fe20003fa6270 */
[----:B------:R-:W-:Y:S01]  /*1f1f0*/  @!P3 IMAD.MOV R3, RZ, RZ, -R3 ;  /* 0x000000ffff03b224 */ /* 0x000fe200078e0a03 */
[----:B------:R-:W4:Y:S01]  /*1f200*/  LDL R74, [R1+0x2250] ;  /* 0x00225000014a7983 */ /* 0x000f220000100800 */
        /* <DEDUP_REMOVED lines=19> */
[----:B0-----:R-:W-:Y:S01]  /*1f340*/  SHF.R.S32.HI R4, RZ, 0x1f, R6 ;  /* 0x0000001fff047819 */ /* 0x001fe20000011406 */
[----:B------:R-:W-:Y:S02]  /*1f350*/  @!P3 IMAD.IADD R75, R75, 0x1, -R15 ;  /* 0x000000014b4bb824 */ /* 0x000fe400078e0a0f */
[----:B-1----:R-:W4:Y:S01]  /*1f360*/  LDL.LU R0, [R1+0x29c0] ;  /* 0x0029c00001007983 */ /* 0x002f220000300800 */
[----:B---3--:R-:W-:Y:S02]  /*1f370*/  IADD3 R5, P5, PT, R6, R13, RZ ;  /* 0x0000000d06057210 */ /* 0x008fe40007fbe0ff */
[----:B------:R-:W-:-:S03]  /*1f380*/  ISETP.GE.AND P3, PT, R2, RZ, PT ;  /* 0x000000ff0200720c */ /* 0x000fc60003f66270 */
        /* <DEDUP_REMOVED lines=1922> */
[----:B------:R0:W2:Y:S01]  /*26bb0*/  @P0 LDG.E.U8 R74, desc[UR20][R4.64] ;  /* 0x00000014044a0981 */ /* 0x0000a2000c1e1100 */
[C---:B------:R-:W-:Y:S02]  /*26bc0*/  ISETP.GT.U32.AND P4, PT, R15.reuse, R92, PT ;  /* 0x0000005c0f00720c */ /* 0x040fe40003f84070 */
[----:B------:R-:W-:Y:S02]  /*26bd0*/  ISETP.GT.U32.AND P5, PT, R15, R75, PT ;  /* 0x0000004b0f00720c */ /* 0x000fe40003fa4070 */
[----:B------:R-:W-:-:S09]  /*26be0*/  SEL R6, R14, R3, !P1 ;  /* 0x000000030e067207 */ /* 0x000fd20004800000 */
[----:B------:R-:W-:-:S05]  /*26bf0*/  @!P4 IMAD.IADD R92, R92, 0x1, -R15 ;  /* 0x000000015c5cc824 */ /* 0x000fca00078e0a0f */
[----:B------:R-:W-:Y:S01]  /*26c00*/  ISETP.GT.U32.AND P4, PT, R15, R92, PT ;  /* 0x0000005c0f00720c */ /* 0x000fe20003f84070 */
[----:B------:R-:W-:Y:S02]  /*26c10*/  @!P5 IMAD.IADD R75, R75, 0x1, -R15 ;  /* 0x000000014b4bd824 */ /* 0x000fe400078e0a0f */
[----:B------:R-:W-:Y:S01]  /*26c20*/  IMAD R6, R6, UR5, RZ ;  /* 0x0000000506067c24 */ /* 0x000fe2000f8e02ff */
[----:B----4-:R-:W-:Y:S01]  /*26c30*/  ISETP.GE.AND P5, PT, R2, RZ, PT ;  /* 0x000000ff0200720c */ /* 0x010fe20003fa6270 */
[----:B------:R-:W-:Y:S01]  /*26c40*/  IMAD.MOV.U32 R3, RZ, RZ, R75 ;  /* 0x000000ffff037224 */ /* 0x000fe200078e004b */
[----:B------:R-:W4:Y:S01]  /*26c50*/  LDL.LU R2, [R1+0x314] ;  /* 0x0003140001027983 */ /* 0x000f220000300800 */
[----:B------:R-:W-:Y:S01]  /*26c60*/  PRMT R72, RZ, 0x7610, R72 ;  /* 0x00007610ff487816 */ /* 0x000fe20000000048 */
[----:B------:R-:W1:Y:S01]  /*26c70*/  LDCU UR5, c[0x0][0x3b0] ;  /* 0x00007600ff0577ac */ /* 0x000e620008000800 */
[----:B------:R-:W-:Y:S01]  /*26c80*/  @!P3 IMAD.MOV R3, RZ, RZ, -R3 ;  /* 0x000000ffff03b224 */ /* 0x000fe200078e0a03 */
[----:B0-----:R-:W-:-:S03]  /*26c90*/  SHF.R.S32.HI R5, RZ, 0x1f, R6 ;  /* 0x0000001fff057819 */ /* 0x001fc60000011406 */
[----:B------:R-:W-:Y:S01]  /*26ca0*/  @!P4 IMAD.IADD R92, R92, 0x1, -R15 ;  /* 0x000000015c5cc824 */ /* 0x000fe200078e0a0f */
[----:B------:R-:W-:Y:S01]  /*26cb0*/  SEL R4, R14, R3, !P1 ;  /* 0x000000030e047207 */ /* 0x000fe20004800000 */
[----:B--2---:R0:W-:Y:S02]  /*26cc0*/  STL [R1+0x1a24], R74 ;  /* 0x001a244a01007387 */ /* 0x0041e40000100800 */
[----:B0-----:R-:W-:Y:S02]  /*26cd0*/  IADD3 R74, P4, PT, R6, R13, RZ ;  /* 0x0000000d064a7210 */ /* 0x001fe40007f9e0ff */
[----:B-1----:R-:W-:Y:S01]  /*26ce0*/  IMAD R6, R4, UR6, RZ ;  /* 0x0000000604067c24 */ /* 0x002fe2000f8e02ff */
[----:B------:R-:W-:Y:S01]  /*26cf0*/  ISETP.GT.U32.AND P3, PT, R15, R0, PT ;  /* 0x000000000f00720c */ /* 0x000fe20003f64070 */
[----:B------:R-:W-:Y:S01]  /*26d00*/  IMAD.MOV.U32 R3, RZ, RZ, R92 ;  /* 0x000000ffff037224 */ /* 0x000fe200078e005c */
[----:B------:R-:W-:Y:S01]  /*26d10*/  PRMT R70, RZ, 0x7610, R70 ;  /* 0x00007610ff467816 */ /* 0x000fe20000000046 */
[----:B------:R-:W-:Y:S01]  /*26d20*/  IMAD.X R75, R5, 0x1, R12, P4 ;  /* 0x00000001054b7824 */ /* 0x000fe200020e060c */
[----:B------:R0:W-:Y:S01]  /*26d30*/  STL [R1+0x1504], R74 ;  /* 0x0015044a01007387 */ /* 0x0001e20000100800 */
[----:B------:R-:W-:Y:S01]  /*26d40*/  @P0 IMAD.MOV.U32 R4, RZ, RZ, R74 ;  /* 0x000000ffff040224 */ /* 0x000fe200078e004a */
[----:B------:R-:W-:Y:S01]  /*26d50*/  ISETP.GT.U32.AND P6, PT, R15, R16, PT ;  /* 0x000000100f00720c */ /* 0x000fe20003fc4070 */
[----:B------:R-:W-:Y:S01]  /*26d60*/  @P0 IMAD.MOV.U32 R5, RZ, RZ, R75 ;  /* 0x000000ffff050224 */ /* 0x000fe200078e004b */
[----:B------:R-:W1:Y:S04]  /*26d70*/  LDCU UR6, c[0x0][0x3b0] ;  /* 0x00007600ff0677ac */ /* 0x000e680008000800 */
[----:B------:R2:W3:Y:S01]  /*26d80*/  @P0 LDG.E.U8 R72, desc[UR20][R4.64] ;  /* 0x0000001404480981 */ /* 0x0004e2000c1e1100 */
[----:B------:R-:W-:-:S03]  /*26d90*/  @!P5 IMAD.MOV R3, RZ, RZ, -R3 ;  /* 0x000000ffff03d224 */ /* 0x000fc600078e0a03 */
[----:B------:R1:W-:Y:S04]  /*26da0*/  STL [R1+0x1500], R75 ;  /* 0x0015004b01007387 */ /* 0x0003e80000100800 */
[----:B0-----:R-:W4:Y:S01]  /*26db0*/  LDL R74, [R1+0x2394] ;  /* 0x00239400014a7983 */ /* 0x001f220000100800 */
[----:B--2---:R-:W-:-:S03]  /*26dc0*/  SHF.R.S32.HI R4, RZ, 0x1f, R6 ;  /* 0x0000001fff047819 */ /* 0x004fc60000011406 */
[----:B-1----:R-:W2:Y:S01]  /*26dd0*/  LDL.LU R75, [R1+0x324] ;  /* 0x00032400014b7983 */ /* 0x002ea20000300800 */
[--C-:B------:R-:W-:Y:S01]  /*26de0*/  @!P3 IMAD.IADD R0, R0, 0x1, -R15.reuse ;  /* 0x000000010000b824 */ /* 0x100fe200078e0a0f */
[----:B------:R-:W-:Y:S02]  /*26df0*/  ISETP.GE.AND P3, PT, R93, RZ, PT ;  /* 0x000000ff5d00720c */ /* 0x000fe40003f66270 */
[----:B------:R-:W-:Y:S01]  /*26e00*/  SEL R3, R14, R3, !P1 ;  /* 0x000000030e037207 */ /* 0x000fe20004800000 */
[----:B------:R-:W-:Y:S01]  /*26e10*/  @!P6 IMAD.IADD R16, R16, 0x1, -R15 ;  /* 0x000000011010e824 */ /* 0x000fe200078e0a0f */
[----:B---3--:R0:W-:Y:S04]  /*26e20*/  STL [R1+0x1a20], R72 ;  /* 0x001a204801007387 */ /* 0x0081e80000100800 */
[----:B------:R-:W3:Y:S01]  /*26e30*/  LDL R93, [R1+0x239c] ;  /* 0x00239c00015d7983 */ /* 0x000ee20000100800 */
[----:B0-----:R-:W-:-:S05]  /*26e40*/  IADD3 R72, P5, PT, R6, R13, RZ ;  /* 0x0000000d06487210 */ /* 0x001fca0007fbe0ff */
[----:B------:R-:W-:Y:S01]  /*26e50*/  IMAD.X R4, R4, 0x1, R12, P5 ;  /* 0x0000000104047824 */ /* 0x000fe200028e060c */
[----:B------:R-:W-:Y:S01]  /*26e60*/  STL [R1+0x150c], R72 ;  /* 0x00150c4801007387 */ /* 0x000fe20000100800 */
[----:B------:R-:W-:Y:S01]  /*26e70*/  IMAD R6, R3, UR5, RZ ;  /* 0x0000000503067c24 */ /* 0x000fe2000f8e02ff */
[C---:B------:R-:W-:Y:S01]  /*26e80*/  ISETP.GT.U32.AND P6, PT, R15.reuse, R16, PT ;  /* 0x000000100f00720c */ /* 0x040fe20003fc4070 */
[----:B------:R-:W-:Y:S01]  /*26e90*/  @P0 IMAD.MOV.U32 R5, RZ, RZ, R4 ;  /* 0x000000ffff050224 */ /* 0x000fe200078e0004 */
[----:B------:R0:W-:Y:S01]  /*26ea0*/  STL [R1+0x1508], R4 ;  /* 0x0015080401007387 */ /* 0x0001e20000100800 */
[----:B------:R-:W-:Y:S01]  /*26eb0*/  ISETP.GT.U32.AND P4, PT, R15, R77, PT ;  /* 0x0000004d0f00720c */ /* 0x000fe20003f84070 */
[----:B------:R-:W1:Y:S02]  /*26ec0*/  LDCU UR5, c[0x0][0x3b0] ;  /* 0x00007600ff0577ac */ /* 0x000e640008000800 */
[----:B------:R-:W2:Y:S01]  /*26ed0*/  LDL.LU R92, [R1+0x328] ;  /* 0x00032800015c7983 */ /* 0x000ea20000300800 */
[----:B0-----:R-:W-:-:S05]  /*26ee0*/  @P0 IMAD.MOV.U32 R4, RZ, RZ, R72 ;  /* 0x000000ffff040224 */ /* 0x001fca00078e0048 */
[----:B------:R0:W2:Y:S02]  /*26ef0*/  @P0 LDG.E.U8 R70, desc[UR20][R4.64] ;  /* 0x0000001404460981 */ /* 0x0000a4000c1e1100 */
[----:B0-----:R-:W-:-:S04]  /*26f00*/  IADD3 R4, P5, PT, R6, R13, RZ ;  /* 0x0000000d06047210 */ /* 0x001fc80007fbe0ff */
[----:B------:R-:W-:-:S05]  /*26f10*/  LEA.HI.X.SX32 R5, R6, R12, 0x1, P5 ;  /* 0x0000000c06057211 */ /* 0x000fca00028f0eff */
[----:B------:R0:W2:Y:S01]  /*26f20*/  @P0 LDG.E.U8 R7, desc[UR20][R4.64] ;  /* 0x0000001404070981 */ /* 0x0000a2000c1e1100 */
[--C-:B------:R-:W-:Y:S02]  /*26f30*/  @!P6 IMAD.IADD R16, R16, 0x1, -R15.reuse ;  /* 0x000000011010e824 */ /* 0x100fe400078e0a0f */
[----:B------:R-:W-:Y:S02]  /*26f40*/  @!P4 IMAD.IADD R77, R77, 0x1, -R15 ;  /* 0x000000014d4dc824 */ /* 0x000fe400078e0a0f */
[----:B------:R-:W-:Y:S01]  /*26f50*/  IMAD.MOV.U32 R3, RZ, RZ, R16 ;  /* 0x000000ffff037224 */ /* 0x000fe200078e0010 */
[C---:B------:R-:W-:Y:S01]  /*26f60*/  ISETP.GT.U32.AND P4, PT, R15.reuse, R0, PT ;  /* 0x000000000f00720c */ /* 0x040fe20003f84070 */
[----:B------:R-:W2:Y:S01]  /*26f70*/  LDL R16, [R1+0x2350] ;  /* 0x0023500001107983 */ /* 0x000ea20000100800 */
[C---:B------:R-:W-:Y:S01]  /*26f80*/  ISETP.GT.U32.AND P6, PT, R15.reuse, R77, PT ;  /* 0x0000004d0f00720c */ /* 0x040fe20003fc4070 */
[----:B------:R-:W-:Y:S01]  /*26f90*/  @!P3 IMAD.MOV R3, RZ, RZ, -R3 ;  /* 0x000000ffff03b224 */ /* 0x000fe200078e0a03 */
[----:B----4-:R-:W-:-:S04]  /*26fa0*/  ISETP.GT.U32.AND P3, PT, R15, R2, PT ;  /* 0x000000020f00720c */ /* 0x010fc80003f64070 */
[----:B------:R-:W-:-:S05]  /*26fb0*/  SEL R3, R14, R3, !P1 ;  /* 0x000000030e037207 */ /* 0x000fca0004800000 */
[----:B------:R-:W-:Y:S02]  /*26fc0*/  IMAD R3, R3, UR6, RZ ;  /* 0x0000000603037c24 */ /* 0x000fe4000f8e02ff */
[--C-:B------:R-:W-:Y:S02]  /*26fd0*/  @!P4 IMAD.IADD R0, R0, 0x1, -R15.reuse ;  /* 0x000000010000c824 */ /* 0x100fe400078e0a0f */
[--C-:B------:R-:W-:Y:S01]  /*26fe0*/  @!P6 IMAD.IADD R77, R77, 0x1, -R15.reuse ;  /* 0x000000014d4de824 */ /* 0x100fe200078e0a0f */
[C---:B------:R-:W-:Y:S01]  /*26ff0*/  IADD3 R6, P6, PT, R3.reuse, R13, RZ ;  /* 0x0000000d03067210 */ /* 0x040fe20007fde0ff */
[----:B------:R0:W-:Y:S01]  /*27000*/  STL [R1+0xad0], R4 ;  /* 0x000ad00401007387 */ /* 0x0001e20000100800 */
[----:B------:R-:W-:Y:S01]  /*27010*/  @!P3 IMAD.IADD R2, R2, 0x1, -R15 ;  /* 0x000000010202b824 */ /* 0x000fe200078e0a0f */
[----:B------:R-:W-:Y:S01]  /*27020*/  ISETP.GE.AND P5, PT, R74, RZ, PT ;  /* 0x000000ff4a00720c */ /* 0x000fe20003fa6270 */
[----:B------:R-:W4:Y:S01]  /*27030*/  LDCU UR6, c[0x0][0x3b0] ;  /* 0x00007600ff0677ac */ /* 0x000f220008000800 */
[----:B------:R1:W-:Y:S01]  /*27040*/  STL [R1+0xacc], R5 ;  /* 0x000acc0501007387 */ /* 0x0003e20000100800 */
[----:B------:R-:W-:Y:S01]  /*27050*/  LEA.HI.X.SX32 R3, R3, R12, 0x1, P6 ;  /* 0x0000000c03037211 */ /* 0x000fe200030f0eff */
[----:B0-----:R-:W-:Y:S01]  /*27060*/  IMAD.MOV.U32 R4, RZ, RZ, R0 ;  /* 0x000000ffff047224 */ /* 0x001fe200078e0000 */
[----:B-1----:R-:W-:-:S02]  /*27070*/  PRMT R5, RZ, 0x7610, R5 ;  /* 0x00007610ff057816 */ /* 0x002fc40000000005 */
[----:B---3--:R-:W-:Y:S02]  /*27080*/  ISETP.GE.AND P3, PT, R93, RZ, PT ;  /* 0x000000ff5d00720c */ /* 0x008fe40003f66270 */
[----:B------:R-:W3:Y:S04]  /*27090*/  LDL R93, [R1+0x2358] ;  /* 0x00235800015d7983 */ /* 0x000ee80000100800 */
[----:B------:R-:W-:Y:S04]  /*270a0*/  STL [R1+0xac8], R6 ;  /* 0x000ac80601007387 */ /* 0x000fe80000100800 */
[----:B------:R-:W3:Y:S04]  /*270b0*/  LDL.LU R0, [R1+0x334] ;  /* 0x0003340001007983 */ /* 0x000ee80000300800 */
[----:B--2---:R-:W-:Y:S04]  /*270c0*/  STL [R1+0x6e4], R70 ;  /* 0x0006e44601007387 */ /* 0x004fe80000100800 */
[----:B------:R-:W-:Y:S04]  /*270d0*/  STL [R1+0xac4], R3 ;  /* 0x000ac40301007387 */ /* 0x000fe80000100800 */
[----:B------:R0:W-:Y:S02]  /*270e0*/  STL [R1+0x1a1c], R7 ;  /* 0x001a1c0701007387 */ /* 0x0001e40000100800 */
[----:B0-----:R-:W-:-:S05]  /*270f0*/  @P0 IMAD.MOV.U32 R7, RZ, RZ, R3 ;  /* 0x000000ffff070224 */ /* 0x001fca00078e0003 */
[----:B------:R-:W2:Y:S01]  /*27100*/  @P0 LDG.E.U8 R5, desc[UR20][R6.64] ;  /* 0x0000001406050981 */ /* 0x000ea2000c1e1100 */
[C---:B------:R-:W-:Y:S02]  /*27110*/  ISETP.GT.U32.AND P4, PT, R15.reuse, R75, PT ;  /* 0x0000004b0f00720c */ /* 0x040fe40003f84070 */
[----:B------:R-:W-:Y:S01]  /*27120*/  ISETP.GT.U32.AND P6, PT, R15, R2, PT ;  /* 0x000000020f00720c */ /* 0x000fe20003fc4070 */
[----:B------:R-:W-:Y:S02]  /*27130*/  @!P5 IMAD.MOV R4, RZ, RZ, -R4 ;  /* 0x000000ffff04d224 */ /* 0x000fe400078e0a04 */
[----:B------:R-:W-:Y:S02]  /*27140*/  IMAD.MOV.U32 R3, RZ, RZ, R77 ;  /* 0x000000ffff037224 */ /* 0x000fe400078e004d */
[----:B------:R-:W3:Y:S02]  /*27150*/  LDL R77, [R1+0x238c] ;  /* 0x00238c00014d7983 */ /* 0x000ee40000100800 */
[----:B------:R-:W-:-:S04]  /*27160*/  @!P3 IMAD.MOV R3, RZ, RZ, -R3 ;  /* 0x000000ffff03b224 */ /* 0x000fc800078e0a03 */
[--C-:B------:R-:W-:Y:S01]  /*27170*/  @!P4 IMAD.IADD R75, R75, 0x1, -R15.reuse ;  /* 0x000000014b4bc824 */ /* 0x100fe200078e0a0f */
[----:B------:R-:W-:Y:S02]  /*27180*/  ISETP.GE.AND P4, PT, R16, RZ, PT ;  /* 0x000000ff1000720c */ /* 0x000fe40003f86270 */
[----:B------:R-:W3:Y:S01]  /*27190*/  LDL.LU R16, [R1+0x338] ;  /* 0x0003380001107983 */ /* 0x000ee20000300800 */
[----:B------:R-:W-:Y:S01]  /*271a0*/  @!P6 IMAD.IADD R2, R2, 0x1, -R15 ;  /* 0x000000010202e824 */ /* 0x000fe200078e0a0f */
[----:B------:R-:W-:Y:S02]  /*271b0*/  PRMT R71, RZ, 0x7610, R71 ;  /* 0x00007610ff477816 */ /* 0x000fe40000000047 */
[----:B--2---:R0:W-:Y:S02]  /*271c0*/  STL [R1+0x1a18], R5 ;  /* 0x001a180501007387 */ /* 0x0041e40000100800 */
[C---:B0-----:R-:W-:Y:S02]  /*271d0*/  SEL R5, R14.reuse, R4, !P1 ;  /* 0x000000040e057207 */ /* 0x041fe40004800000 */
[----:B------:R-:W-:-:S03]  /*271e0*/  SEL R4, R14, R3, !P1 ;  /* 0x000000030e047207 */ /* 0x000fc60004800000 */
[----:B------:R-:W-:Y:S01]  /*271f0*/  IMAD R5, R5, UR13, RZ ;  /* 0x0000000d05057c24 */ /* 0x000fe2000f8e02ff */
[----:B------:R-:W-:Y:S01]  /*27200*/  ISETP.GT.U32.AND P3, PT, R15, R75, PT ;  /* 0x0000004b0f00720c */ /* 0x000fe20003f64070 */
[----:B------:R-:W-:Y:S01]  /*27210*/  IMAD.MOV.U32 R3, RZ, RZ, R2 ;  /* 0x000000ffff037224 */ /* 0x000fe200078e0002 */
[----:B------:R-:W-:Y:S01]  /*27220*/  PRMT R73, RZ, 0x7610, R73 ;  /* 0x00007610ff497816 */ /* 0x000fe20000000049 */
[----:B----4-:R-:W-:Y:S01]  /*27230*/  IMAD R4, R4, UR6, RZ ;  /* 0x0000000604047c24 */ /* 0x010fe2000f8e02ff */
[----:B------:R-:W-:Y:S01]  /*27240*/  SHF.R.S32.HI R6, RZ, 0x1f, R5 ;  /* 0x0000001fff067819 */ /* 0x000fe20000011405 */
[----:B------:R-:W-:Y:S01]  /*27250*/  @!P4 IMAD.MOV R3, RZ, RZ, -R3 ;  /* 0x000000ffff03c224 */ /* 0x000fe200078e0a03 */
[-C--:B------:R-:W-:Y:S01]  /*27260*/  IADD3 R5, P6, PT, R5, R13.reuse, RZ ;  /* 0x0000000d05057210 */ /* 0x080fe20007fde0ff */
[----:B------:R-:W2:Y:S01]  /*27270*/  LDL.LU R2, [R1+0x32c] ;  /* 0x00032c0001027983 */ /* 0x000ea20000300800 */
[----:B------:R-:W-:Y:S01]  /*27280*/  IADD3 R74, P4, PT, R4, R13, RZ ;  /* 0x0000000d044a7210 */ /* 0x000fe20007f9e0ff */
[----:B------:R-:W0:Y:S02]  /*27290*/  LDCU UR6, c[0x0][0x3b0] ;  /* 0x00007600ff0677ac */ /* 0x000e240008000800 */
[----:B------:R-:W-:Y:S01]  /*272a0*/  IMAD.X R70, R6, 0x1, R12, P6 ;  /* 0x0000000106467824 */ /* 0x000fe200030e060c */
[----:B------:R-:W-:Y:S01]  /*272b0*/  LEA.HI.X.SX32 R72, R4, R12, 0x1, P4 ;  /* 0x0000000c04487211 */ /* 0x000fe200020f0eff */
[----:B------:R1:W-:Y:S01]  /*272c0*/  STL [R1+0x1514], R5 ;  /* 0x0015140501007387 */ /* 0x0003e20000100800 */
[----:B------:R-:W-:Y:S01]  /*272d0*/  @P0 IMAD.MOV.U32 R4, RZ, RZ, R5 ;  /* 0x000000ffff040224 */ /* 0x000fe200078e0005 */
[----:B------:R-:W-:Y:S01]  /*272e0*/  ISETP.GT.U32.AND P5, PT, R15, R92, PT ;  /* 0x0000005c0f00720c */ /* 0x000fe20003fa4070 */
[----:B------:R-:W4:Y:S01]  /*272f0*/  LDCU UR13, c[0x0][0x3b0] ;  /* 0x00007600ff0d77ac */ /* 0x000f220008000800 */
[----:B-1----:R-:W-:-:S05]  /*27300*/  @P0 IMAD.MOV.U32 R5, RZ, RZ, R70 ;  /* 0x000000ffff050224 */ /* 0x002fca00078e0046 */
[----:B------:R1:W2:Y:S01]  /*27310*/  @P0 LDG.E.U8 R71, desc[UR20][R4.64] ;  /* 0x0000001404470981 */ /* 0x0002a2000c1e1100 */
[--C-:B------:R-:W-:Y:S01]  /*27320*/  @!P3 IMAD.IADD R75, R75, 0x1, -R15.reuse ;  /* 0x000000014b4bb824 */ /* 0x100fe200078e0a0f */
[----:B---3--:R-:W-:Y:S02]  /*27330*/  ISETP.GE.AND P3, PT, R93, RZ, PT ;  /* 0x000000ff5d00720c */ /* 0x008fe40003f66270 */
[----:B------:R-:W-:Y:S04]  /*27340*/  STL [R1+0xac0], R74 ;  /* 0x000ac04a01007387 */ /* 0x000fe80000100800 */
[----:B------:R-:W3:Y:S01]  /*27350*/  LDL R93, [R1+0x2398] ;  /* 0x00239800015d7983 */ /* 0x000ee20000100800 */
[----:B-1----:R-:W-:Y:S02]  /*27360*/  @P0 IMAD.MOV.U32 R4, RZ, RZ, R74 ;  /* 0x000000ffff040224 */ /* 0x002fe400078e004a */
[----:B------:R-:W-:Y:S01]  /*27370*/  @P0 IMAD.MOV.U32 R5, RZ, RZ, R72 ;  /* 0x000000ffff050224 */ /* 0x000fe200078e0048 */
[----:B------:R1:W-:Y:S04]  /*27380*/  STL [R1+0x1510], R70 ;  /* 0x0015104601007387 */ /* 0x0003e80000100800 */
[----:B------:R0:W3:Y:S04]  /*27390*/  @P0 LDG.E.U8 R73, desc[UR20][R4.64] ;  /* 0x0000001404490981 */ /* 0x0000e8000c1e1100 */
[----:B-1----:R-:W3:Y:S04]  /*273a0*/  LDL.LU R70, [R1+0x2874] ;  /* 0x0028740001467983 */ /* 0x002ee80000300800 */
[----:B------:R-:W-:Y:S01]  /*273b0*/  STL [R1+0xabc], R72 ;  /* 0x000abc4801007387 */ /* 0x000fe20000100800 */
[----:B------:R-:W-:-:S03]  /*273c0*/  @!P5 IMAD.IADD R92, R92, 0x1, -R15 ;  /* 0x000000015c5cd824 */ /* 0x000fc600078e0a0f */
[----:B--2---:R1:W-:Y:S04]  /*273d0*/  STL [R1+0x1a14], R71 ;  /* 0x001a144701007387 */ /* 0x0043e80000100800 */
[----:B-1----:R-:W2:Y:S04]  /*273e0*/  LDL.LU R71, [R1+0x2870] ;  /* 0x0028700001477983 */ /* 0x002ea80000300800 */
[----:B------:R-:W2:Y:S01]  /*273f0*/  LDL.LU R72, [R1+0x286c] ;  /* 0x00286c0001487983 */ /* 0x000ea20000300800 */
[----:B------:R-:W-:Y:S02]  /*27400*/  ISETP.GT.U32.AND P5, PT, R15, R92, PT ;  /* 0x0000005c0f00720c */ /* 0x000fe40003fa4070 */
[----:B------:R-:W-:Y:S01]  /*27410*/  SEL R6, R14, R3, !P1 ;  /* 0x000000030e067207 */ /* 0x000fe20004800000 */
[----:B------:R-:W-:Y:S01]  /*27420*/  IMAD.MOV.U32 R3, RZ, RZ, R75 ;  /* 0x000000ffff037224 */ /* 0x000fe200078e004b */
[----:B------:R-:W4:Y:S03]  /*27430*/  LDL.LU R74, [R1+0x2868] ;  /* 0x00286800014a7983 */ /* 0x000f260000300800 */
[----:B------:R-:W-:Y:S01]  /*27440*/  IMAD R6, R6, UR5, RZ ;  /* 0x0000000506067c24 */ /* 0x000fe2000f8e02ff */
[----:B------:R-:W-:Y:S01]  /*27450*/  ISETP.GE.AND P4, PT, R77, RZ, PT ;  /* 0x000000ff4d00720c */ /* 0x000fe20003f86270 */
[----:B------:R-:W-:Y:S01]  /*27460*/  @!P3 IMAD.MOV R3, RZ, RZ, -R3 ;  /* 0x000000ffff03b224 */ /* 0x000fe200078e0a03 */
[----:B------:R-:W4:Y:S01]  /*27470*/  LDL.LU R77, [R1+0x330] ;  /* 0x00033000014d7983 */ /* 0x000f220000300800 */
[----:B------:R-:W1:Y:S02]  /*27480*/  LDCU UR5, c[0x0][0x3b0] ;  /* 0x00007600ff0577ac */ /* 0x000e640008000800 */
[----:B------:R-:W-:Y:S01]  /*27490*/  @!P5 IMAD.IADD R92, R92, 0x1, -R15 ;  /* 0x000000015c5cd824 */ /* 0x000fe200078e0a0f */
[----:B0-----:R-:W-:-:S02]  /*274a0*/  IADD3 R5, P5, PT, R6, R13, RZ ;  /* 0x0000000d06057210 */ /* 0x001fc40007fbe0ff */
[----:B------:R-:W-:-:S03]  /*274b0*/  SEL R4, R14, R3, !P1 ;  /* 0x000000030e047207 */ /* 0x000fc60004800000 */
[----:B------:R-:W-:Y:S04]  /*274c0*/  STL [R1+0xab8], R5 ;  /* 0x000ab80501007387 */ /* 0x000fe80000100800 */
[----:B---3--:R0:W-:Y:S02]  /*274d0*/  STL [R1+0x1a10], R73 ;  /* 0x001a104901007387 */ /* 0x0081e40000100800 */
[----:B0-----:R-:W-:Y:S01]  /*274e0*/  LEA.HI.X.SX32 R73, R6, R12, 0x1, P5 ;  /* 0x0000000c06497211 */ /* 0x001fe200028f0eff */
[----:B------:R-:W-:Y:S01]  /*274f0*/  IMAD R6, R4, UR15, RZ ;  /* 0x0000000f04067c24 */ /* 0x000fe2000f8e02ff */
[----:B--2---:R-:W-:Y:S01]  /*27500*/  PRMT R72, RZ, 0x7610, R72 ;  /* 0x00007610ff487816 */ /* 0x004fe20000000048 */
[----:B------:R-:W-:Y:S01]  /*27510*/  @P0 IMAD.MOV.U32 R4, RZ, RZ, R5 ;  /* 0x000000ffff040224 */ /* 0x000fe200078e0005 */
[C---:B------:R-:W-:Y:S01]  /*27520*/  ISETP.GT.U32.AND P3, PT, R15.reuse, R16, PT ;  /* 0x000000100f00720c */ /* 0x040fe20003f64070 */
[----:B------:R-:W-:Y:S01]  /*27530*/  @P0 IMAD.MOV.U32 R5, RZ, RZ, R73 ;  /* 0x000000ffff050224 */ /* 0x000fe200078e0049 */
[----:B------:R0:W-:Y:S01]  /*27540*/  STL [R1+0xab4], R73 ;  /* 0x000ab44901007387 */ /* 0x0001e20000100800 */
[----:B------:R-:W-:Y:S01]  /*27550*/  IMAD.MOV.U32 R3, RZ, RZ, R92 ;  /* 0x000000ffff037224 */ /* 0x000fe200078e005c */
[----:B------:R-:W-:Y:S01]  /*27560*/  ISETP.GT.U32.AND P5, PT, R15, R2, PT ;  /* 0x000000020f00720c */ /* 0x000fe20003fa4070 */
[----:B------:R-:W2:Y:S01]  /*27570*/  LDCU UR15, c[0x0][0x3b0] ;  /* 0x00007600ff0f77ac */ /* 0x000ea20008000800 */
[----:B------:R3:W2:Y:S01]  /*27580*/  @P0 LDG.E.U8 R72, desc[UR20][R4.64] ;  /* 0x0000001404480981 */ /* 0x0006a2000c1e1100 */
[----:B------:R-:W-:-:S03]  /*27590*/  @!P4 IMAD.MOV R3, RZ, RZ, -R3 ;  /* 0x000000ffff03c224 */ /* 0x000fc600078e0a03 */
[----:B0-----:R-:W4:Y:S04]  /*275a0*/  LDL R73, [R1+0x23a8] ;  /* 0x0023a80001497983 */ /* 0x001f280000100800 */
[----:B------:R-:W4:Y:S01]  /*275b0*/  LDL.LU R75, [R1+0x33c] ;  /* 0x00033c00014b7983 */ /* 0x000f220000300800 */
[----:B---3--:R-:W-:Y:S01]  /*275c0*/  SHF.R.S32.HI R4, RZ, 0x1f, R6 ;  /* 0x0000001fff047819 */ /* 0x008fe20000011406 */
[--C-:B------:R-:W-:Y:S01]  /*275d0*/  @!P3 IMAD.IADD R16, R16, 0x1, -R15.reuse ;  /* 0x000000011010b824 */ /* 0x100fe200078e0a0f */
[----:B------:R-:W-:Y:S02]  /*275e0*/  ISETP.GE.AND P3, PT, R93, RZ, PT ;  /* 0x000000ff5d00720c */ /* 0x000fe40003f66270 */
[----:B------:R-:W-:Y:S02]  /*275f0*/  SEL R3, R14, R3, !P1 ;  /* 0x000000030e037207 */ /* 0x000fe40004800000 */
[----:B------:R-:W-:Y:S01]  /*27600*/  PRMT R70, RZ, 0x7610, R70 ;  /* 0x00007610ff467816 */ /* 0x000fe20000000046 */
[----:B------:R-:W-:Y:S01]  /*27610*/  @!P5 IMAD.IADD R2, R2, 0x1, -R15 ;  /* 0x000000010202d824 */ /* 0x000fe200078e0a0f */
[----:B------:R-:W-:-:S02]  /*27620*/  PRMT R7, RZ, 0x7610, R7 ;  /* 0x00007610ff077816 */ /* 0x000fc40000000007 */
[----:B------:R-:W-:Y:S01]  /*27630*/  ISETP.GT.U32.AND P6, PT, R15, R0, PT ;  /* 0x000000000f00720c */ /* 0x000fe20003fc4070 */
[----:B--2---:R0:W-:Y:S04]  /*27640*/  STL [R1+0x1a0c], R72 ;  /* 0x001a0c4801007387 */ /* 0x0041e80000100800 */
[----:B------:R-:W2:Y:S01]  /*27650*/  LDL R93, [R1+0x2370] ;  /* 0x00237000015d7983 */ /* 0x000ea20000100800 */
[----:B0-----:R-:W-:-:S05]  /*27660*/  IADD3 R72, P4, PT, R6, R13, RZ ;  /* 0x0000000d06487210 */ /* 0x001fca0007f9e0ff */
[----:B------:R-:W-:Y:S01]  /*27670*/  IMAD.X R4, R4, 0x1, R12, P4 ;  /* 0x0000000104047824 */ /* 0x000fe200020e060c */
[----:B------:R-:W-:Y:S01]  /*27680*/  STL [R1+0x151c], R72 ;  /* 0x00151c4801007387 */ /* 0x000fe20000100800 */
[----:B-1----:R-:W-:Y:S02]  /*27690*/  IMAD R6, R3, UR5, RZ ;  /* 0x0000000503067c24 */ /* 0x002fe4000f8e02ff */
[----:B------:R-:W-:Y:S01]  /*276a0*/  @!P6 IMAD.IADD R0, R0, 0x1, -R15 ;  /* 0x000000010000e824 */ /* 0x000fe200078e0a0f */
[----:B------:R0:W-:Y:S01]  /*276b0*/  STL [R1+0x1518], R4 ;  /* 0x0015180401007387 */ /* 0x0001e20000100800 */
[----:B------:R-:W-:Y:S01]  /*276c0*/  @P0 IMAD.MOV.U32 R5, RZ, RZ, R4 ;  /* 0x000000ffff050224 */ /* 0x000fe200078e0004 */
[C---:B------:R-:W-:Y:S01]  /*276d0*/  ISETP.GT.U32.AND P4, PT, R15.reuse, R16, PT ;  /* 0x000000100f00720c */ /* 0x040fe20003f84070 */
[----:B------:R-:W1:Y:S01]  /*276e0*/  LDCU UR5, c[0x0][0x3b0] ;  /* 0x00007600ff0577ac */ /* 0x000e620008000800 */
[----:B------:R-:W-:Y:S01]  /*276f0*/  ISETP.GT.U32.AND P6, PT, R15, R0, PT ;  /* 0x000000000f00720c */ /* 0x000fe20003fc4070 */
[----:B------:R-:W3:Y:S01]  /*27700*/  LDL.LU R92, [R1+0x340] ;  /* 0x00034000015c7983 */ /* 0x000ee20000300800 */
[----:B0-----:R-:W-:-:S05]  /*27710*/  @P0 IMAD.MOV.U32 R4, RZ, RZ, R72 ;  /* 0x000000ffff040224 */ /* 0x001fca00078e0048 */
[----:B------:R0:W3:Y:S02]  /*27720*/  @P0 LDG.E.U8 R70, desc[UR20][R4.64] ;  /* 0x0000001404460981 */ /* 0x0000e4000c1e1100 */
[----:B0-----:R-:W-:-:S04]  /*27730*/  IADD3 R4, P5, PT, R6, R13, RZ ;  /* 0x0000000d06047210 */ /* 0x001fc80007fbe0ff */
[----:B------:R-:W-:-:S05]  /*27740*/  LEA.HI.X.SX32 R5, R6, R12, 0x1, P5 ;  /* 0x0000000c06057211 */ /* 0x000fca00028f0eff */
[----:B------:R0:W3:Y:S01]  /*27750*/  @P0 LDG.E.U8 R7, desc[UR20][R4.64] ;  /* 0x0000001404070981 */ /* 0x0000e2000c1e1100 */
[----:B------:R-:W-:-:S04]  /*27760*/  @!P6 IMAD.IADD R0, R0, 0x1, -R15 ;  /* 0x000000010000e824 */ /* 0x000fc800078e0a0f */
[----:B------:R-:W-:Y:S01]  /*27770*/  IMAD.MOV.U32 R3, RZ, RZ, R0 ;  /* 0x000000ffff037224 */ /* 0x000fe200078e0000 */
[C---:B------:R-:W-:Y:S01]  /*27780*/  ISETP.GT.U32.AND P6, PT, R15.reuse, R2, PT ;  /* 0x000000020f00720c */ /* 0x040fe20003fc4070 */
[----:B------:R-:W-:Y:S01]  /*27790*/  @!P4 IMAD.IADD R16, R16, 0x1, -R15 ;  /* 0x000000011010c824 */ /* 0x000fe200078e0a0f */
[----:B------:R-:W3:Y:S01]  /*277a0*/  LDL R0, [R1+0x2380] ;  /* 0x0023800001007983 */ /* 0x000ee20000100800 */
[----:B------:R-:W-:Y:S01]  /*277b0*/  @!P3 IMAD.MOV R3, RZ, RZ, -R3 ;  /* 0x000000ffff03b224 */ /* 0x000fe200078e0a03 */
[----:B----4-:R-:W-:-:S04]  /*277c0*/  ISETP.GT.U32.AND P3, PT, R15, R77, PT ;  /* 0x0000004d0f00720c */ /* 0x010fc80003f64070 */
[----:B------:R-:W-:-:S05]  /*277d0*/  SEL R3, R14, R3, !P1 ;  /* 0x000000030e037207 */ /* 0x000fca0004800000 */
[----:B------:R-:W-:Y:S02]  /*277e0*/  IMAD R3, R3, UR6, RZ ;  /* 0x0000000603037c24 */ /* 0x000fe4000f8e02ff */
[--C-:B------:R-:W-:Y:S01]  /*277f0*/  @!P6 IMAD.IADD R2, R2, 0x1, -R15.reuse ;  /* 0x000000010202e824 */ /* 0x100fe200078e0a0f */
[----:B------:R0:W-:Y:S01]  /*27800*/  STL [R1+0xab0], R4 ;  /* 0x000ab00401007387 */ /* 0x0001e20000100800 */
[----:B------:R-:W-:Y:S01]  /*27810*/  @!P3 IMAD.IADD R77, R77, 0x1, -R15 ;  /* 0x000000014d4db824 */ /* 0x000fe200078e0a0f */
[C---:B------:R-:W-:Y:S01]  /*27820*/  IADD3 R6, P6, PT, R3.reuse, R13, RZ ;  /* 0x0000000d03067210 */ /* 0x040fe20007fde0ff */
[----:B------:R-:W4:Y:S01]  /*27830*/  LDCU UR6, c[0x0][0x3b0] ;  /* 0x00007600ff0677ac */ /* 0x000f220008000800 */
[----:B------:R1:W-:Y:S02]  /*27840*/  STL [R1+0xaac], R5 ;  /* 0x000aac0501007387 */ /* 0x0003e40000100800 */
[----:B------:R-:W-:Y:S01]  /*27850*/  LEA.HI.X.SX32 R3, R3, R12, 0x1, P6 ;  /* 0x0000000c03037211 */ /* 0x000fe200030f0eff */
[----:B0-----:R-:W-:Y:S01]  /*27860*/  IMAD.MOV.U32 R4, RZ, RZ, R16 ;  /* 0x000000ffff047224 */ /* 0x001fe200078e0010 */
[----:B-1----:R-:W-:-:S02]  /*27870*/  PRMT R5, RZ, 0x7610, R5 ;  /* 0x00007610ff057816 */ /* 0x002fc40000000005 */
[----:B--2---:R-:W-:Y:S02]  /*27880*/  ISETP.GE.AND P3, PT, R93, RZ, PT ;  /* 0x000000ff5d00720c */ /* 0x004fe40003f66270 */
[----:B------:R-:W2:Y:S04]  /*27890*/  LDL R93, [R1+0x2388] ;  /* 0x00238800015d7983 */ /* 0x000ea80000100800 */
[----:B------:R-:W-:Y:S04]  /*278a0*/  STL [R1+0xaa8], R6 ;  /* 0x000aa80601007387 */ /* 0x000fe80000100800 */
[----:B------:R-:W2:Y:S04]  /*278b0*/  LDL.LU R16, [R1+0x350] ;  /* 0x0003500001107983 */ /* 0x000ea80000300800 */
[----:B---3--:R-:W-:Y:S04]  /*278c0*/  STL [R1+0x1a08], R70 ;  /* 0x001a084601007387 */ /* 0x008fe80000100800 */
[----:B------:R-:W-:Y:S04]  /*278d0*/  STL [R1+0xaa4], R3 ;  /* 0x000aa40301007387 */ /* 0x000fe80000100800 */
[----:B------:R0:W-:Y:S02]  /*278e0*/  STL [R1+0x1a04], R7 ;  /* 0x001a040701007387 */ /* 0x0001e40000100800 */
[----:B0-----:R-:W-:-:S05]  /*278f0*/  @P0 IMAD.MOV.U32 R7, RZ, RZ, R3 ;  /* 0x000000ffff070224 */ /* 0x001fca00078e0003 */
[----:B------:R-:W3:Y:S01]  /*27900*/  @P0 LDG.E.U8 R5, desc[UR20][R6.64] ;  /* 0x0000001406050981 */ /* 0x000ee2000c1e1100 */
[----:B------:R-:W-:Y:S02]  /*27910*/  ISETP.GE.AND P5, PT, R73, RZ, PT ;  /* 0x000000ff4900720c */ /* 0x000fe40003fa6270 */
[C---:B------:R-:W-:Y:S02]  /*27920*/  ISETP.GT.U32.AND P4, PT, R15.reuse, R75, PT ;  /* 0x0000004b0f00720c */ /* 0x040fe40003f84070 */
[----:B------:R-:W-:Y:S01]  /*27930*/  ISETP.GT.U32.AND P6, PT, R15, R77, PT ;  /* 0x0000004d0f00720c */ /* 0x000fe20003fc4070 */
[----:B------:R-:W-:Y:S02]  /*27940*/  IMAD.MOV.U32 R3, RZ, RZ, R2 ;  /* 0x000000ffff037224 */ /* 0x000fe400078e0002 */
[----:B------:R-:W2:Y:S02]  /*27950*/  LDL R2, [R1+0x23a0] ;  /* 0x0023a00001027983 */ /* 0x000ea40000100800 */
[----:B------:R-:W-:-:S04]  /*27960*/  @!P3 IMAD.MOV R3, RZ, RZ, -R3 ;  /* 0x000000ffff03b224 */ /* 0x000fc800078e0a03 */
[----:B------:R-:W-:Y:S02]  /*27970*/  @!P5 IMAD.MOV R4, RZ, RZ, -R4 ;  /* 0x000000ffff04d224 */ /* 0x000fe400078e0a04 */
[--C-:B------:R-:W-:Y:S01]  /*27980*/  @!P4 IMAD.IADD R75, R75, 0x1, -R15.reuse ;  /* 0x000000014b4bc824 */ /* 0x100fe200078e0a0f */
[----:B------:R-:W-:Y:S02]  /*27990*/  ISETP.GE.AND P4, PT, R0, RZ, PT ;  /* 0x000000ff0000720c */ /* 0x000fe40003f86270 */
[----:B------:R-:W2:Y:S01]  /*279a0*/  LDL.LU R0, [R1+0x344] ;  /* 0x0003440001007983 */ /* 0x000ea20000300800 */
[----:B------:R-:W-:Y:S01]  /*279b0*/  @!P6 IMAD.IADD R77, R77, 0x1, -R15 ;  /* 0x000000014d4de824 */ /* 0x000fe200078e0a0f */
[----:B------:R-:W-:Y:S02]  /*279c0*/  PRMT R71, RZ, 0x7610, R71 ;  /* 0x00007610ff477816 */ /* 0x000fe40000000047 */
[----:B---3--:R0:W-:Y:S02]  /*279d0*/  STL [R1+0x6e0], R5 ;  /* 0x0006e00501007387 */ /* 0x0081e40000100800 */
[----:B0-----:R-:W-:-:S02]  /*279e0*/  SEL R5, R14, R4, !P1 ;  /* 0x000000040e057207 */ /* 0x001fc40004800000 */
        /* <DEDUP_REMOVED lines=9> */
[----:B------:R-:W3:Y:S01]  /*27a80*/  LDL.LU R77, [R1+0x348] ;  /* 0x00034800014d7983 */ /* 0x000ee20000300800 */
        /* <DEDUP_REMOVED lines=9> */
[----:B------:R1:W3:Y:S01]  /*27b20*/  @P0 LDG.E.U8 R71, desc[UR20][R4.64] ;  /* 0x0000001404470981 */ /* 0x0002e2000c1e1100 */
[----:B------:R-:W-:Y:S01]  /*27b30*/  @!P3 IMAD.IADD R75, R75, 0x1, -R15 ;  /* 0x000000014b4bb824 */ /* 0x000fe200078e0a0f */
[----:B--2---:R-:W-:Y:S02]  /*27b40*/  ISETP.GE.AND P3, PT, R93, RZ, PT ;  /* 0x000000ff5d00720c */ /* 0x004fe40003f66270 */
[----:B------:R-:W-:Y:S04]  /*27b50*/  STL [R1+0xaa0], R73 ;  /* 0x000aa04901007387 */ /* 0x000fe80000100800 */
[----:B------:R-:W2:Y:S01]  /*27b60*/  LDL R93, [R1+0x23b0] ;  /* 0x0023b000015d7983 */ /* 0x000ea20000100800 */
[----:B-1----:R-:W-:Y:S02]  /*27b70*/  @P0 IMAD.MOV.U32 R4, RZ, RZ, R73 ;  /* 0x000000ffff040224 */ /* 0x002fe400078e0049 */
[----:B------:R-:W-:Y:S01]  /*27b80*/  @P0 IMAD.MOV.U32 R5, RZ, RZ, R72 ;  /* 0x000000ffff050224 */ /* 0x000fe200078e0048 */
[----:B------:R1:W-:Y:S04]  /*27b90*/  STL [R1+0x1520], R70 ;  /* 0x0015204601007387 */ /* 0x0003e80000100800 */
[----:B------:R0:W2:Y:S04]  /*27ba0*/  @P0 LDG.E.U8 R74, desc[UR20][R4.64] ;  /* 0x00000014044a0981 */ /* 0x0000a8000c1e1100 */
[----:B-1----:R-:W2:Y:S04]  /*27bb0*/  LDL.LU R70, [R1+0x2864] ;  /* 0x0028640001467983 */ /* 0x002ea80000300800 */
[----:B------:R-:W-:Y:S04]  /*27bc0*/  STL [R1+0xa9c], R72 ;  /* 0x000a9c4801007387 */ /* 0x000fe80000100800 */
[----:B---3--:R1:W-:Y:S04]  /*27bd0*/  STL [R1+0x1a00], R71 ;  /* 0x001a004701007387 */ /* 0x0083e80000100800 */
[----:B-1----:R-:W3:Y:S04]  /*27be0*/  LDL.LU R71, [R1+0x2860] ;  /* 0x0028600001477983 */ /* 0x002ee80000300800 */
[----:B------:R-:W3:Y:S04]  /*27bf0*/  LDL.LU R72, [R1+0x285c] ;  /* 0x00285c0001487983 */ /* 0x000ee80000300800 */
[----:B------:R-:W3:Y:S01]  /*27c00*/  LDL.LU R73, [R1+0x2858] ;  /* 0x0028580001497983 */ /* 0x000ee20000300800 */
[----:B------:R-:W-:Y:S01]  /*27c10*/  @!P5 IMAD.IADD R92, R92, 0x1, -R15 ;  /* 0x000000015c5cd824 */ /* 0x000fe200078e0a0f */
[----:B------:R-:W-:-:S04]  /*27c20*/  SEL R6, R14, R3, !P1 ;  /* 0x000000030e067207 */ /* 0x000fc80004800000 */
[----:B------:R-:W-:Y:S01]  /*27c30*/  ISETP.GT.U32.AND P5, PT, R15, R92, PT ;  /* 0x0000005c0f00720c */ /* 0x000fe20003fa4070 */
[----:B------:R-:W-:Y:S01]  /*27c40*/  IMAD R6, R6, UR5, RZ ;  /* 0x0000000506067c24 */ /* 0x000fe2000f8e02ff */
[----:B------:R-:W-:Y:S01]  /*27c50*/  ISETP.GE.AND P4, PT, R2, RZ, PT ;  /* 0x000000ff0200720c */ /* 0x000fe20003f86270 */
[----:B------:R-:W-:Y:S01]  /*27c60*/  IMAD.MOV.U32 R3, RZ, RZ, R75 ;  /* 0x000000ffff037224 */ /* 0x000fe200078e004b */
[----:B------:R-:W4:Y:S01]  /*27c70*/  LDL.LU R2, [R1+0x34c] ;  /* 0x00034c0001027983 */ /* 0x000f220000300800 */
[----:B------:R-:W1:Y:S02]  /*27c80*/  LDCU UR5, c[0x0][0x3b0] ;  /* 0x00007600ff0577ac */ /* 0x000e640008000800 */
[----:B------:R-:W-:-:S06]  /*27c90*/  @!P3 IMAD.MOV R3, RZ, RZ, -R3 ;  /* 0x000000ffff03b224 */ /* 0x000fcc00078e0a03 */
[----:B------:R-:W-:Y:S01]  /*27ca0*/  @!P5 IMAD.IADD R92, R92, 0x1, -R15 ;  /* 0x000000015c5cd824 */ /* 0x000fe200078e0a0f */
[----:B0-----:R-:W-:Y:S02]  /*27cb0*/  IADD3 R5, P5, PT, R6, R13, RZ ;  /* 0x0000000d06057210 */ /* 0x001fe40007fbe0ff */
[----:B------:R-:W-:-:S03]  /*27cc0*/  SEL R4, R14, R3, !P1 ;  /* 0x000000030e047207 */ /* 0x000fc60004800000 */
[----:B------:R-:W-:Y:S04]  /*27cd0*/  STL [R1+0xa98], R5 ;  /* 0x000a980501007387 */ /* 0x000fe80000100800 */
[----:B--2---:R0:W-:Y:S02]  /*27ce0*/  STL [R1+0x19fc], R74 ;  /* 0x0019fc4a01007387 */ /* 0x0041e40000100800 */
[----:B0-----:R-:W-:Y:S01]  /*27cf0*/  LEA.HI.X.SX32 R74, R6, R12, 0x1, P5 ;  /* 0x0000000c064a7211 */ /* 0x001fe200028f0eff */
[----:B------:R-:W-:Y:S01]  /*27d00*/  IMAD R6, R4, UR15, RZ ;  /* 0x0000000f04067c24 */ /* 0x000fe2000f8e02ff */
[----:B---3--:R-:W-:Y:S01]  /*27d10*/  PRMT R73, RZ, 0x7610, R73 ;  /* 0x00007610ff497816 */ /* 0x008fe20000000049 */
[----:B------:R-:W-:Y:S01]  /*27d20*/  @P0 IMAD.MOV.U32 R4, RZ, RZ, R5 ;  /* 0x000000ffff040224 */ /* 0x000fe200078e0005 */
[C---:B------:R-:W-:Y:S01]  /*27d30*/  ISETP.GT.U32.AND P3, PT, R15.reuse, R0, PT ;  /* 0x000000000f00720c */ /* 0x040fe20003f64070 */
[----:B------:R-:W-:Y:S01]  /*27d40*/  @P0 IMAD.MOV.U32 R5, RZ, RZ, R74 ;  /* 0x000000ffff050224 */ /* 0x000fe200078e004a */
[----:B------:R-:W-:Y:S01]  /*27d50*/  STL [R1+0xa94], R74 ;  /* 0x000a944a01007387 */ /* 0x000fe20000100800 */
[----:B------:R-:W-:Y:S01]  /*27d60*/  IMAD.MOV.U32 R3, RZ, RZ, R92 ;  /* 0x000000ffff037224 */ /* 0x000fe200078e005c */
[----:B------:R-:W-:Y:S01]  /*27d70*/  ISETP.GT.U32.AND P5, PT, R15, R77, PT ;  /* 0x0000004d0f00720c */ /* 0x000fe20003fa4070 */
[----:B------:R-:W0:Y:S01]  /*27d80*/  LDCU UR15, c[0x0][0x3b0] ;  /* 0x00007600ff0f77ac */ /* 0x000e220008000800 */
[----:B------:R2:W3:Y:S01]  /*27d90*/  @P0 LDG.E.U8 R73, desc[UR20][R4.64] ;  /* 0x0000001404490981 */ /* 0x0004e2000c1e1100 */
[----:B------:R-:W-:-:S03]  /*27da0*/  @!P4 IMAD.MOV R3, RZ, RZ, -R3 ;  /* 0x000000ffff03c224 */ /* 0x000fc600078e0a03 */
[----:B------:R-:W4:Y:S04]  /*27db0*/  LDL R75, [R1+0x237c] ;  /* 0x00237c00014b7983 */ /* 0x000f280000100800 */
[----:B------:R-:W4:Y:S01]  /*27dc0*/  LDL.LU R92, [R1+0x354] ;  /* 0x00035400015c7983 */ /* 0x000f220000300800 */
[----:B--2---:R-:W-:Y:S01]  /*27dd0*/  SHF.R.S32.HI R4, RZ, 0x1f, R6 ;  /* 0x0000001fff047819 */ /* 0x004fe20000011406 */
[----:B------:R-:W-:Y:S01]  /*27de0*/  @!P3 IMAD.IADD R0, R0, 0x1, -R15 ;  /* 0x000000010000b824 */ /* 0x000fe200078e0a0f */
[----:B------:R-:W-:Y:S02]  /*27df0*/  ISETP.GE.AND P3, PT, R93, RZ, PT ;  /* 0x000000ff5d00720c */ /* 0x000fe40003f66270 */
[----:B------:R-:W-:Y:S02]  /*27e00*/  SEL R3, R14, R3, !P1 ;  /* 0x000000030e037207 */ /* 0x000fe40004800000 */
[----:B------:R-:W-:Y:S01]  /*27e10*/  PRMT R71, RZ, 0x7610, R71 ;  /* 0x00007610ff477816 */ /* 0x000fe20000000047 */
[----:B------:R-:W-:Y:S01]  /*27e20*/  @!P5 IMAD.IADD R77, R77, 0x1, -R15 ;  /* 0x000000014d4dd824 */ /* 0x000fe200078e0a0f */
[----:B------:R-:W-:-:S02]  /*27e30*/  PRMT R7, RZ, 0x7610, R7 ;  /* 0x00007610ff077816 */ /* 0x000fc40000000007 */
[----:B------:R-:W-:Y:S01]  /*27e40*/  ISETP.GT.U32.AND P6, PT, R15, R16, PT ;  /* 0x000000100f00720c */ /* 0x000fe20003fc4070 */
[----:B---3--:R2:W-:Y:S04]  /*27e50*/  STL [R1+0x19f8], R73 ;  /* 0x0019f84901007387 */ /* 0x0085e80000100800 */
[----:B------:R-:W3:Y:S01]  /*27e60*/  LDL R93, [R1+0x2378] ;  /* 0x00237800015d7983 */ /* 0x000ee20000100800 */
[----:B--2---:R-:W-:-:S05]  /*27e70*/  IADD3 R73, P4, PT, R6, R13, RZ ;  /* 0x0000000d06497210 */ /* 0x004fca0007f9e0ff */
[----:B------:R-:W-:Y:S01]  /*27e80*/  IMAD.X R4, R4, 0x1, R12, P4 ;  /* 0x0000000104047824 */ /* 0x000fe200020e060c */
[----:B------:R-:W-:Y:S01]  /*27e90*/  STL [R1+0x152c], R73 ;  /* 0x00152c4901007387 */ /* 0x000fe20000100800 */
[----:B-1----:R-:W-:Y:S02]  /*27ea0*/  IMAD R6, R3, UR5, RZ ;  /* 0x0000000503067c24 */ /* 0x002fe4000f8e02ff */
[----:B------:R-:W-:Y:S01]  /*27eb0*/  @!P6 IMAD.IADD R16, R16, 0x1, -R15 ;  /* 0x000000011010e824 */ /* 0x000fe200078e0a0f */
[----:B------:R1:W-:Y:S01]  /*27ec0*/  STL [R1+0x1528], R4 ;  /* 0x0015280401007387 */ /* 0x0003e20000100800 */
[----:B------:R-:W-:Y:S01]  /*27ed0*/  @P0 IMAD.MOV.U32 R5, RZ, RZ, R4 ;  /* 0x000000ffff050224 */ /* 0x000fe200078e0004 */
[C---:B------:R-:W-:Y:S01]  /*27ee0*/  ISETP.GT.U32.AND P4, PT, R15.reuse, R0, PT ;  /* 0x000000000f00720c */ /* 0x040fe20003f84070 */
[----:B------:R-:W2:Y:S01]  /*27ef0*/  LDCU UR5, c[0x0][0x3b0] ;  /* 0x00007600ff0577ac */ /* 0x000ea20008000800 */
[----:B------:R-:W-:Y:S01]  /*27f00*/  ISETP.GT.U32.AND P6, PT, R15, R16, PT ;  /* 0x000000100f00720c */ /* 0x000fe20003fc4070 */
[----:B------:R-:W2:Y:S01]  /*27f10*/  LDL.LU R74, [R1+0x35c] ;  /* 0x00035c00014a7983 */ /* 0x000ea20000300800 */
[----:B-1----:R-:W-:-:S05]  /*27f20*/  @P0 IMAD.MOV.U32 R4, RZ, RZ, R73 ;  /* 0x000000ffff040224 */ /* 0x002fca00078e0049 */
[----:B------:R1:W2:Y:S02]  /*27f30*/  @P0 LDG.E.U8 R71, desc[UR20][R4.64] ;  /* 0x0000001404470981 */ /* 0x0002a4000c1e1100 */
[----:B-1----:R-:W-:-:S04]  /*27f40*/  IADD3 R4, P5, PT, R6, R13, RZ ;  /* 0x0000000d06047210 */ /* 0x002fc80007fbe0ff */
[----:B------:R-:W-:-:S05]  /*27f50*/  LEA.HI.X.SX32 R5, R6, R12, 0x1, P5 ;  /* 0x0000000c06057211 */ /* 0x000fca00028f0eff */
[----:B------:R1:W2:Y:S01]  /*27f60*/  @P0 LDG.E.U8 R7, desc[UR20][R4.64] ;  /* 0x0000001404070981 */ /* 0x0002a2000c1e1100 */
[----:B------:R-:W-:-:S04]  /*27f70*/  @!P6 IMAD.IADD R16, R16, 0x1, -R15 ;  /* 0x000000011010e824 */ /* 0x000fc800078e0a0f */
[----:B------:R-:W-:Y:S01]  /*27f80*/  IMAD.MOV.U32 R3, RZ, RZ, R16 ;  /* 0x000000ffff037224 */ /* 0x000fe200078e0010 */
[C---:B------:R-:W-:Y:S01]  /*27f90*/  ISETP.GT.U32.AND P6, PT, R15.reuse, R77, PT ;  /* 0x0000004d0f00720c */ /* 0x040fe20003fc4070 */
[----:B------:R-:W-:Y:S01]  /*27fa0*/  @!P4 IMAD.IADD R0, R0, 0x1, -R15 ;  /* 0x000000010000c824 */ /* 0x000fe200078e0a0f */
[----:B------:R-:W2:Y:S01]  /*27fb0*/  LDL R16, [R1+0x23a4] ;  /* 0x0023a40001107983 */ /* 0x000ea20000100800 */
        /* <DEDUP_REMOVED lines=11> */
[----:B-1----:R-:W-:Y:S01]  /*28070*/  IMAD.MOV.U32 R4, RZ, RZ, R0 ;  /* 0x000000ffff047224 */ /* 0x002fe200078e0000 */
[----:B0-----:R-:W-:-:S02]  /*28080*/  PRMT R5, RZ, 0x7610, R5 ;  /* 0x00007610ff057816 */ /* 0x001fc40000000005 */
        /* <DEDUP_REMOVED lines=9> */
[----:B------:R-:W-:Y:S02]  /*28120*/  ISETP.GE.AND P5, PT, R75, RZ, PT ;  /* 0x000000ff4b00720c */ /* 0x000fe40003fa6270 */
[C---:B------:R-:W-:Y:S02]  /*28130*/  ISETP.GT.U32.AND P4, PT, R15.reuse, R92, PT ;  /* 0x0000005c0f00720c */ /* 0x040fe40003f84070 */
[----:B------:R-:W-:Y:S01]  /*28140*/  ISETP.GT.U32.AND P6, PT, R15, R2, PT ;  /* 0x000000020f00720c */ /* 0x000fe20003fc4070 */
[----:B------:R-:W-:-:S04]  /*28150*/  IMAD.MOV.U32 R3, RZ, RZ, R77 ;  /* 0x000000ffff037224 */ /* 0x000fc800078e004d */
[----:B------:R-:W-:-:S04]  /*28160*/  @!P3 IMAD.MOV R3, RZ, RZ, -R3 ;  /* 0x000000ffff03b224 */ /* 0x000fc800078e0a03 */
[----:B------:R-:W-:Y:S02]  /*28170*/  @!P5 IMAD.MOV R4, RZ, RZ, -R4 ;  /* 0x000000ffff04d224 */ /* 0x000fe400078e0a04 */
[--C-:B------:R-:W-:Y:S01]  /*28180*/  @!P4 IMAD.IADD R92, R92, 0x1, -R15.reuse ;  /* 0x000000015c5cc824 */ /* 0x100fe200078e0a0f */
[----:B------:R-:W-:Y:S02]  /*28190*/  ISETP.GE.AND P4, PT, R16, RZ, PT ;  /* 0x000000ff1000720c */ /* 0x000fe40003f86270 */
[----:B------:R-:W3:Y:S04]  /*281a0*/  LDL R16, [R1+0x23c0] ;  /* 0x0023c00001107983 */ /* 0x000ee80000100800 */
[----:B------:R-:W3:Y:S01]  /*281b0*/  LDL.LU R77, [R1+0x360] ;  /* 0x00036000014d7983 */ /* 0x000ee20000300800 */
[----:B------:R-:W-:Y:S01]  /*281c0*/  @!P6 IMAD.IADD R2, R2, 0x1, -R15 ;  /* 0x000000010202e824 */ /* 0x000fe200078e0a0f */
[----:B------:R-:W-:-:S02]  /*281d0*/  PRMT R72, RZ, 0x7610, R72 ;  /* 0x00007610ff487816 */ /* 0x000fc40000000048 */
[----:B--2---:R0:W-:Y:S02]  /*281e0*/  STL [R1+0x19ec], R5 ;  /* 0x0019ec0501007387 */ /* 0x0041e40000100800 */
[C---:B0-----:R-:W-:Y:S02]  /*281f0*/  SEL R5, R14.reuse, R4, !P1 ;  /* 0x000000040e057207 */ /* 0x041fe40004800000 */
[----:B------:R-:W-:-:S03]  /*28200*/  SEL R4, R14, R3, !P1 ;  /* 0x000000030e047207 */ /* 0x000fc60004800000 */
[----:B------:R-:W-:Y:S01]  /*28210*/  IMAD R5, R5, UR13, RZ ;  /* 0x0000000d05057c24 */ /* 0x000fe2000f8e02ff */
[C---:B------:R-:W-:Y:S01]  /*28220*/  ISETP.GT.U32.AND P3, PT, R15.reuse, R92, PT ;  /* 0x0000005c0f00720c */ /* 0x040fe20003f64070 */
[----:B------:R-:W-:Y:S01]  /*28230*/  IMAD.MOV.U32 R3, RZ, RZ, R2 ;  /* 0x000000ffff037224 */ /* 0x000fe200078e0002 */
[----:B------:R-:W-:Y:S01]  /*28240*/  ISETP.GT.U32.AND P5, PT, R15, R74, PT ;  /* 0x0000004a0f00720c */ /* 0x000fe20003fa4070 */
        /* <DEDUP_REMOVED lines=11> */
[----:B------:R-:W-:Y:S01]  /*28300*/  PRMT R7, RZ, 0x7610, R7 ;  /* 0x00007610ff077816 */ /* 0x000fe20000000007 */
[----:B------:R-:W4:Y:S01]  /*28310*/  LDCU UR13, c[0x0][0x3b0] ;  /* 0x00007600ff0d77ac */ /* 0x000f220008000800 */
[----:B-1----:R-:W-:-:S05]  /*28320*/  @P0 IMAD.MOV.U32 R5, RZ, RZ, R71 ;  /* 0x000000ffff050224 */ /* 0x002fca00078e0047 */
[----:B------:R1:W2:Y:S01]  /*28330*/  @P0 LDG.E.U8 R72, desc[UR20][R4.64] ;  /* 0x0000001404480981 */ /* 0x0002a2000c1e1100 */
[----:B------:R-:W-:Y:S01]  /*28340*/  @!P3 IMAD.IADD R92, R92, 0x1, -R15 ;  /* 0x000000015c5cb824 */ /* 0x000fe200078e0a0f */
[----:B---3--:R-:W-:Y:S02]  /*28350*/  ISETP.GE.AND P3, PT, R93, RZ, PT ;  /* 0x000000ff5d00720c */ /* 0x008fe40003f66270 */
[----:B------:R-:W-:Y:S04]  /*28360*/  STL [R1+0xa80], R75 ;  /* 0x000a804b01007387 */ /* 0x000fe80000100800 */
[----:B------:R-:W3:Y:S04]  /*28370*/  LDL R93, [R1+0x2390] ;  /* 0x00239000015d7983 */ /* 0x000ee80000100800 */
[----:B------:R0:W-:Y:S01]  /*28380*/  STL [R1+0x1530], R71 ;  /* 0x0015304701007387 */ /* 0x0001e20000100800 */
[----:B-1----:R-:W-:-:S02]  /*28390*/  @P0 IMAD.MOV.U32 R5, RZ, RZ, R73 ;  /* 0x000000ffff050224 */ /* 0x002fc400078e0049 */
[----:B------:R-:W-:Y:S02]  /*283a0*/  @P0 IMAD.MOV.U32 R4, RZ, RZ, R75 ;  /* 0x000000ffff040224 */ /* 0x000fe400078e004b */
[----:B------:R-:W-:Y:S01]  /*283b0*/  @!P5 IMAD.IADD R74, R74, 0x1, -R15 ;  /* 0x000000014a4ad824 */ /* 0x000fe200078e0a0f */
[----:B------:R-:W-:Y:S02]  /*283c0*/  SEL R6, R14, R3, !P1 ;  /* 0x000000030e067207 */ /* 0x000fe40004800000 */
[----:B------:R1:W3:Y:S04]  /*283d0*/  @P0 LDG.E.U8 R7, desc[UR20][R4.64] ;  /* 0x0000001404070981 */ /* 0x0002e8000c1e1100 */
[----:B0-----:R-:W3:Y:S04]  /*283e0*/  LDL.LU R71, [R1+0x2854] ;  /* 0x0028540001477983 */ /* 0x001ee80000300800 */
[----:B------:R-:W-:Y:S04]  /*283f0*/  STL [R1+0xa7c], R73 ;  /* 0x000a7c4901007387 */ /* 0x000fe80000100800 */
[----:B--2---:R0:W-:Y:S04]  /*28400*/  STL [R1+0x19e8], R72 ;  /* 0x0019e84801007387 */ /* 0x0041e80000100800 */
[----:B0-----:R-:W2:Y:S04]  /*28410*/  LDL.LU R72, [R1+0x2850] ;  /* 0x0028500001487983 */ /* 0x001ea80000300800 */
[----:B------:R-:W2:Y:S04]  /*28420*/  LDL.LU R73, [R1+0x284c] ;  /* 0x00284c0001497983 */ /* 0x000ea80000300800 */
[----:B------:R-:W2:Y:S01]  /*28430*/  LDL.LU R75, [R1+0x2848] ;  /* 0x00284800014b7983 */ /* 0x000ea20000300800 */
[----:B------:R-:W-:Y:S01]  /*28440*/  ISETP.GT.U32.AND P5, PT, R15, R74, PT ;  /* 0x0000004a0f00720c */ /* 0x000fe20003fa4070 */
[----:B------:R-:W-:-:S02]  /*28450*/  IMAD.MOV.U32 R3, RZ, RZ, R92 ;  /* 0x000000ffff037224 */ /* 0x000fc400078e005c */
[----:B------:R-:W-:Y:S01]  /*28460*/  IMAD R6, R6, UR5, RZ ;  /* 0x0000000506067c24 */ /* 0x000fe2000f8e02ff */
[----:B------:R-:W-:Y:S01]  /*28470*/  ISETP.GE.AND P4, PT, R16, RZ, PT ;  /* 0x000000ff1000720c */ /* 0x000fe20003f86270 */
[----:B------:R-:W-:Y:S01]  /*28480*/  @!P3 IMAD.MOV R3, RZ, RZ, -R3 ;  /* 0x000000ffff03b224 */ /* 0x000fe200078e0a03 */
[----:B------:R-:W3:Y:S01]  /*28490*/  LDL R16, [R1+0x23ac] ;  /* 0x0023ac0001107983 */ /* 0x000ee20000100800 */
[----:B------:R-:W-:Y:S01]  /*284a0*/  ISETP.GT.U32.AND P6, PT, R15, R0, PT ;  /* 0x000000000f00720c */ /* 0x000fe20003fc4070 */
[----:B------:R-:W0:Y:S02]  /*284b0*/  LDCU UR5, c[0x0][0x3b0] ;  /* 0x00007600ff0577ac */ /* 0x000e240008000800 */
[----:B-1----:R-:W-:-:S03]  /*284c0*/  SEL R4, R14, R3, !P1 ;  /* 0x000000030e047207 */ /* 0x002fc60004800000 */
[----:B------:R-:W-:Y:S01]  /*284d0*/  @!P5 IMAD.IADD R74, R74, 0x1, -R15 ;  /* 0x000000014a4ad824 */ /* 0x000fe200078e0a0f */
[----:B------:R-:W-:-:S04]  /*284e0*/  IADD3 R5, P5, PT, R6, R13, RZ ;  /* 0x0000000d06057210 */ /* 0x000fc80007fbe0ff */
[----:B------:R-:W-:Y:S01]  /*284f0*/  LEA.HI.X.SX32 R92, R6, R12, 0x1, P5 ;  /* 0x0000000c065c7211 */ /* 0x000fe200028f0eff */
[----:B------:R-:W-:Y:S01]  /*28500*/  IMAD R6, R4, UR15, RZ ;  /* 0x0000000f04067c24 */ /* 0x000fe2000f8e02ff */
[----:B------:R1:W-:Y:S01]  /*28510*/  STL [R1+0xa78], R5 ;  /* 0x000a780501007387 */ /* 0x0003e20000100800 */
[----:B------:R-:W-:Y:S01]  /*28520*/  @P0 IMAD.MOV.U32 R4, RZ, RZ, R5 ;  /* 0x000000ffff040224 */ /* 0x000fe200078e0005 */
[----:B--2---:R-:W-:Y:S01]  /*28530*/  PRMT R75, RZ, 0x7610, R75 ;  /* 0x00007610ff4b7816 */ /* 0x004fe2000000004b */
[----:B-1----:R-:W-:Y:S01]  /*28540*/  @P0 IMAD.MOV.U32 R5, RZ, RZ, R92 ;  /* 0x000000ffff050224 */ /* 0x002fe200078e005c */
[----:B------:R-:W-:Y:S01]  /*28550*/  ISETP.GT.U32.AND P3, PT, R15, R77, PT ;  /* 0x0000004d0f00720c */ /* 0x000fe20003f64070 */
[----:B------:R-:W-:Y:S01]  /*28560*/  IMAD.MOV.U32 R3, RZ, RZ, R74 ;  /* 0x000000ffff037224 */ /* 0x000fe200078e004a */
[----:B------:R-:W1:Y:S01]  /*28570*/  LDCU UR15, c[0x0][0x3b0] ;  /* 0x00007600ff0f77ac */ /* 0x000e620008000800 */
[----:B------:R-:W2:Y:S04]  /*28580*/  LDL.LU R74, [R1+0x2844] ;  /* 0x00284400014a7983 */ /* 0x000ea80000300800 */
[----:B------:R0:W2:Y:S01]  /*28590*/  @P0 LDG.E.U8 R75, desc[UR20][R4.64] ;  /* 0x00000014044b0981 */ /* 0x0000a2000c1e1100 */
[----:B------:R-:W-:-:S03]  /*285a0*/  @!P6 IMAD.IADD R0, R0, 0x1, -R15 ;  /* 0x000000010000e824 */ /* 0x000fc600078e0a0f */
[----:B------:R-:W-:Y:S01]  /*285b0*/  STL [R1+0xa74], R92 ;  /* 0x000a745c01007387 */ /* 0x000fe20000100800 */
[----:B0-----:R-:W-:Y:S02]  /*285c0*/  SHF.R.S32.HI R4, RZ, 0x1f, R6 ;  /* 0x0000001fff047819 */ /* 0x001fe40000011406 */
[----:B------:R-:W-:Y:S01]  /*285d0*/  IADD3 R5, P6, PT, R6, R13, RZ ;  /* 0x0000000d06057210 */ /* 0x000fe20007fde0ff */
[----:B---3--:R0:W-:Y:S04]  /*285e0*/  STL [R1+0x6dc], R7 ;  /* 0x0006dc0701007387 */ /* 0x0081e80000100800 */
[----:B------:R-:W-:Y:S02]  /*285f0*/  IMAD.X R4, R4, 0x1, R12, P6 ;  /* 0x0000000104047824 */ /* 0x000fe400030e060c */
[----:B------:R-:W-:Y:S01]  /*28600*/  @!P3 IMAD.IADD R77, R77, 0x1, -R15 ;  /* 0x000000014d4db824 */ /* 0x000fe200078e0a0f */
[----:B0-----:R-:W3:Y:S01]  /*28610*/  LDL.LU R7, [R1+0x36c] ;  /* 0x00036c0001077983 */ /* 0x001ee20000300800 */
[----:B------:R-:W-:-:S03]  /*28620*/  ISETP.GE.AND P3, PT, R93, RZ, PT ;  /* 0x000000ff5d00720c */ /* 0x000fc60003f66270 */
[----:B------:R-:W3:Y:S04]  /*28630*/  LDL R92, [R1+0x23b4] ;  /* 0x0023b400015c7983 */ /* 0x000ee80000100800 */
[----:B------:R0:W-:Y:S01]  /*28640*/  STL [R1+0x153c], R5 ;  /* 0x00153c0501007387 */ /* 0x0001e20000100800 */
[----:B------:R-:W-:Y:S01]  /*28650*/  @!P4 IMAD.MOV R3, RZ, RZ, -R3 ;  /* 0x000000ffff03c224 */ /* 0x000fe200078e0a03 */
[C---:B------:R-:W-:Y:S02]  /*28660*/  ISETP.GT.U32.AND P5, PT, R15.reuse, R0, PT ;  /* 0x000000000f00720c */ /* 0x040fe40003fa4070 */
[----:B------:R-:W-:Y:S02]  /*28670*/  ISETP.GT.U32.AND P4, PT, R15, R2, PT ;  /* 0x000000020f00720c */ /* 0x000fe40003f84070 */
[----:B0-----:R-:W-:-:S02]  /*28680*/  @P0 LOP3.LUT R5, R5, R4, RZ, 0x3c, !PT ;  /* 0x0000000405050212 */ /* 0x001fc400078e3cff */
[----:B------:R-:W-:Y:S02]  /*28690*/  PRMT R6, RZ, 0x7610, R6 ;  /* 0x00007610ff067816 */ /* 0x000fe40000000006 */
[----:B------:R-:W-:-:S05]  /*286a0*/  SEL R3, R14, R3, !P1 ;  /* 0x000000030e037207 */ /* 0x000fca0004800000 */
[--C-:B------:R-:W-:Y:S02]  /*286b0*/  @!P5 IMAD.IADD R0, R0, 0x1, -R15.reuse ;  /* 0x000000010000d824 */ /* 0x100fe400078e0a0f */
[----:B------:R-:W-:Y:S01]  /*286c0*/  @!P4 IMAD.IADD R2, R2, 0x1, -R15 ;  /* 0x000000010202c824 */ /* 0x000fe200078e0a0f */
[----:B------:R-:W-:Y:S01]  /*286d0*/  ISETP.GE.AND P6, PT, R16, RZ, PT ;  /* 0x000000ff1000720c */ /* 0x000fe20003fc6270 */
[----:B--2---:R0:W-:Y:S04]  /*286e0*/  STL [R1+0x19e4], R75 ;  /* 0x0019e44b01007387 */ /* 0x0041e80000100800 */
[----:B0-----:R-:W2:Y:S04]  /*286f0*/  LDL.LU R75, [R1+0x370] ;  /* 0x00037000014b7983 */ /* 0x001ea80000300800 */
[----:B------:R-:W2:Y:S04]  /*28700*/  LDL.LU R93, [R1+0x368] ;  /* 0x00036800015d7983 */ /* 0x000ea80000300800 */
[----:B------:R0:W-:Y:S02]  /*28710*/  STL [R1+0x1538], R4 ;  /* 0x0015380401007387 */ /* 0x0001e40000100800 */
[----:B0-----:R-:W-:-:S04]  /*28720*/  @P0 LOP3.LUT R4, R5, R4, RZ, 0x3c, !PT ;  /* 0x0000000405040212 */ /* 0x001fc800078e3cff */
[----:B------:R-:W-:-:S05]  /*28730*/  @P0 LOP3.LUT R5, R5, R4, RZ, 0x3c, !PT ;  /* 0x0000000405050212 */ /* 0x000fca00078e3cff */
[----:B------:R0:W2:Y:S02]  /*28740*/  @P0 LDG.E.U8 R6, desc[UR20][R4.64] ;  /* 0x0000001404060981 */ /* 0x0000a4000c1e1100 */
[----:B0-----:R-:W-:Y:S01]  /*28750*/  IMAD R4, R3, UR5, RZ ;  /* 0x0000000503047c24 */ /* 0x001fe2000f8e02ff */
[----:B------:R-:W-:Y:S01]  /*28760*/  PRMT R74, RZ, 0x7610, R74 ;  /* 0x00007610ff4a7816 */ /* 0x000fe2000000004a */
[----:B------:R-:W-:Y:S01]  /*28770*/  IMAD.MOV.U32 R3, RZ, RZ, R0 ;  /* 0x000000ffff037224 */ /* 0x000fe200078e0000 */
[----:B------:R-:W-:Y:S01]  /*28780*/  ISETP.GT.U32.AND P5, PT, R15, R77, PT ;  /* 0x0000004d0f00720c */ /* 0x000fe20003fa4070 */
[----:B------:R-:W4:Y:S01]  /*28790*/  LDL.LU R0, [R1+0x2840] ;  /* 0x0028400001007983 */ /* 0x000f220000300800 */
[C---:B------:R-:W-:Y:S01]  /*287a0*/  IADD3 R5, P4, PT, R4.reuse, R13, RZ ;  /* 0x0000000d04057210 */ /* 0x040fe20007f9e0ff */
[----:B------:R-:W0:Y:S02]  /*287b0*/  LDCU UR5, c[0x0][0x3b0] ;  /* 0x00007600ff0577ac */ /* 0x000e240008000800 */
[----:B------:R-:W4:Y:S01]  /*287c0*/  LDL R16, [R1+0x23bc] ;  /* 0x0023bc0001107983 */ /* 0x000f220000100800 */
[----:B------:R-:W-:-:S03]  /*287d0*/  LEA.HI.X.SX32 R4, R4, R12, 0x1, P4 ;  /* 0x0000000c04047211 */ /* 0x000fc600020f0eff */
[----:B------:R1:W-:Y:S04]  /*287e0*/  STL [R1+0xa70], R5 ;  /* 0x000a700501007387 */ /* 0x0003e80000100800 */
[----:B------:R0:W-:Y:S01]  /*287f0*/  STL [R1+0xa6c], R4 ;  /* 0x000a6c0401007387 */ /* 0x0001e20000100800 */
[----:B-1----:R-:W-:-:S04]  /*28800*/  @P0 LOP3.LUT R5, R5, R4, RZ, 0x3c, !PT ;  /* 0x0000000405050212 */ /* 0x002fc800078e3cff */
[----:B0-----:R-:W-:-:S04]  /*28810*/  @P0 LOP3.LUT R4, R5, R4, RZ, 0x3c, !PT ;  /* 0x0000000405040212 */ /* 0x001fc800078e3cff */
[----:B------:R-:W-:-:S05]  /*28820*/  @P0 LOP3.LUT R5, R5, R4, RZ, 0x3c, !PT ;  /* 0x0000000405050212 */ /* 0x000fca00078e3cff */
[----:B------:R0:W4:Y:S01]  /*28830*/  @P0 LDG.E.U8 R74, desc[UR20][R4.64] ;  /* 0x00000014044a0981 */ /* 0x000122000c1e1100 */
[----:B------:R-:W-:Y:S01]  /*28840*/  @!P3 IMAD.MOV R3, RZ, RZ, -R3 ;  /* 0x000000ffff03b224 */ /* 0x000fe200078e0a03 */
[----:B------:R-:W-:Y:S01]  /*28850*/  ISETP.GT.U32.AND P3, PT, R15, R2, PT ;  /* 0x000000020f00720c */ /* 0x000fe20003f64070 */
[----:B------:R-:W-:Y:S01]  /*28860*/  @!P5 IMAD.IADD R77, R77, 0x1, -R15 ;  /* 0x000000014d4dd824 */ /* 0x000fe200078e0a0f */
[----:B---3--:R-:W-:-:S11]  /*28870*/  ISETP.GE.AND P5, PT, R92, RZ, PT ;  /* 0x000000ff5c00720c */ /* 0x008fd60003fa6270 */
[----:B------:R-:W-:Y:S01]  /*28880*/  @!P3 IMAD.IADD R2, R2, 0x1, -R15 ;  /* 0x000000010202b824 */ /* 0x000fe200078e0a0f */
[----:B--2---:R1:W-:Y:S02]  /*28890*/  STL [R1+0x19e0], R6 ;  /* 0x0019e00601007387 */ /* 0x0043e40000100800 */
[----:B-1----:R-:W-:Y:S01]  /*288a0*/  SEL R6, R14, R3, !P1 ;  /* 0x000000030e067207 */ /* 0x002fe20004800000 */
[----:B------:R-:W-:-:S04]  /*288b0*/  IMAD.MOV.U32 R3, RZ, RZ, R77 ;  /* 0x000000ffff037224 */ /* 0x000fc800078e004d */
[----:B------:R-:W-:Y:S01]  /*288c0*/  IMAD R6, R6, UR6, RZ ;  /* 0x0000000606067c24 */ /* 0x000fe2000f8e02ff */
[----:B----4-:R-:W-:Y:S01]  /*288d0*/  PRMT R0, RZ, 0x7610, R0 ;  /* 0x00007610ff007816 */ /* 0x010fe20000000000 */
[----:B------:R-:W-:Y:S01]  /*288e0*/  @!P6 IMAD.MOV R3, RZ, RZ, -R3 ;  /* 0x000000ffff03e224 */ /* 0x000fe200078e0a03 */
[----:B------:R-:W-:Y:S01]  /*288f0*/  ISETP.GT.U32.AND P4, PT, R15, R7, PT ;  /* 0x000000070f00720c */ /* 0x000fe20003f84070 */
[----:B------:R-:W1:Y:S01]  /*28900*/  LDCU UR6, c[0x0][0x3b0] ;  /* 0x00007600ff0677ac */ /* 0x000e620008000800 */
[----:B0-----:R-:W-:Y:S02]  /*28910*/  IADD3 R5, P3, PT, R6, R13, RZ ;  /* 0x0000000d06057210 */ /* 0x001fe40007f7e0ff */
[----:B------:R-:W-:Y:S02]  /*28920*/  SEL R4, R14, R3, !P1 ;  /* 0x000000030e047207 */ /* 0x000fe40004800000 */
[----:B------:R-:W-:-:S03]  /*28930*/  LEA.HI.X.SX32 R92, R6, R12, 0x1, P3 ;  /* 0x0000000c065c7211 */ /* 0x000fc600018f0eff */
[----:B------:R-:W-:Y:S01]  /*28940*/  IMAD R6, R4, UR15, RZ ;  /* 0x0000000f04067c24 */ /* 0x000fe2000f8e02ff */
[----:B------:R0:W-:Y:S01]  /*28950*/  STL [R1+0x19dc], R74 ;  /* 0x0019dc4a01007387 */ /* 0x0001e20000100800 */
[----:B------:R-:W-:Y:S01]  /*28960*/  @P0 IMAD.MOV.U32 R4, RZ, RZ, R5 ;  /* 0x000000ffff040224 */ /* 0x000fe200078e0005 */
[----:B------:R-:W-:Y:S01]  /*28970*/  ISETP.GT.U32.AND P6, PT, R15, R75, PT ;  /* 0x0000004b0f00720c */ /* 0x000fe20003fc4070 */
[----:B------:R-:W-:Y:S01]  /*28980*/  IMAD.MOV.U32 R3, RZ, RZ, R2 ;  /* 0x000000ffff037224 */ /* 0x000fe200078e0002 */
[----:B------:R-:W2:Y:S01]  /*28990*/  LDCU UR15, c[0x0][0x3b0] ;  /* 0x00007600ff0f77ac */ /* 0x000ea20008000800 */
[----:B0-----:R-:W3:Y:S04]  /*289a0*/  LDL R74, [R1+0x23c4] ;  /* 0x0023c400014a7983 */ /* 0x001ee80000100800 */
[----:B------:R-:W4:Y:S04]  /*289b0*/  LDL.LU R77, [R1+0x37c] ;  /* 0x00037c00014d7983 */ /* 0x000f280000300800 */
[----:B------:R0:W-:Y:S04]  /*289c0*/  STL [R1+0xa68], R5 ;  /* 0x000a680501007387 */ /* 0x0001e80000100800 */
[----:B------:R-:W2:Y:S01]  /*289d0*/  LDL.LU R2, [R1+0x283c] ;  /* 0x00283c0001027983 */ /* 0x000ea20000300800 */
[----:B0-----:R-:W-:-:S05]  /*289e0*/  @P0 IMAD.MOV.U32 R5, RZ, RZ, R92 ;  /* 0x000000ffff050224 */ /* 0x001fca00078e005c */
[----:B------:R0:W2:Y:S04]  /*289f0*/  @P0 LDG.E.U8 R0, desc[UR20][R4.64] ;  /* 0x0000001404000981 */ /* 0x0000a8000c1e1100 */
[----:B------:R0:W-:Y:S04]  /*28a00*/  STL [R1+0xa64], R92 ;  /* 0x000a645c01007387 */ /* 0x0001e80000100800 */
[----:B0-----:R-:W3:Y:S01]  /*28a10*/  LDL.LU R92, [R1+0x374] ;  /* 0x00037400015c7983 */ /* 0x001ee20000300800 */
[----:B------:R-:W-:Y:S01]  /*28a20*/  @!P6 IMAD.IADD R75, R75, 0x1, -R15 ;  /* 0x000000014b4be824 */ /* 0x000fe200078e0a0f */
[----:B------:R-:W-:-:S02]  /*28a30*/  SHF.R.S32.HI R4, RZ, 0x1f, R6 ;  /* 0x0000001fff047819 */ /* 0x000fc40000011406 */
[----:B--2---:R0:W-:Y:S04]  /*28a40*/  STL [R1+0x19d8], R0 ;  /* 0x0019d80001007387 */ /* 0x0041e80000100800 */
[----:B0-----:R-:W2:Y:S01]  /*28a50*/  LDL.LU R0, [R1+0x2838] ;  /* 0x0028380001007983 */ /* 0x001ea20000300800 */
[----:B------:R-:W-:Y:S01]  /*28a60*/  IADD3 R5, P6, PT, R6, R13, RZ ;  /* 0x0000000d06057210 */ /* 0x000fe20007fde0ff */
[----:B------:R-:W-:Y:S01]  /*28a70*/  @!P5 IMAD.MOV R3, RZ, RZ, -R3 ;  /* 0x000000ffff03d224 */ /* 0x000fe200078e0a03 */
[----:B------:R-:W-:Y:S02]  /*28a80*/  ISETP.GE.AND P5, PT, R16, RZ, PT ;  /* 0x000000ff1000720c */ /* 0x000fe40003fa6270 */
[----:B------:R-:W3:Y:S01]  /*28a90*/  LDL.LU R16, [R1+0x378] ;  /* 0x0003780001107983 */ /* 0x000ee20000300800 */
[----:B------:R-:W-:-:S03]  /*28aa0*/  IMAD.X R4, R4, 0x1, R12, P6 ;  /* 0x0000000104047824 */ /* 0x000fc600030e060c */
[----:B------:R0:W-:Y:S04]  /*28ab0*/  STL [R1+0x1544], R5 ;  /* 0x0015440501007387 */ /* 0x0001e80000100800 */
[----:B------:R1:W-:Y:S01]  /*28ac0*/  STL [R1+0x1540], R4 ;  /* 0x0015400401007387 */ /* 0x0003e20000100800 */
[----:B0-----:R-:W-:-:S04]  /*28ad0*/  @P0 LOP3.LUT R5, R5, R4, RZ, 0x3c, !PT ;  /* 0x0000000405050212 */ /* 0x001fc800078e3cff */
[----:B-1----:R-:W-:-:S04]  /*28ae0*/  @P0 LOP3.LUT R4, R5, R4, RZ, 0x3c, !PT ;  /* 0x0000000405040212 */ /* 0x002fc800078e3cff */
[----:B------:R-:W-:Y:S01]  /*28af0*/  @P0 LOP3.LUT R5, R5, R4, RZ, 0x3c, !PT ;  /* 0x0000000405050212 */ /* 0x000fe200078e3cff */
[----:B------:R-:W-:Y:S01]  /*28b00*/  @!P4 IMAD.IADD R7, R7, 0x1, -R15 ;  /* 0x000000010707c824 */ /* 0x000fe200078e0a0f */
[----:B--2---:R-:W-:-:S06]  /*28b10*/  PRMT R0, RZ, 0x7610, R0 ;  /* 0x00007610ff007816 */ /* 0x004fcc0000000000 */
[----:B------:R-:W2:Y:S01]  /*28b20*/  @P0 LDG.E.U8 R0, desc[UR20][R4.64] ;  /* 0x0000001404000981 */ /* 0x000ea2000c1e1100 */
[C---:B------:R-:W-:Y:S02]  /*28b30*/  ISETP.GT.U32.AND P4, PT, R15.reuse, R93, PT ;  /* 0x0000005d0f00720c */ /* 0x040fe40003f84070 */
[----:B------:R-:W-:Y:S02]  /*28b40*/  ISETP.GT.U32.AND P3, PT, R15, R7, PT ;  /* 0x000000070f00720c */ /* 0x000fe40003f64070 */
[----:B------:R-:W-:-:S09]  /*28b50*/  SEL R6, R14, R3, !P1 ;  /* 0x000000030e067207 */ /* 0x000fd20004800000 */
[--C-:B------:R-:W-:Y:S01]  /*28b60*/  @!P4 IMAD.IADD R93, R93, 0x1, -R15.reuse ;  /* 0x000000015d5dc824 */ /* 0x100fe200078e0a0f */
[----:B------:R-:W-:Y:S01]  /*28b70*/  ISETP.GT.U32.AND P4, PT, R15, R75, PT ;  /* 0x0000004b0f00720c */ /* 0x000fe20003f84070 */
[----:B------:R-:W-:Y:S02]  /*28b80*/  @!P3 IMAD.IADD R7, R7, 0x1, -R15 ;  /* 0x000000010707b824 */ /* 0x000fe400078e0a0f */
[----:B------:R-:W-:Y:S01]  /*28b90*/  IMAD R6, R6, UR13, RZ ;  /* 0x0000000d06067c24 */ /* 0x000fe2000f8e02ff */
[----:B---3--:R-:W-:Y:S01]  /*28ba0*/  ISETP.GE.AND P3, PT, R74, RZ, PT ;  /* 0x000000ff4a00720c */ /* 0x008fe20003f66270 */
[----:B------:R-:W-:Y:S01]  /*28bb0*/  IMAD.MOV.U32 R3, RZ, RZ, R7 ;  /* 0x000000ffff037224 */ /* 0x000fe200078e0007 */
[----:B------:R-:W-:Y:S01]  /*28bc0*/  PRMT R2, RZ, 0x7610, R2 ;  /* 0x00007610ff027816 */ /* 0x000fe20000000002 */
[----:B------:R-:W0:Y:S06]  /*28bd0*/  LDCU UR13, c[0x0][0x3b0] ;  /* 0x00007600ff0d77ac */ /* 0x000e2c0008000800 */
[----:B------:R-:W-:Y:S01]  /*28be0*/  @!P4 IMAD.IADD R75, R75, 0x1, -R15 ;  /* 0x000000014b4bc824 */ /* 0x000fe200078e0a0f */
[----:B------:R-:W-:-:S04]  /*28bf0*/  IADD3 R7, P4, PT, R6, R13, RZ ;  /* 0x0000000d06077210 */ /* 0x000fc80007f9e0ff */
[----:B------:R-:W-:Y:S01]  /*28c00*/  LEA.HI.X.SX32 R74, R6, R12, 0x1, P4 ;  /* 0x0000000c064a7211 */ /* 0x000fe200020f0eff */
[----:B------:R-:W-:Y:S01]  /*28c10*/  @P0 IMAD.MOV.U32 R6, RZ, RZ, R7 ;  /* 0x000000ffff060224 */ /* 0x000fe200078e0007 */
[----:B--2---:R1:W-:Y:S04]  /*28c20*/  STL [R1+0x19d4], R0 ;  /* 0x0019d40001007387 */ /* 0x0043e80000100800 */
[----:B-1----:R-:W2:Y:S04]  /*28c30*/  LDL.LU R0, [R1+0x2834] ;  /* 0x0028340001007983 */ /* 0x002ea80000300800 */
[----:B------:R-:W3:Y:S04]  /*28c40*/  LDL R5, [R1+0x23cc] ;  /* 0x0023cc0001057983 */ /* 0x000ee80000100800 */
[----:B------:R1:W-:Y:S02]  /*28c50*/  STL [R1+0xa60], R7 ;  /* 0x000a600701007387 */ /* 0x0003e40000100800 */
[----:B-1----:R-:W-:-:S05]  /*28c60*/  @P0 IMAD.MOV.U32 R7, RZ, RZ, R74 ;  /* 0x000000ffff070224 */ /* 0x002fca00078e004a */
[----:B------:R1:W2:Y:S01]  /*28c70*/  @P0 LDG.E.U8 R2, desc[UR20][R6.64] ;  /* 0x0000001406020981 */ /* 0x0002a2000c1e1100 */
[----:B------:R-:W-:Y:S01]  /*28c80*/  @!P5 IMAD.MOV R3, RZ, RZ, -R3 ;  /* 0x000000ffff03d224 */ /* 0x000fe200078e0a03 */
[----:B----4-:R-:W-:-:S04]  /*28c90*/  ISETP.GT.U32.AND P5, PT, R15, R77, PT ;  /* 0x0000004d0f00720c */ /* 0x010fc80003fa4070 */
[----:B------:R-:W-:Y:S01]  /*28ca0*/  SEL R3, R14, R3, !P1 ;  /* 0x000000030e037207 */ /* 0x000fe20004800000 */
[----:B------:R-:W-:Y:S01]  /*28cb0*/  IMAD.MOV.U32 R4, RZ, RZ, R75 ;  /* 0x000000ffff047224 */ /* 0x000fe200078e004b */
[----:B------:R4:W-:Y:S03]  /*28cc0*/  STL [R1+0xa5c], R74 ;  /* 0x000a5c4a01007387 */ /* 0x0009e60000100800 */
[----:B------:R-:W-:-:S04]  /*28cd0*/  @!P3 IMAD.MOV R4, RZ, RZ, -R4 ;  /* 0x000000ffff04b224 */ /* 0x000fc800078e0a04 */
[----:B------:R-:W-:Y:S01]  /*28ce0*/  @!P5 IMAD.IADD R77, R77, 0x1, -R15 ;  /* 0x000000014d4dd824 */ /* 0x000fe200078e0a0f */
[----:B----4-:R-:W4:Y:S04]  /*28cf0*/  LDL R74, [R1+0x23c8] ;  /* 0x0023c800014a7983 */ /* 0x010f280000100800 */
[----:B------:R-:W4:Y:S01]  /*28d00*/  LDL.LU R7, [R1+0x388] ;  /* 0x0003880001077983 */ /* 0x000f220000300800 */
[----:B-1----:R-:W-:Y:S02]  /*28d10*/  SEL R6, R14, R4, !P1 ;  /* 0x000000040e067207 */ /* 0x002fe40004800000 */
[----:B---3--:R-:W-:Y:S01]  /*28d20*/  ISETP.GE.AND P4, PT, R5, RZ, PT ;  /* 0x000000ff0500720c */ /* 0x008fe20003f86270 */
[----:B------:R-:W-:Y:S01]  /*28d30*/  IMAD R5, R3, UR6, RZ ;  /* 0x0000000603057c24 */ /* 0x000fe2000f8e02ff */
[----:B--2---:R-:W-:Y:S01]  /*28d40*/  PRMT R0, RZ, 0x7610, R0 ;  /* 0x00007610ff007816 */ /* 0x004fe20000000000 */
[----:B------:R-:W1:Y:S01]  /*28d50*/  LDCU UR6, c[0x0][0x3b0] ;  /* 0x00007600ff0677ac */ /* 0x000e620008000800 */
[----:B------:R2:W-:Y:S02]  /*28d60*/  STL [R1+0x19d0], R2 ;  /* 0x0019d00201007387 */ /* 0x0005e40000100800 */
[----:B--2---:R-:W-:-:S04]  /*28d70*/  IADD3 R2, P5, PT, R5, R13, RZ ;  /* 0x0000000d05027210 */ /* 0x004fc80007fbe0ff */
[----:B------:R-:W-:Y:S01]  /*28d80*/  LEA.HI.X.SX32 R5, R5, R12, 0x1, P5 ;  /* 0x0000000c05057211 */ /* 0x000fe200028f0eff */
[----:B------:R-:W-:-:S05]  /*28d90*/  @P0 IMAD.MOV.U32 R4, RZ, RZ, R2 ;  /* 0x000000ffff040224 */ /* 0x000fca00078e0002 */
[----:B------:R2:W3:Y:S01]  /*28da0*/  @P0 LDG.E.U8 R0, desc[UR20][R4.64] ;  /* 0x0000001404000981 */ /* 0x0004e2000c1e1100 */
[----:B------:R-:W-:-:S13]  /*28db0*/  ISETP.GT.U32.AND P6, PT, R15, R93, PT ;  /* 0x0000005d0f00720c */ /* 0x000fda0003fc4070 */
[----:B------:R-:W-:Y:S01]  /*28dc0*/  @!P6 IMAD.IADD R93, R93, 0x1, -R15 ;  /* 0x000000015d5de824 */ /* 0x000fe200078e0a0f */
[C---:B------:R-:W-:Y:S01]  /*28dd0*/  ISETP.GT.U32.AND P6, PT, R15.reuse, R92, PT ;  /* 0x0000005c0f00720c */ /* 0x040fe20003fc4070 */
[----:B------:R-:W-:Y:S01]  /*28de0*/  IMAD R6, R6, UR15, RZ ;  /* 0x0000000f06067c24 */ /* 0x000fe2000f8e02ff */
[----:B------:R-:W-:Y:S01]  /*28df0*/  STL [R1+0xa58], R2 ;  /* 0x000a580201007387 */ /* 0x000fe20000100800 */
[----:B------:R-:W-:Y:S01]  /*28e00*/  IMAD.MOV.U32 R3, RZ, RZ, R93 ;  /* 0x000000ffff037224 */ /* 0x000fe200078e005d */
[----:B------:R-:W-:Y:S01]  /*28e10*/  ISETP.GT.U32.AND P5, PT, R15, R16, PT ;  /* 0x000000100f00720c */ /* 0x000fe20003fa4070 */
[----:B------:R-:W0:Y:S01]  /*28e20*/  LDCU UR15, c[0x0][0x3b0] ;  /* 0x00007600ff0f77ac */ /* 0x000e220008000800 */
[----:B------:R1:W-:Y:S01]  /*28e30*/  STL [R1+0xa54], R5 ;  /* 0x000a540501007387 */ /* 0x0003e20000100800 */
[----:B------:R-:W-:Y:S01]  /*28e40*/  @!P4 IMAD.MOV R3, RZ, RZ, -R3 ;  /* 0x000000ffff03c224 */ /* 0x000fe200078e0a03 */
[----:B--2---:R-:W-:Y:S02]  /*28e50*/  SHF.R.S32.HI R4, RZ, 0x1f, R6 ;  /* 0x0000001fff047819 */ /* 0x004fe40000011406 */
[----:B------:R-:W2:Y:S03]  /*28e60*/  LDL R93, [R1+0x25f4] ;  /* 0x0025f400015d7983 */ /* 0x000ea60000100800 */
[----:B------:R-:W-:Y:S01]  /*28e70*/  @!P6 IMAD.IADD R92, R92, 0x1, -R15 ;  /* 0x000000015c5ce824 */ /* 0x000fe200078e0a0f */
[----:B------:R-:W2:Y:S01]  /*28e80*/  LDL.LU R75, [R1+0x380] ;  /* 0x00038000014b7983 */ /* 0x000ea20000300800 */
[----:B-1----:R-:W-:-:S03]  /*28e90*/  IADD3 R5, P6, PT, R6, R13, RZ ;  /* 0x0000000d06057210 */ /* 0x002fc60007fde0ff */
[----:B------:R-:W2:Y:S01]  /*28ea0*/  LDL.LU R2, [R1+0x384] ;  /* 0x0003840001027983 */ /* 0x000ea20000300800 */
[----:B------:R-:W-:Y:S02]  /*28eb0*/  ISETP.GT.U32.AND P4, PT, R15, R92, PT ;  /* 0x0000005c0f00720c */ /* 0x000fe40003f84070 */
[----:B------:R-:W-:Y:S01]  /*28ec0*/  SEL R3, R14, R3, !P1 ;  /* 0x000000030e037207 */ /* 0x000fe20004800000 */
[----:B------:R-:W2:Y:S01]  /*28ed0*/  LDL R6, [R1+0x25e0] ;  /* 0x0025e00001067983 */ /* 0x000ea20000100800 */
[----:B------:R-:W-:-:S03]  /*28ee0*/  IMAD.X R4, R4, 0x1, R12, P6 ;  /* 0x0000000104047824 */ /* 0x000fc600030e060c */
[----:B------:R-:W-:Y:S01]  /*28ef0*/  IMAD R3, R3, UR6, RZ ;  /* 0x0000000603037c24 */ /* 0x000fe2000f8e02ff */
[----:B------:R-:W-:Y:S01]  /*28f00*/  PRMT R73, RZ, 0x7610, R73 ;  /* 0x00007610ff497816 */ /* 0x000fe20000000049 */
[--C-:B------:R-:W-:Y:S01]  /*28f10*/  @!P5 IMAD.IADD R16, R16, 0x1, -R15.reuse ;  /* 0x000000011010d824 */ /* 0x100fe200078e0a0f */
[----:B------:R-:W-:Y:S01]  /*28f20*/  PRMT R72, RZ, 0x7610, R72 ;  /* 0x00007610ff487816 */ /* 0x000fe20000000048 */
[----:B------:R-:W1:Y:S02]  /*28f30*/  LDCU UR6, c[0x0][0x3b0] ;  /* 0x00007600ff0677ac */ /* 0x000e640008000800 */
[----:B------:R-:W-:Y:S01]  /*28f40*/  @!P4 IMAD.IADD R92, R92, 0x1, -R15 ;  /* 0x000000015c5cc824 */ /* 0x000fe200078e0a0f */
[----:B----4-:R-:W-:Y:S01]  /*28f50*/  ISETP.GE.AND P4, PT, R74, RZ, PT ;  /* 0x000000ff4a00720c */ /* 0x010fe20003f86270 */
[----:B---3--:R3:W-:Y:S04]  /*28f60*/  STL [R1+0x19cc], R0 ;  /* 0x0019cc0001007387 */ /* 0x0087e80000100800 */
[----:B------:R4:W-:Y:S04]  /*28f70*/  STL [R1+0x154c], R5 ;  /* 0x00154c0501007387 */ /* 0x0009e80000100800 */
[----:B------:R-:W2:Y:S01]  /*28f80*/  LDL.LU R74, [R1+0x2830] ;  /* 0x00283000014a7983 */ /* 0x000ea20000300800 */
[----:B---3--:R-:W-:-:S02]  /*28f90*/  IADD3 R0, P5, PT, R3, R13, RZ ;  /* 0x0000000d03007210 */ /* 0x008fc40007fbe0ff */
[----:B----4-:R-:W-:-:S03]  /*28fa0*/  @P0 LOP3.LUT R5, R5, R4, RZ, 0x3c, !PT ;  /* 0x0000000405050212 */ /* 0x010fc600078e3cff */
[----:B------:R-:W-:Y:S04]  /*28fb0*/  STL [R1+0xa50], R0 ;  /* 0x000a500001007387 */ /* 0x000fe80000100800 */
[----:B------:R3:W-:Y:S01]  /*28fc0*/  STL [R1+0x1548], R4 ;  /* 0x0015480401007387 */ /* 0x0007e20000100800 */
[----:B------:R-:W-:Y:S02]  /*28fd0*/  LEA.HI.X.SX32 R3, R3, R12, 0x1, P5 ;  /* 0x0000000c03037211 */ /* 0x000fe400028f0eff */
[----:B---3--:R-:W-:-:S04]  /*28fe0*/  @P0 LOP3.LUT R4, R5, R4, RZ, 0x3c, !PT ;  /* 0x0000000405040212 */ /* 0x008fc800078e3cff */
[----:B------:R-:W-:-:S05]  /*28ff0*/  @P0 LOP3.LUT R5, R5, R4, RZ, 0x3c, !PT ;  /* 0x0000000405050212 */ /* 0x000fca00078e3cff */
[----:B------:R3:W4:Y:S04]  /*29000*/  @P0 LDG.E.U8 R73, desc[UR20][R4.64] ;  /* 0x0000001404490981 */ /* 0x000728000c1e1100 */
[----:B------:R0:W-:Y:S01]  /*29010*/  STL [R1+0xa4c], R3 ;  /* 0x000a4c0301007387 */ /* 0x0001e20000100800 */
[----:B---3--:R-:W-:Y:S02]  /*29020*/  @P0 IMAD.MOV.U32 R4, RZ, RZ, R0 ;  /* 0x000000ffff040224 */ /* 0x008fe400078e0000 */
[----:B------:R-:W-:Y:S01]  /*29030*/  @P0 IMAD.MOV.U32 R5, RZ, RZ, R3 ;  /* 0x000000ffff050224 */ /* 0x000fe200078e0003 */
[----:B------:R-:W3:Y:S04]  /*29040*/  LDL R0, [R1+0x25f8] ;  /* 0x0025f80001007983 */ /* 0x000ee80000100800 */
[----:B------:R0:W3:Y:S01]  /*29050*/  @P0 LDG.E.U8 R72, desc[UR20][R4.64] ;  /* 0x0000001404480981 */ /* 0x0000e2000c1e1100 */
[----:B------:R-:W-:-:S02]  /*29060*/  ISETP.GT.U32.AND P3, PT, R15, R77, PT ;  /* 0x0000004d0f00720c */ /* 0x000fc40003f64070 */
[----:B--2---:R-:W-:-:S11]  /*29070*/  ISETP.GE.AND P6, PT, R6, RZ, PT ;  /* 0x000000ff0600720c */ /* 0x004fd60003fc6270 */
[----:B------:R-:W-:Y:S01]  /*29080*/  @!P3 IMAD.IADD R77, R77, 0x1, -R15 ;  /* 0x000000014d4db824 */ /* 0x000fe200078e0a0f */
[C---:B------:R-:W-:Y:S02]  /*29090*/  ISETP.GT.U32.AND P3, PT, R15.reuse, R7, PT ;  /* 0x000000070f00720c */ /* 0x040fe40003f64070 */
[----:B------:R-:W-:Y:S01]  /*290a0*/  ISETP.GT.U32.AND P5, PT, R15, R16, PT ;  /* 0x000000100f00720c */ /* 0x000fe20003fa4070 */
[----:B0-----:R-:W-:Y:S02]  /*290b0*/  IMAD.MOV.U32 R4, RZ, RZ, R77 ;  /* 0x000000ffff047224 */ /* 0x001fe400078e004d */
[----:B------:R-:W-:Y:S02]  /*290c0*/  IMAD.MOV.U32 R3, RZ, RZ, R92 ;  /* 0x000000ffff037224 */ /* 0x000fe400078e005c */
[----:B------:R-:W-:Y:S01]  /*290d0*/  @!P4 IMAD.MOV R4, RZ, RZ, -R4 ;  /* 0x000000ffff04c224 */ /* 0x000fe200078e0a04 */
[----:B------:R-:W-:Y:S01]  /*290e0*/  ISETP.GE.AND P4, PT, R93, RZ, PT ;  /* 0x000000ff5d00720c */ /* 0x000fe20003f86270 */
[----:B------:R-:W-:Y:S01]  /*290f0*/  @!P6 IMAD.MOV R3, RZ, RZ, -R3 ;  /* 0x000000ffff03e224 */ /* 0x000fe200078e0a03 */
[----:B------:R-:W2:Y:S03]  /*29100*/  LDL R93, [R1+0x25dc] ;  /* 0x0025dc00015d7983 */ /* 0x000ea60000100800 */
[--C-:B------:R-:W-:Y:S01]  /*29110*/  @!P3 IMAD.IADD R7, R7, 0x1, -R15.reuse ;  /* 0x000000010707b824 */ /* 0x100fe200078e0a0f */
[----:B------:R-:W-:Y:S01]  /*29120*/  SEL R5, R14, R4, !P1 ;  /* 0x000000040e057207 */ /* 0x000fe20004800000 */
[----:B------:R-:W-:Y:S01]  /*29130*/  @!P5 IMAD.IADD R16, R16, 0x1, -R15 ;  /* 0x000000011010d824 */ /* 0x000fe200078e0a0f */
[----:B------:R-:W2:Y:S02]  /*29140*/  LDL.LU R77, [R1+0x38c] ;  /* 0x00038c00014d7983 */ /* 0x000ea40000300800 */
[----:B------:R-:W-:-:S02]  /*29150*/  ISETP.GT.U32.AND P3, PT, R15, R7, PT ;  /* 0x000000070f00720c */ /* 0x000fc40003f64070 */
[----:B------:R-:W-:Y:S01]  /*29160*/  SEL R4, R14, R3, !P1 ;  /* 0x000000030e047207 */ /* 0x000fe20004800000 */
[----:B------:R-:W-:Y:S02]  /*29170*/  IMAD.MOV.U32 R3, RZ, RZ, R16 ;  /* 0x000000ffff037224 */ /* 0x000fe400078e0010 */
[----:B------:R-:W-:Y:S01]  /*29180*/  IMAD R5, R5, UR13, RZ ;  /* 0x0000000d05057c24 */ /* 0x000fe2000f8e02ff */
[----:B------:R-:W2:Y:S01]  /*29190*/  LDL.LU R16, [R1+0x390] ;  /* 0x0003900001107983 */ /* 0x000ea20000300800 */
[----:B------:R-:W-:Y:S01]  /*291a0*/  IMAD R4, R4, UR15, RZ ;  /* 0x0000000f04047c24 */ /* 0x000fe2000f8e02ff */
[----:B------:R-:W-:Y:S01]  /*291b0*/  PRMT R71, RZ, 0x7610, R71 ;  /* 0x00007610ff477816 */ /* 0x000fe20000000047 */
[----:B------:R-:W-:Y:S01]  /*291c0*/  @!P4 IMAD.MOV R3, RZ, RZ, -R3 ;  /* 0x000000ffff03c224 */ /* 0x000fe200078e0a03 */
[----:B------:R-:W-:Y:S01]  /*291d0*/  IADD3 R92, P4, PT, R5, R13, RZ ;  /* 0x0000000d055c7210 */ /* 0x000fe20007f9e0ff */
[----:B------:R-:W0:Y:S02]  /*291e0*/  LDCU UR13, c[0x0][0x3b0] ;  /* 0x00007600ff0d77ac */ /* 0x000e240008000800 */
[----:B------:R-:W-:Y:S01]  /*291f0*/  @!P3 IMAD.IADD R7, R7, 0x1, -R15 ;  /* 0x000000010707b824 */ /* 0x000fe200078e0a0f */
[----:B------:R-:W-:Y:S01]  /*29200*/  SHF.R.S32.HI R6, RZ, 0x1f, R4 ;  /* 0x0000001fff067819 */ /* 0x000fe20000011404 */
[----:B------:R-:W0:Y:S01]  /*29210*/  LDCU UR15, c[0x0][0x3b0] ;  /* 0x00007600ff0f77ac */ /* 0x000e220008000800 */
[----:B------:R-:W-:-:S02]  /*29220*/  LEA.HI.X.SX32 R5, R5, R12, 0x1, P4 ;  /* 0x0000000c05057211 */ /* 0x000fc400020f0eff */
[----:B------:R-:W-:Y:S01]  /*29230*/  PRMT R74, RZ, 0x7610, R74 ;  /* 0x00007610ff4a7816 */ /* 0x000fe2000000004a */
[----:B----4-:R4:W-:Y:S04]  /*29240*/  STL [R1+0x59c], R73 ;  /* 0x00059c4901007387 */ /* 0x0109e80000100800 */
[----:B------:R-:W-:Y:S01]  /*29250*/  STL [R1+0xa48], R92 ;  /* 0x000a485c01007387 */ /* 0x000fe20000100800 */
[----:B----4-:R-:W-:Y:S01]  /*29260*/  IADD3 R73, P3, PT, R4, R13, RZ ;  /* 0x0000000d04497210 */ /* 0x010fe20007f7e0ff */
[----:B------:R-:W-:-:S04]  /*29270*/  @P0 IMAD.MOV.U32 R4, RZ, RZ, R92 ;  /* 0x000000ffff040224 */ /* 0x000fc800078e005c */
[----:B------:R-:W-:Y:S01]  /*29280*/  STL [R1+0x1554], R73 ;  /* 0x0015544901007387 */ /* 0x000fe20000100800 */
[----:B---3--:R-:W-:-:S03]  /*29290*/  ISETP.GE.AND P4, PT, R0, RZ, PT ;  /* 0x000000ff0000720c */ /* 0x008fc60003f86270 */
[----:B------:R3:W-:Y:S04]  /*292a0*/  STL [R1+0x19c8], R72 ;  /* 0x0019c84801007387 */ /* 0x0007e80000100800 */
[----:B------:R-:W4:Y:S04]  /*292b0*/  LDL R0, [R1+0x25e4] ;  /* 0x0025e40001007983 */ /* 0x000f280000100800 */
[----:B------:R0:W4:Y:S01]  /*292c0*/  @P0 LDG.E.U8 R71, desc[UR20][R4.64] ;  /* 0x0000001404470981 */ /* 0x000122000c1e1100 */
[----:B---3--:R-:W-:-:S03]  /*292d0*/  IMAD.X R72, R6, 0x1, R12, P3 ;  /* 0x0000000106487824 */ /* 0x008fc600018e060c */
[----:B------:R3:W-:Y:S04]  /*292e0*/  STL [R1+0xa44], R5 ;  /* 0x000a440501007387 */ /* 0x0007e80000100800 */
[----:B------:R-:W4:Y:S01]  /*292f0*/  LDL.LU R92, [R1+0x282c] ;  /* 0x00282c00015c7983 */ /* 0x000f220000300800 */
[----:B0-----:R-:W-:Y:S02]  /*29300*/  @P0 IMAD.MOV.U32 R4, RZ, RZ, R73 ;  /* 0x000000ffff040224 */ /* 0x001fe400078e0049 */
[----:B---3--:R-:W-:-:S05]  /*29310*/  @P0 IMAD.MOV.U32 R5, RZ, RZ, R72 ;  /* 0x000000ffff050224 */ /* 0x008fca00078e0048 */
[----:B------:R0:W3:Y:S01]  /*29320*/  @P0 LDG.E.U8 R74, desc[UR20][R4.64] ;  /* 0x00000014044a0981 */ /* 0x0000e2000c1e1100 */
[----:B------:R-:W-:Y:S01]  /*29330*/  SEL R6, R14, R3, !P1 ;  /* 0x000000030e067207 */ /* 0x000fe20004800000 */
[----:B------:R-:W-:-:S04]  /*29340*/  IMAD.MOV.U32 R3, RZ, RZ, R7 ;  /* 0x000000ffff037224 */ /* 0x000fc800078e0007 */
[----:B-1----:R-:W-:Y:S01]  /*29350*/  IMAD R6, R6, UR6, RZ ;  /* 0x0000000606067c24 */ /* 0x002fe2000f8e02ff */
[----:B------:R-:W-:Y:S01]  /*29360*/  ISETP.GT.U32.AND P6, PT, R15, R75, PT ;  /* 0x0000004b0f00720c */ /* 0x000fe20003fc4070 */
[----:B------:R-:W-:Y:S01]  /*29370*/  @!P4 IMAD.MOV R3, RZ, RZ, -R3 ;  /* 0x000000ffff03c224 */ /* 0x000fe200078e0a03 */
[----:B------:R-:W-:Y:S01]  /*29380*/  STL [R1+0x1550], R72 ;  /* 0x0015504801007387 */ /* 0x000fe20000100800 */
[----:B--2---:R-:W-:Y:S01]  /*29390*/  ISETP.GE.AND P3, PT, R93, RZ, PT ;  /* 0x000000ff5d00720c */ /* 0x004fe20003f66270 */
[----:B------:R-:W1:Y:S01]  /*293a0*/  LDCU UR6, c[0x0][0x3b0] ;  /* 0x00007600ff0677ac */ /* 0x000e620008000800 */
[----:B0-----:R-:W-:Y:S02]  /*293b0*/  IADD3 R5, P4, PT, R6, R13, RZ ;  /* 0x0000000d06057210 */ /* 0x001fe40007f9e0ff */
[----:B------:R-:W-:Y:S02]  /*293c0*/  SEL R4, R14, R3, !P1 ;  /* 0x000000030e047207 */ /* 0x000fe40004800000 */
[----:B------:R-:W-:-:S03]  /*293d0*/  LEA.HI.X.SX32 R7, R6, R12, 0x1, P4 ;  /* 0x0000000c06077211 */ /* 0x000fc600020f0eff */
[----:B------:R-:W-:Y:S01]  /*293e0*/  IMAD R6, R4, UR5, RZ ;  /* 0x0000000504067c24 */ /* 0x000fe2000f8e02ff */
[----:B------:R-:W-:Y:S01]  /*293f0*/  ISETP.GT.U32.AND P5, PT, R15, R2, PT ;  /* 0x000000020f00720c */ /* 0x000fe20003fa4070 */
[----:B------:R-:W-:Y:S01]  /*29400*/  @P0 IMAD.MOV.U32 R4, RZ, RZ, R5 ;  /* 0x000000ffff040224 */ /* 0x000fe200078e0005 */
[----:B------:R-:W0:Y:S01]  /*29410*/  LDCU UR5, c[0x0][0x3b0] ;  /* 0x00007600ff0577ac */ /* 0x000e220008000800 */
[----:B------:R-:W-:-:S05]  /*29420*/  @!P6 IMAD.IADD R75, R75, 0x1, -R15 ;  /* 0x000000014b4be824 */ /* 0x000fca00078e0a0f */
[----:B------:R-:W-:-:S13]  /*29430*/  ISETP.GT.U32.AND P6, PT, R15, R75, PT ;  /* 0x0000004b0f00720c */ /* 0x000fda0003fc4070 */
[----:B------:R-:W-:-:S04]  /*29440*/  @!P6 IMAD.IADD R75, R75, 0x1, -R15 ;  /* 0x000000014b4be824 */ /* 0x000fc800078e0a0f */
[----:B------:R-:W-:Y:S01]  /*29450*/  IMAD.MOV.U32 R3, RZ, RZ, R75 ;  /* 0x000000ffff037224 */ /* 0x000fe200078e004b */
[----:B----4-:R2:W-:Y:S04]  /*29460*/  STL [R1+0x19c4], R71 ;  /* 0x0019c44701007387 */ /* 0x0105e80000100800 */
[----:B--2---:R-:W2:Y:S04]  /*29470*/  LDL.LU R71, [R1+0x2828] ;  /* 0x0028280001477983 */ /* 0x004ea80000300800 */
[----:B------:R-:W4:Y:S04]  /*29480*/  LDL.LU R72, [R1+0x2824] ;  /* 0x0028240001487983 */ /* 0x000f280000300800 */
[----:B------:R-:W2:Y:S01]  /*29490*/  LDL.LU R73, [R1+0x2820] ;  /* 0x0028200001497983 */ /* 0x000ea20000300800 */
[----:B------:R-:W-:-:S03]  /*294a0*/  PRMT R92, RZ, 0x7610, R92 ;  /* 0x00007610ff5c7816 */ /* 0x000fc6000000005c */
[----:B---3--:R3:W-:Y:S04]  /*294b0*/  STL [R1+0x19c0], R74 ;  /* 0x0019c04a01007387 */ /* 0x0087e80000100800 */
[----:B---3--:R-:W3:Y:S04]  /*294c0*/  LDL.LU R74, [R1+0x281c] ;  /* 0x00281c00014a7983 */ /* 0x008ee80000300800 */
[----:B------:R-:W2:Y:S04]  /*294d0*/  LDL R93, [R1+0x25e8] ;  /* 0x0025e800015d7983 */ /* 0x000ea80000100800 */
[----:B------:R0:W-:Y:S04]  /*294e0*/  STL [R1+0xa40], R5 ;  /* 0x000a400501007387 */ /* 0x0001e80000100800 */
[----:B------:R-:W4:Y:S01]  /*294f0*/  LDL.LU R75, [R1+0x2818] ;  /* 0x00281800014b7983 */ /* 0x000f220000300800 */
[----:B0-----:R-:W-:-:S05]  /*29500*/  @P0 IMAD.MOV.U32 R5, RZ, RZ, R7 ;  /* 0x000000ffff050224 */ /* 0x001fca00078e0007 */
[----:B------:R0:W4:Y:S01]  /*29510*/  @P0 LDG.E.U8 R92, desc[UR20][R4.64] ;  /* 0x00000014045c0981 */ /* 0x000122000c1e1100 */
[----:B------:R-:W-:Y:S01]  /*29520*/  @!P5 IMAD.IADD R2, R2, 0x1, -R15 ;  /* 0x000000010202d824 */ /* 0x000fe200078e0a0f */
[----:B------:R-:W-:-:S04]  /*29530*/  ISETP.GT.U32.AND P5, PT, R15, R77, PT ;  /* 0x0000004d0f00720c */ /* 0x000fc80003fa4070 */
[----:B------:R-:W-:Y:S01]  /*29540*/  ISETP.GT.U32.AND P4, PT, R15, R2, PT ;  /* 0x000000020f00720c */ /* 0x000fe20003f84070 */
[----:B------:R1:W-:Y:S01]  /*29550*/  STL [R1+0xa3c], R7 ;  /* 0x000a3c0701007387 */ /* 0x0003e20000100800 */
[----:B0-----:R-:W-:Y:S01]  /*29560*/  IADD3 R5, P6, PT, R6, R13, RZ ;  /* 0x0000000d06057210 */ /* 0x001fe20007fde0ff */
[----:B------:R-:W-:-:S03]  /*29570*/  @!P3 IMAD.MOV R3, RZ, RZ, -R3 ;  /* 0x000000ffff03b224 */ /* 0x000fc600078e0a03 */
[----:B------:R-:W-:-:S03]  /*29580*/  LEA.HI.X.SX32 R4, R6, R12, 0x1, P6 ;  /* 0x0000000c06047211 */ /* 0x000fc600030f0eff */
[--C-:B------:R-:W-:Y:S01]  /*29590*/  @!P5 IMAD.IADD R77, R77, 0x1, -R15.reuse ;  /* 0x000000014d4dd824 */ /* 0x100fe200078e0a0f */
[----:B------:R-:W-:Y:S01]  /*295a0*/  ISETP.GE.AND P5, PT, R0, RZ, PT ;  /* 0x000000ff0000720c */ /* 0x000fe20003fa6270 */
[----:B-1----:R-:W4:Y:S02]  /*295b0*/  LDL.LU R7, [R1+0x3a4] ;  /* 0x0003a40001077983 */ /* 0x002f240000300800 */
[----:B------:R-:W-:Y:S01]  /*295c0*/  @!P4 IMAD.IADD R2, R2, 0x1, -R15 ;  /* 0x000000010202c824 */ /* 0x000fe200078e0a0f */
[----:B------:R-:W-:-:S03]  /*295d0*/  SEL R6, R14, R3, !P1 ;  /* 0x000000030e067207 */ /* 0x000fc60004800000 */
[----:B------:R-:W-:Y:S02]  /*295e0*/  IMAD.MOV.U32 R3, RZ, RZ, R2 ;  /* 0x000000ffff037224 */ /* 0x000fe400078e0002 */
[----:B------:R-:W-:Y:S01]  /*295f0*/  IMAD R6, R6, UR13, RZ ;  /* 0x0000000d06067c24 */ /* 0x000fe2000f8e02ff */
[----:B---3--:R-:W-:-:S03]  /*29600*/  PRMT R74, RZ, 0x7610, R74 ;  /* 0x00007610ff4a7816 */ /* 0x008fc6000000004a */
[----:B------:R-:W-:Y:S01]  /*29610*/  @!P5 IMAD.MOV R3, RZ, RZ, -R3 ;  /* 0x000000ffff03d224 */ /* 0x000fe200078e0a03 */
[----:B--2---:R-:W-:Y:S01]  /*29620*/  ISETP.GE.AND P6, PT, R93, RZ, PT ;  /* 0x000000ff5d00720c */ /* 0x004fe20003fc6270 */
[----:B------:R-:W0:Y:S01]  /*29630*/  LDCU UR13, c[0x0][0x3b0] ;  /* 0x00007600ff0d77ac */ /* 0x000e220008000800 */
[----:B----4-:R1:W-:Y:S04]  /*29640*/  STL [R1+0x19bc], R92 ;  /* 0x0019bc5c01007387 */ /* 0x0103e80000100800 */
[----:B-1----:R-:W2:Y:S04]  /*29650*/  LDL R92, [R1+0x25ec] ;  /* 0x0025ec00015c7983 */ /* 0x002ea80000100800 */
[----:B------:R1:W-:Y:S04]  /*29660*/  STL [R1+0xa38], R5 ;  /* 0x000a380501007387 */ /* 0x0003e80000100800 */
[----:B------:R-:W3:Y:S01]  /*29670*/  LDL.LU R0, [R1+0x394] ;  /* 0x0003940001007983 */ /* 0x000ee20000300800 */
[----:B-1----:R-:W-:-:S03]  /*29680*/  @P0 LOP3.LUT R5, R5, R4, RZ, 0x3c, !PT ;  /* 0x0000000405050212 */ /* 0x002fc600078e3cff */
[----:B------:R1:W-:Y:S01]  /*29690*/  STL [R1+0xa34], R4 ;  /* 0x000a340401007387 */ /* 0x0003e20000100800 */
[----:B------:R-:W-:Y:S02]  /*296a0*/  IADD3 R93, P5, PT, R6, R13, RZ ;  /* 0x0000000d065d7210 */ /* 0x000fe40007fbe0ff */
[----:B------:R-:W-:Y:S01]  /*296b0*/  PRMT R75, RZ, 0x7610, R75 ;  /* 0x00007610ff4b7816 */ /* 0x000fe2000000004b */
[----:B------:R-:W4:Y:S01]  /*296c0*/  LDL.LU R2, [R1+0x398] ;  /* 0x0003980001027983 */ /* 0x000f220000300800 */
[----:B-1----:R-:W-:-:S04]  /*296d0*/  @P0 LOP3.LUT R4, R5, R4, RZ, 0x3c, !PT ;  /* 0x0000000405040212 */ /* 0x002fc800078e3cff */
[----:B------:R-:W-:-:S05]  /*296e0*/  @P0 LOP3.LUT R5, R5, R4, RZ, 0x3c, !PT ;  /* 0x0000000405050212 */ /* 0x000fca00078e3cff */
[----:B------:R1:W2:Y:S02]  /*296f0*/  @P0 LDG.E.U8 R74, desc[UR20][R4.64] ;  /* 0x00000014044a0981 */ /* 0x0002a4000c1e1100 */
[----:B-1----:R-:W-:Y:S02]  /*29700*/  SEL R4, R14, R3, !P1 ;  /* 0x000000030e047207 */ /* 0x002fe40004800000 */
[----:B------:R-:W-:-:S03]  /*29710*/  SHF.R.S32.HI R5, RZ, 0x1f, R6 ;  /* 0x0000001fff057819 */ /* 0x000fc60000011406 */
[----:B------:R-:W-:Y:S01]  /*29720*/  IMAD R6, R4, UR6, RZ ;  /* 0x0000000604067c24 */ /* 0x000fe2000f8e02ff */
[----:B------:R-:W-:Y:S01]  /*29730*/  ISETP.GT.U32.AND P4, PT, R15, R77, PT ;  /* 0x0000004d0f00720c */ /* 0x000fe20003f84070 */
[----:B------:R-:W-:Y:S01]  /*29740*/  IMAD.X R5, R5, 0x1, R12, P5 ;  /* 0x0000000105057824 */ /* 0x000fe200028e060c */
[----:B------:R-:W-:Y:S01]  /*29750*/  PRMT R71, RZ, 0x7610, R71 ;  /* 0x00007610ff477816 */ /* 0x000fe20000000047 */
[----:B------:R-:W-:Y:S01]  /*29760*/  @P0 IMAD.MOV.U32 R4, RZ, RZ, R93 ;  /* 0x000000ffff040224 */ /* 0x000fe200078e005d */
[----:B------:R-:W-:Y:S01]  /*29770*/  ISETP.GT.U32.AND P3, PT, R15, R16, PT ;  /* 0x000000100f00720c */ /* 0x000fe20003f64070 */
[----:B------:R-:W1:Y:S03]  /*29780*/  LDCU UR6, c[0x0][0x3b0] ;  /* 0x00007600ff0677ac */ /* 0x000e660008000800 */
[----:B------:R0:W3:Y:S05]  /*29790*/  @P0 LDG.E.U8 R75, desc[UR20][R4.64] ;  /* 0x00000014044b0981 */ /* 0x0000ea000c1e1100 */
[----:B------:R-:W-:-:S04]  /*297a0*/  @!P4 IMAD.IADD R77, R77, 0x1, -R15 ;  /* 0x000000014d4dc824 */ /* 0x000fc800078e0a0f */
[----:B------:R-:W-:-:S04]  /*297b0*/  IMAD.MOV.U32 R3, RZ, RZ, R77 ;  /* 0x000000ffff037224 */ /* 0x000fc800078e004d */
[----:B------:R-:W-:-:S05]  /*297c0*/  @!P6 IMAD.MOV R3, RZ, RZ, -R3 ;  /* 0x000000ffff03e224 */ /* 0x000fca00078e0a03 */
[----:B0-----:R-:W-:Y:S01]  /*297d0*/  SEL R4, R14, R3, !P1 ;  /* 0x000000030e047207 */ /* 0x001fe20004800000 */
[----:B--2---:R0:W-:Y:S04]  /*297e0*/  STL [R1+0x19b8], R74 ;  /* 0x0019b84a01007387 */ /* 0x0041e80000100800 */
[----:B0-----:R-:W2:Y:S04]  /*297f0*/  LDL.LU R74, [R1+0x39c] ;  /* 0x00039c00014a7983 */ /* 0x001ea80000300800 */
[----:B------:R0:W-:Y:S04]  /*29800*/  STL [R1+0x155c], R93 ;  /* 0x00155c5d01007387 */ /* 0x0001e80000100800 */
[----:B------:R-:W2:Y:S04]  /*29810*/  LDL.LU R77, [R1+0x2814] ;  /* 0x00281400014d7983 */ /* 0x000ea80000300800 */
[----:B------:R1:W-:Y:S04]  /*29820*/  STL [R1+0x1558], R5 ;  /* 0x0015580501007387 */ /* 0x0003e80000100800 */
[----:B0-----:R-:W4:Y:S01]  /*29830*/  LDL.LU R93, [R1+0x2810] ;  /* 0x00281000015d7983 */ /* 0x001f220000300800 */
[----:B-1----:R-:W-:-:S05]  /*29840*/  IADD3 R5, P6, PT, R6, R13, RZ ;  /* 0x0000000d06057210 */ /* 0x002fca0007fde0ff */
[----:B------:R-:W-:Y:S04]  /*29850*/  STL [R1+0xa30], R5 ;  /* 0x000a300501007387 */ /* 0x000fe80000100800 */
[----:B---3--:R0:W-:Y:S02]  /*29860*/  STL [R1+0x19b4], R75 ;  /* 0x0019b44b01007387 */ /* 0x0081e40000100800 */
[----:B0-----:R-:W-:Y:S01]  /*29870*/  LEA.HI.X.SX32 R75, R6, R12, 0x1, P6 ;  /* 0x0000000c064b7211 */ /* 0x001fe200030f0eff */
[----:B------:R-:W-:Y:S02]  /*29880*/  IMAD R6, R4, UR5, RZ ;  /* 0x0000000504067c24 */ /* 0x000fe4000f8e02ff */
[----:B------:R-:W-:Y:S01]  /*29890*/  @!P3 IMAD.IADD R16, R16, 0x1, -R15 ;  /* 0x000000011010b824 */ /* 0x000fe200078e0a0f */
[----:B------:R-:W-:Y:S01]  /*298a0*/  ISETP.GE.AND P4, PT, R92, RZ, PT ;  /* 0x000000ff5c00720c */ /* 0x000fe20003f86270 */
[----:B------:R-:W-:Y:S01]  /*298b0*/  @P0 IMAD.MOV.U32 R4, RZ, RZ, R5 ;  /* 0x000000ffff040224 */ /* 0x000fe200078e0005 */
[----:B------:R0:W-:Y:S01]  /*298c0*/  STL [R1+0xa2c], R75 ;  /* 0x000a2c4b01007387 */ /* 0x0001e20000100800 */
[----:B------:R-:W-:Y:S01]  /*298d0*/  @P0 IMAD.MOV.U32 R5, RZ, RZ, R75 ;  /* 0x000000ffff050224 */ /* 0x000fe200078e004b */
[----:B--2---:R-:W-:-:S04]  /*298e0*/  PRMT R77, RZ, 0x7610, R77 ;  /* 0x00007610ff4d7816 */ /* 0x004fc8000000004d */
[----:B------:R-:W2:Y:S01]  /*298f0*/  @P0 LDG.E.U8 R71, desc[UR20][R4.64] ;  /* 0x0000001404470981 */ /* 0x000ea2000c1e1100 */
[----:B------:R-:W-:Y:S01]  /*29900*/  ISETP.GT.U32.AND P3, PT, R15, R16, PT ;  /* 0x000000100f00720c */ /* 0x000fe20003f64070 */
[----:B------:R-:W1:-:S12]  /*29910*/  LDCU UR5, c[0x0][0x3b0] ;  /* 0x00007600ff0577ac */ /* 0x000e580008000800 */
[----:B------:R-:W-:-:S04]  /*29920*/  @!P3 IMAD.IADD R16, R16, 0x1, -R15 ;  /* 0x000000011010b824 */ /* 0x000fc800078e0a0f */
[----:B------:R-:W-:Y:S02]  /*29930*/  IMAD.MOV.U32 R3, RZ, RZ, R16 ;  /* 0x000000ffff037224 */ /* 0x000fe400078e0010 */
[----:B------:R-:W3:Y:S02]  /*29940*/  LDL R16, [R1+0x25c8] ;  /* 0x0025c80001107983 */ /* 0x000ee40000100800 */
[----:B------:R-:W-:Y:S02]  /*29950*/  @!P4 IMAD.MOV R3, RZ, RZ, -R3 ;  /* 0x000000ffff03c224 */ /* 0x000fe400078e0a03 */
[----:B0-----:R-:W3:Y:S04]  /*29960*/  LDL.LU R75, [R1+0x3a8] ;  /* 0x0003a800014b7983 */ /* 0x001ee80000300800 */
[----:B------:R-:W3:Y:S04]  /*29970*/  LDL.LU R92, [R1+0x3ac] ;  /* 0x0003ac00015c7983 */ /* 0x000ee80000300800 */
[----:B--2---:R0:W-:Y:S02]  /*29980*/  STL [R1+0x19b0], R71 ;  /* 0x0019b04701007387 */ /* 0x0041e40000100800 */
[----:B0-----:R-:W-:-:S04]  /*29990*/  IADD3 R71, P4, PT, R6, R13, RZ ;  /* 0x0000000d06477210 */ /* 0x001fc80007f9e0ff */
[----:B------:R-:W-:Y:S01]  /*299a0*/  LEA.HI.X.SX32 R5, R6, R12, 0x1, P4 ;  /* 0x0000000c06057211 */ /* 0x000fe200020f0eff */
[----:B------:R-:W-:-:S05]  /*299b0*/  @P0 IMAD.MOV.U32 R4, RZ, RZ, R71 ;  /* 0x000000ffff040224 */ /* 0x000fca00078e0047 */
[----:B------:R0:W2:Y:S01]  /*299c0*/  @P0 LDG.E.U8 R77, desc[UR20][R4.64] ;  /* 0x00000014044d0981 */ /* 0x0000a2000c1e1100 */
[----:B------:R-:W-:Y:S02]  /*299d0*/  ISETP.GT.U32.AND P5, PT, R15, R7, PT ;  /* 0x000000070f00720c */ /* 0x000fe40003fa4070 */
[----:B------:R-:W-:-:S11]  /*299e0*/  SEL R3, R14, R3, !P1 ;  /* 0x000000030e037207 */ /* 0x000fd60004800000 */
[----:B------:R-:W-:-:S05]  /*299f0*/  @!P5 IMAD.IADD R7, R7, 0x1, -R15 ;  /* 0x000000010707d824 */ /* 0x000fca00078e0a0f */
[----:B------:R-:W-:Y:S01]  /*29a00*/  ISETP.GT.U32.AND P5, PT, R15, R7, PT ;  /* 0x000000070f00720c */ /* 0x000fe20003fa4070 */
[----:B------:R-:W-:Y:S01]  /*29a10*/  IMAD R3, R3, UR6, RZ ;  /* 0x0000000603037c24 */ /* 0x000fe2000f8e02ff */
[----:B------:R1:W-:Y:S01]  /*29a20*/  STL [R1+0xa28], R71 ;  /* 0x000a284701007387 */ /* 0x0003e20000100800 */
[----:B----4-:R-:W-:Y:S01]  /*29a30*/  ISETP.GT.U32.AND P6, PT, R15, R2, PT ;  /* 0x000000020f00720c */ /* 0x010fe20003fc4070 */
[----:B------:R-:W4:Y:S02]  /*29a40*/  LDCU UR6, c[0x0][0x3b0] ;  /* 0x00007600ff0677ac */ /* 0x000f240008000800 */
[----:B------:R3:W-:Y:S01]  /*29a50*/  STL [R1+0xa24], R5 ;  /* 0x000a240501007387 */ /* 0x0007e20000100800 */
[----:B0-----:R-:W-:-:S03]  /*29a60*/  SHF.R.S32.HI R4, RZ, 0x1f, R3 ;  /* 0x0000001fff047819 */ /* 0x001fc60000011403 */
[----:B-1----:R-:W4:Y:S03]  /*29a70*/  LDL R71, [R1+0x25cc] ;  /* 0x0025cc0001477983 */ /* 0x002f260000100800 */
[--C-:B------:R-:W-:Y:S01]  /*29a80*/  @!P5 IMAD.IADD R7, R7, 0x1, -R15.reuse ;  /* 0x000000010707d824 */ /* 0x100fe200078e0a0f */
[----:B---3--:R-:W-:Y:S01]  /*29a90*/  IADD3 R5, P5, PT, R3, R13, RZ ;  /* 0x0000000d03057210 */ /* 0x008fe20007fbe0ff */
[----:B--2---:R0:W-:Y:S04]  /*29aa0*/  STL [R1+0x38c], R77 ;  /* 0x00038c4d01007387 */ /* 0x0041e80000100800 */
[----:B------:R-:W2:Y:S01]  /*29ab0*/  LDL R3, [R1+0x25f0] ;  /* 0x0025f00001037983 */ /* 0x000ea20000100800 */
[----:B------:R-:W-:Y:S01]  /*29ac0*/  @!P6 IMAD.IADD R2, R2, 0x1, -R15 ;  /* 0x000000010202e824 */ /* 0x000fe200078e0a0f */
[----:B------:R-:W-:-:S02]  /*29ad0*/  PRMT R6, RZ, 0x7610, R6 ;  /* 0x00007610ff067816 */ /* 0x000fc40000000006 */
[----:B0-----:R-:W3:Y:S04]  /*29ae0*/  LDL R77, [R1+0x25d0] ;  /* 0x0025d000014d7983 */ /* 0x001ee80000100800 */
[----:B------:R0:W-:Y:S01]  /*29af0*/  STL [R1+0x1564], R5 ;  /* 0x0015640501007387 */ /* 0x0001e20000100800 */
[----:B------:R-:W-:-:S13]  /*29b00*/  ISETP.GT.U32.AND P3, PT, R15, R0, PT ;  /* 0x000000000f00720c */ /* 0x000fda0003f64070 */
[----:B------:R-:W-:Y:S01]  /*29b10*/  @!P3 IMAD.IADD R0, R0, 0x1, -R15 ;  /* 0x000000010000b824 */ /* 0x000fe200078e0a0f */
[----:B--2---:R-:W-:Y:S01]  /*29b20*/  ISETP.GE.AND P6, PT, R3, RZ, PT ;  /* 0x000000ff0300720c */ /* 0x004fe20003fc6270 */
[----:B------:R-:W-:Y:S02]  /*29b30*/  IMAD.X R3, R4, 0x1, R12, P5 ;  /* 0x0000000104037824 */ /* 0x000fe400028e060c */
[----:B------:R-:W-:Y:S02]  /*29b40*/  @P0 IMAD.MOV.U32 R4, RZ, RZ, R5 ;  /* 0x000000ffff040224 */ /* 0x000fe400078e0005 */
[----:B0-----:R-:W-:-:S05]  /*29b50*/  @P0 IMAD.MOV.U32 R5, RZ, RZ, R3 ;  /* 0x000000ffff050224 */ /* 0x001fca00078e0003 */
[----:B------:R0:W2:Y:S01]  /*29b60*/  @P0 LDG.E.U8 R6, desc[UR20][R4.64] ;  /* 0x0000001404060981 */ /* 0x0000a2000c1e1100 */
[C---:B------:R-:W-:Y:S02]  /*29b70*/  ISETP.GT.U32.AND P3, PT, R15.reuse, R74, PT ;  /* 0x0000004a0f00720c */ /* 0x040fe40003f64070 */
[----:B------:R-:W-:Y:S01]  /*29b80*/  ISETP.GT.U32.AND P4, PT, R15, R0, PT ;  /* 0x000000000f00720c */ /* 0x000fe20003f84070 */
[----:B0-----:R-:W-:-:S10]  /*29b90*/  IMAD.MOV.U32 R4, RZ, RZ, R7 ;  /* 0x000000ffff047224 */ /* 0x001fd400078e0007 */
[--C-:B------:R-:W-:Y:S02]  /*29ba0*/  @!P3 IMAD.IADD R74, R74, 0x1, -R15.reuse ;  /* 0x000000014a4ab824 */ /* 0x100fe400078e0a0f */
[----:B------:R-:W-:Y:S01]  /*29bb0*/  @!P4 IMAD.IADD R0, R0, 0x1, -R15 ;  /* 0x000000010000c824 */ /* 0x000fe200078e0a0f */
[C---:B------:R-:W-:Y:S02]  /*29bc0*/  ISETP.GT.U32.AND P4, PT, R15.reuse, R2, PT ;  /* 0x000000020f00720c */ /* 0x040fe40003f84070 */
[C---:B------:R-:W-:Y:S01]  /*29bd0*/  ISETP.GT.U32.AND P5, PT, R15.reuse, R74, PT ;  /* 0x0000004a0f00720c */ /* 0x040fe20003fa4070 */
[----:B------:R-:W-:Y:S01]  /*29be0*/  @!P6 IMAD.MOV R4, RZ, RZ, -R4 ;  /* 0x000000ffff04e224 */ /* 0x000fe200078e0a04 */
[----:B------:R-:W-:-:S04]  /*29bf0*/  ISETP.GT.U32.AND P6, PT, R15, R75, PT ;  /* 0x0000004b0f00720c */ /* 0x000fc80003fc4070 */
[----:B------:R-:W-:Y:S02]  /*29c00*/  SEL R4, R14, R4, !P1 ;  /* 0x000000040e047207 */ /* 0x000fe40004800000 */
[----:B------:R-:W-:Y:S02]  /*29c10*/  ISETP.GE.AND P3, PT, R16, RZ, PT ;  /* 0x000000ff1000720c */ /* 0x000fe40003f66270 */
[----:B------:R-:W2:Y:S01]  /*29c20*/  LDL.LU R16, [R1+0x3a0] ;  /* 0x0003a00001107983 */ /* 0x000ea20000300800 */
[--C-:B------:R-:W-:Y:S01]  /*29c30*/  @!P4 IMAD.IADD R2, R2, 0x1, -R15.reuse ;  /* 0x000000010202c824 */ /* 0x100fe200078e0a0f */
[----:B----4-:R-:W-:Y:S01]  /*29c40*/  ISETP.GE.AND P4, PT, R71, RZ, PT ;  /* 0x000000ff4700720c */ /* 0x010fe20003f86270 */
[----:B------:R-:W-:Y:S01]  /*29c50*/  IMAD R5, R4, UR13, RZ ;  /* 0x0000000d04057c24 */ /* 0x000fe2000f8e02ff */
[----:B------:R0:W-:Y:S01]  /*29c60*/  STL [R1+0x1560], R3 ;  /* 0x0015600301007387 */ /* 0x0001e20000100800 */
[--C-:B------:R-:W-:Y:S01]  /*29c70*/  @!P5 IMAD.IADD R74, R74, 0x1, -R15.reuse ;  /* 0x000000014a4ad824 */ /* 0x100fe200078e0a0f */
[----:B---3--:R-:W-:Y:S01]  /*29c80*/  ISETP.GE.AND P5, PT, R77, RZ, PT ;  /* 0x000000ff4d00720c */ /* 0x008fe20003fa6270 */
[----:B------:R-:W-:Y:S01]  /*29c90*/  @!P6 IMAD.IADD R75, R75, 0x1, -R15 ;  /* 0x000000014b4be824 */ /* 0x000fe200078e0a0f */
[----:B------:R-:W3:Y:S01]  /*29ca0*/  LDL R71, [R1+0x25d8] ;  /* 0x0025d80001477983 */ /* 0x000ee20000100800 */
[----:B------:R-:W-:Y:S01]  /*29cb0*/  PRMT R72, RZ, 0x7610, R72 ;  /* 0x00007610ff487816 */ /* 0x000fe20000000048 */
[----:B------:R-:W-:Y:S01]  /*29cc0*/  IMAD.MOV.U32 R4, RZ, RZ, R2 ;  /* 0x000000ffff047224 */ /* 0x000fe200078e0002 */
[----:B------:R-:W-:Y:S01]  /*29cd0*/  PRMT R93, RZ, 0x7610, R93 ;  /* 0x00007610ff5d7816 */ /* 0x000fe2000000005d */
[----:B------:R-:W1:Y:S01]  /*29ce0*/  LDCU UR13, c[0x0][0x3b0] ;  /* 0x00007600ff0d77ac */ /* 0x000e620008000800 */
[----:B0-----:R-:W-:-:S02]  /*29cf0*/  IMAD.MOV.U32 R3, RZ, RZ, R0 ;  /* 0x000000ffff037224 */ /* 0x001fc400078e0000 */
[----:B------:R-:W4:Y:S04]  /*29d00*/  LDL R0, [R1+0x25d4] ;  /* 0x0025d40001007983 */ /* 0x000f280000100800 */
[----:B------:R-:W3:Y:S04]  /*29d10*/  LDL.LU R77, [R1+0x3b0] ;  /* 0x0003b000014d7983 */ /* 0x000ee80000300800 */
[----:B--2---:R0:W-:Y:S02]  /*29d20*/  STL [R1+0x19ac], R6 ;  /* 0x0019ac0601007387 */ /* 0x0041e40000100800 */
[----:B0-----:R-:W-:-:S04]  /*29d30*/  IADD3 R6, P6, PT, R5, R13, RZ ;  /* 0x0000000d05067210 */ /* 0x001fc80007fde0ff */
[----:B------:R-:W-:-:S05]  /*29d40*/  LEA.HI.X.SX32 R7, R5, R12, 0x1, P6 ;  /* 0x0000000c05077211 */ /* 0x000fca00030f0eff */
[----:B------:R0:W2:Y:S01]  /*29d50*/  @P0 LDG.E.U8 R72, desc[UR20][R6.64] ;  /* 0x0000001406480981 */ /* 0x0000a2000c1e1100 */
[----:B------:R-:W-:Y:S01]  /*29d60*/  @!P3 IMAD.MOV R3, RZ, RZ, -R3 ;  /* 0x000000ffff03b224 */ /* 0x000fe200078e0a03 */
[----:B------:R-:W-:-:S04]  /*29d70*/  ISETP.GT.U32.AND P3, PT, R15, R92, PT ;  /* 0x0000005c0f00720c */ /* 0x000fc80003f64070 */
[----:B------:R-:W-:Y:S01]  /*29d80*/  SEL R3, R14, R3, !P1 ;  /* 0x000000030e037207 */ /* 0x000fe20004800000 */
[----:B------:R-:W-:-:S04]  /*29d90*/  @!P4 IMAD.MOV R4, RZ, RZ, -R4 ;  /* 0x000000ffff04c224 */ /* 0x000fc800078e0a04 */
[----:B------:R-:W-:-:S04]  /*29da0*/  IMAD R3, R3, UR6, RZ ;  /* 0x0000000603037c24 */ /* 0x000fc8000f8e02ff */
[----:B------:R-:W-:Y:S01]  /*29db0*/  @!P3 IMAD.IADD R92, R92, 0x1, -R15 ;  /* 0x000000015c5cb824 */ /* 0x000fe200078e0a0f */
[----:B------:R-:W-:Y:S01]  /*29dc0*/  IADD3 R2, P3, PT, R3, R13, RZ ;  /* 0x0000000d03027210 */ /* 0x000fe20007f7e0ff */
[----:B------:R0:W-:Y:S01]  /*29dd0*/  STL [R1+0xa20], R6 ;  /* 0x000a200601007387 */ /* 0x0001e20000100800 */
[----:B------:R-:W-:Y:S01]  /*29de0*/  ISETP.GT.U32.AND P6, PT, R15, R75, PT ;  /* 0x0000004b0f00720c */ /* 0x000fe20003fc4070 */
[----:B------:R-:W1:Y:S01]  /*29df0*/  LDCU UR6, c[0x0][0x3b0] ;  /* 0x00007600ff0677ac */ /* 0x000e620008000800 */
[----:B------:R-:W-:Y:S01]  /*29e00*/  LEA.HI.X.SX32 R5, R3, R12, 0x1, P3 ;  /* 0x0000000c03057211 */ /* 0x000fe200018f0eff */
[----:B------:R-:W-:Y:S01]  /*29e10*/  STL [R1+0xa18], R2 ;  /* 0x000a180201007387 */ /* 0x000fe20000100800 */
[----:B0-----:R-:W-:Y:S01]  /*29e20*/  SEL R6, R14, R4, !P1 ;  /* 0x000000040e067207 */ /* 0x001fe20004800000 */
[----:B------:R-:W-:Y:S02]  /*29e30*/  @P0 IMAD.MOV.U32 R4, RZ, RZ, R2 ;  /* 0x000000ffff040224 */ /* 0x000fe400078e0002 */
[----:B------:R-:W-:Y:S01]  /*29e40*/  STL [R1+0xa1c], R7 ;  /* 0x000a1c0701007387 */ /* 0x000fe20000100800 */
[----:B------:R-:W-:-:S03]  /*29e50*/  IMAD.MOV.U32 R3, RZ, RZ, R74 ;  /* 0x000000ffff037224 */ /* 0x000fc600078e004a */
[----:B------:R-:W-:Y:S04]  /*29e60*/  STL [R1+0xa14], R5 ;  /* 0x000a140501007387 */ /* 0x000fe80000100800 */
[----:B------:R0:W3:Y:S04]  /*29e70*/  @P0 LDG.E.U8 R93, desc[UR20][R4.64] ;  /* 0x00000014045d0981 */ /* 0x0000e8000c1e1100 */
[----:B--2---:R2:W-:Y:S04]  /*29e80*/  STL [R1+0x19a8], R72 ;  /* 0x0019a84801007387 */ /* 0x0045e80000100800 */
[----:B--2---:R-:W2:Y:S04]  /*29e90*/  LDL.LU R72, [R1+0x3b4] ;  /* 0x0003b40001487983 */ /* 0x004ea80000300800 */
[----:B------:R-:W2:Y:S04]  /*29ea0*/  LDL.LU R74, [R1+0x280c] ;  /* 0x00280c00014a7983 */ /* 0x000ea80000300800 */
[----:B------:R-:W2:Y:S01]  /*29eb0*/  LDL.LU R2, [R1+0x2808] ;  /* 0x0028080001027983 */ /* 0x000ea20000300800 */
[----:B------:R-:W-:-:S02]  /*29ec0*/  IMAD R6, R6, UR15, RZ ;  /* 0x0000000f06067c24 */ /* 0x000fc4000f8e02ff */
[----:B------:R-:W-:Y:S01]  /*29ed0*/  @!P6 IMAD.IADD R75, R75, 0x1, -R15 ;  /* 0x000000014b4be824 */ /* 0x000fe200078e0a0f */
[----:B------:R-:W-:Y:S01]  /*29ee0*/  ISETP.GT.U32.AND P4, PT, R15, R16, PT ;  /* 0x000000100f00720c */ /* 0x000fe20003f84070 */
[----:B------:R-:W-:Y:S01]  /*29ef0*/  @!P5 IMAD.MOV R3, RZ, RZ, -R3 ;  /* 0x000000ffff03d224 */ /* 0x000fe200078e0a03 */
[----:B0-----:R-:W-:Y:S01]  /*29f00*/  SHF.R.S32.HI R5, RZ, 0x1f, R6 ;  /* 0x0000001fff057819 */ /* 0x001fe20000011406 */
[----:B------:R-:W0:Y:S01]  /*29f10*/  LDCU UR15, c[0x0][0x3b0] ;  /* 0x00007600ff0f77ac */ /* 0x000e220008000800 */
[----:B------:R-:W-:Y:S02]  /*29f20*/  IADD3 R7, P6, PT, R6, R13, RZ ;  /* 0x0000000d06077210 */ /* 0x000fe40007fde0ff */
[----:B----4-:R-:W-:Y:S02]  /*29f30*/  ISETP.GE.AND P5, PT, R0, RZ, PT ;  /* 0x000000ff0000720c */ /* 0x010fe40003fa6270 */
[----:B------:R-:W-:Y:S01]  /*29f40*/  SEL R3, R14, R3, !P1 ;  /* 0x000000030e037207 */ /* 0x000fe20004800000 */
[----:B------:R-:W-:-:S02]  /*29f50*/  IMAD.X R5, R5, 0x1, R12, P6 ;  /* 0x0000000105057824 */ /* 0x000fc400030e060c */
[----:B------:R-:W-:Y:S01]  /*29f60*/  @P0 IMAD.MOV.U32 R6, RZ, RZ, R7 ;  /* 0x000000ffff060224 */ /* 0x000fe200078e0007 */
[----:B---3--:R3:W-:Y:S01]  /*29f70*/  STL [R1+0x1980], R93 ;  /* 0x0019805d01007387 */ /* 0x0087e20000100800 */
[----:B------:R-:W-:Y:S02]  /*29f80*/  IMAD.MOV.U32 R4, RZ, RZ, R75 ;  /* 0x000000ffff047224 */ /* 0x000fe400078e004b */
[----:B------:R-:W-:Y:S01]  /*29f90*/  IMAD R3, R3, UR5, RZ ;  /* 0x0000000503037c24 */ /* 0x000fe2000f8e02ff */
[----:B------:R-:W-:Y:S01]  /*29fa0*/  ISETP.GT.U32.AND P3, PT, R15, R92, PT ;  /* 0x0000005c0f00720c */ /* 0x000fe20003f64070 */
[----:B---3--:R-:W3:Y:S01]  /*29fb0*/  LDL.LU R93, [R1+0x2804] ;  /* 0x00280400015d7983 */ /* 0x008ee20000300800 */
[----:B------:R-:W-:Y:S01]  /*29fc0*/  @!P4 IMAD.IADD R16, R16, 0x1, -R15 ;  /* 0x000000011010c824 */ /* 0x000fe200078e0a0f */
[----:B------:R-:W-:Y:S01]  /*29fd0*/  PRMT R73, RZ, 0x7610, R73 ;  /* 0x00007610ff497816 */ /* 0x000fe20000000049 */
[----:B------:R-:W-:Y:S01]  /*29fe0*/  @!P5 IMAD.MOV R4, RZ, RZ, -R4 ;  /* 0x000000ffff04d224 */ /* 0x000fe200078e0a04 */
[----:B------:R-:W4:Y:S01]  /*29ff0*/  LDL R0, [R1+0x25b4] ;  /* 0x0025b40001007983 */ /* 0x000f220000100800 */
[----:B------:R-:W0:Y:S03]  /*2a000*/  LDCU UR5, c[0x0][0x3b0] ;  /* 0x00007600ff0577ac */ /* 0x000e260008000800 */
[----:B------:R1:W-:Y:S01]  /*2a010*/  STL [R1+0x156c], R7 ;  /* 0x00156c0701007387 */ /* 0x0003e20000100800 */
[----:B------:R-:W-:-:S02]  /*2a020*/  ISETP.GE.AND P4, PT, R71, RZ, PT ;  /* 0x000000ff4700720c */ /* 0x000fc40003f86270 */
[----:B------:R-:W-:Y:S01]  /*2a030*/  IADD3 R71, P5, PT, R3, R13, RZ ;  /* 0x0000000d03477210 */ /* 0x000fe20007fbe0ff */
[----:B-1----:R-:W-:Y:S01]  /*2a040*/  @P0 IMAD.MOV.U32 R7, RZ, RZ, R5 ;  /* 0x000000ffff070224 */ /* 0x002fe200078e0005 */
[----:B------:R1:W-:Y:S01]  /*2a050*/  STL [R1+0x1568], R5 ;  /* 0x0015680501007387 */ /* 0x0003e20000100800 */
[----:B--2---:R-:W-:Y:S02]  /*2a060*/  PRMT R74, RZ, 0x7610, R74 ;  /* 0x00007610ff4a7816 */ /* 0x004fe4000000004a */
[----:B------:R-:W-:Y:S01]  /*2a070*/  PRMT R2, RZ, 0x7610, R2 ;  /* 0x00007610ff027816 */ /* 0x000fe20000000002 */
[----:B------:R-:W-:-:S03]  /*2a080*/  @!P3 IMAD.IADD R92, R92, 0x1, -R15 ;  /* 0x000000015c5cb824 */ /* 0x000fc600078e0a0f */
[----:B------:R2:W3:Y:S01]  /*2a090*/  @P0 LDG.E.U8 R74, desc[UR20][R6.64] ;  /* 0x00000014064a0981 */ /* 0x0004e2000c1e1100 */
[----:B-1----:R-:W-:Y:S02]  /*2a0a0*/  LEA.HI.X.SX32 R5, R3, R12, 0x1, P5 ;  /* 0x0000000c03057211 */ /* 0x002fe400028f0eff */
[----:B------:R-:W-:Y:S01]  /*2a0b0*/  ISETP.GT.U32.AND P6, PT, R15, R16, PT ;  /* 0x000000100f00720c */ /* 0x000fe20003fc4070 */
[----:B------:R-:W3:Y:S01]  /*2a0c0*/  LDL R75, [R1+0x25b8] ;  /* 0x0025b800014b7983 */ /* 0x000ee20000100800 */
[----:B--2---:R-:W-:Y:S02]  /*2a0d0*/  @P0 IMAD.MOV.U32 R6, RZ, RZ, R71 ;  /* 0x000000ffff060224 */ /* 0x004fe400078e0047 */
[----:B------:R-:W-:-:S05]  /*2a0e0*/  @P0 IMAD.MOV.U32 R7, RZ, RZ, R5 ;  /* 0x000000ffff070224 */ /* 0x000fca00078e0005 */
[----:B------:R-:W2:Y:S01]  /*2a0f0*/  @P0 LDG.E.U8 R2, desc[UR20][R6.64] ;  /* 0x0000001406020981 */ /* 0x000ea2000c1e1100 */
[----:B------:R-:W-:-:S03]  /*2a100*/  IMAD.MOV.U32 R3, RZ, RZ, R92 ;  /* 0x000000ffff037224 */ /* 0x000fc600078e005c */
[----:B------:R-:W-:Y:S01]  /*2a110*/  STL [R1+0xa10], R71 ;  /* 0x000a104701007387 */ /* 0x000fe20000100800 */
[----:B------:R-:W-:Y:S02]  /*2a120*/  @!P4 IMAD.MOV R3, RZ, RZ, -R3 ;  /* 0x000000ffff03c224 */ /* 0x000fe400078e0a03 */
[----:B------:R-:W-:Y:S01]  /*2a130*/  @!P6 IMAD.IADD R16, R16, 0x1, -R15 ;  /* 0x000000011010e824 */ /* 0x000fe200078e0a0f */
[----:B----4-:R-:W-:Y:S02]  /*2a140*/  ISETP.GE.AND P4, PT, R0, RZ, PT ;  /* 0x000000ff0000720c */ /* 0x010fe40003f86270 */
[----:B---3--:R-:W-:Y:S01]  /*2a150*/  PRMT R93, RZ, 0x7610, R93 ;  /* 0x00007610ff5d7816 */ /* 0x008fe2000000005d */
[----:B------:R1:W-:Y:S04]  /*2a160*/  STL [R1+0x1940], R74 ;  /* 0x0019404a01007387 */ /* 0x0003e80000100800 */
[----:B-1----:R-:W3:Y:S04]  /*2a170*/  LDL.LU R74, [R1+0x3bc] ;  /* 0x0003bc00014a7983 */ /* 0x002ee80000300800 */
[----:B------:R1:W-:Y:S04]  /*2a180*/  STL [R1+0xa0c], R5 ;  /* 0x000a0c0501007387 */ /* 0x0003e80000100800 */
[----:B------:R-:W4:Y:S04]  /*2a190*/  LDL R0, [R1+0x25bc] ;  /* 0x0025bc0001007983 */ /* 0x000f280000100800 */
[----:B------:R-:W3:Y:S01]  /*2a1a0*/  LDL.LU R92, [R1+0x3c0] ;  /* 0x0003c000015c7983 */ /* 0x000ee20000300800 */
[----:B-1----:R-:W-:-:S02]  /*2a1b0*/  SEL R5, R14, R4, !P1 ;  /* 0x000000040e057207 */ /* 0x002fc40004800000 */
[----:B------:R-:W-:-:S03]  /*2a1c0*/  SEL R4, R14, R3, !P1 ;  /* 0x000000030e047207 */ /* 0x000fc60004800000 */
[----:B------:R-:W-:Y:S01]  /*2a1d0*/  IMAD R5, R5, UR13, RZ ;  /* 0x0000000d05057c24 */ /* 0x000fe2000f8e02ff */
[C---:B------:R-:W-:Y:S01]  /*2a1e0*/  ISETP.GT.U32.AND P3, PT, R15.reuse, R77, PT ;  /* 0x0000004d0f00720c */ /* 0x040fe20003f64070 */
[----:B------:R-:W-:Y:S01]  /*2a1f0*/  IMAD.MOV.U32 R3, RZ, RZ, R16 ;  /* 0x000000ffff037224 */ /* 0x000fe200078e0010 */
[----:B------:R-:W-:Y:S01]  /*2a200*/  ISETP.GT.U32.AND P5, PT, R15, R72, PT ;  /* 0x000000480f00720c */ /* 0x000fe20003fa4070 */
[----:B0-----:R-:W-:Y:S01]  /*2a210*/  IMAD R4, R4, UR15, RZ ;  /* 0x0000000f04047c24 */ /* 0x001fe2000f8e02ff */
[----:B------:R-:W-:Y:S01]  /*2a220*/  IADD3 R71, P6, PT, R5, R13, RZ ;  /* 0x0000000d05477210 */ /* 0x000fe20007fde0ff */
[----:B------:R-:W3:Y:S01]  /*2a230*/  LDL.LU R16, [R1+0x3b8] ;  /* 0x0003b80001107983 */ /* 0x000ee20000300800 */
[----:B------:R-:W-:Y:S01]  /*2a240*/  @!P4 IMAD.MOV R3, RZ, RZ, -R3 ;  /* 0x000000ffff03c224 */ /* 0x000fe200078e0a03 */
[----:B------:R-:W-:Y:S01]  /*2a250*/  PRMT R55, RZ, 0x7610, R55 ;  /* 0x00007610ff377816 */ /* 0x000fe20000000037 */
[----:B------:R-:W0:Y:S01]  /*2a260*/  LDCU UR13, c[0x0][0x3b0] ;  /* 0x00007600ff0d77ac */ /* 0x000e220008000800 */
[----:B--2---:R1:W-:Y:S01]  /*2a270*/  STL [R1+0x5a0], R2 ;  /* 0x0005a00201007387 */ /* 0x0043e20000100800 */
[----:B------:R-:W-:-:S02]  /*2a280*/  SHF.R.S32.HI R6, RZ, 0x1f, R4 ;  /* 0x0000001fff067819 */ /* 0x000fc40000011404 */
[----:B------:R-:W-:Y:S01]  /*2a290*/  LEA.HI.X.SX32 R5, R5, R12, 0x1, P6 ;  /* 0x0000000c05057211 */ /* 0x000fe200030f0eff */
[----:B------:R-:W-:Y:S01]  /*2a2a0*/  @!P3 IMAD.IADD R77, R77, 0x1, -R15 ;  /* 0x000000014d4db824 */ /* 0x000fe200078e0a0f */
[----:B------:R-:W-:Y:S01]  /*2a2b0*/  PRMT R7, RZ, 0x7610, R7 ;  /* 0x00007610ff077816 */ /* 0x000fe20000000007 */
[----:B------:R-:W-:Y:S01]  /*2a2c0*/  @!P5 IMAD.IADD R72, R72, 0x1, -R15 ;  /* 0x000000014848d824 */ /* 0x000fe200078e0a0f */
[----:B------:R-:W2:Y:S01]  /*2a2d0*/  LDCU UR15, c[0x0][0x3b0] ;  /* 0x00007600ff0f77ac */ /* 0x000ea20008000800 */
[----:B-1----:R-:W-:Y:S01]  /*2a2e0*/  IADD3 R2, P4, PT, R4, R13, RZ ;  /* 0x0000000d04027210 */ /* 0x002fe20007f9e0ff */
[----:B------:R-:W-:-:S05]  /*2a2f0*/  @P0 IMAD.MOV.U32 R4, RZ, RZ, R71 ;  /* 0x000000ffff040224 */ /* 0x000fca00078e0047 */
[----:B------:R1:W2:Y:S01]  /*2a300*/  @P0 LDG.E.U8 R93, desc[UR20][R4.64] ;  /* 0x00000014045d0981 */ /* 0x0002a2000c1e1100 */
[----:B------:R-:W-:Y:S01]  /*2a310*/  ISETP.GE.AND P6, PT, R75, RZ, PT ;  /* 0x000000ff4b00720c */ /* 0x000fe20003fc6270 */
[----:B------:R-:W-:Y:S02]  /*2a320*/  IMAD.X R75, R6, 0x1, R12, P4 ;  /* 0x00000001064b7824 */ /* 0x000fe400020e060c */
[----:B------:R0:W-:Y:S04]  /*2a330*/  STL [R1+0xa08], R71 ;  /* 0x000a084701007387 */ /* 0x0001e80000100800 */
[----:B------:R-:W-:Y:S01]  /*2a340*/  STL [R1+0x1574], R2 ;  /* 0x0015740201007387 */ /* 0x000fe20000100800 */
[----:B-1----:R-:W-:-:S03]  /*2a350*/  @P0 IMAD.MOV.U32 R4, RZ, RZ, R2 ;  /* 0x000000ffff040224 */ /* 0x002fc600078e0002 */
[----:B------:R1:W-:Y:S04]  /*2a360*/  STL [R1+0xa04], R5 ;  /* 0x000a040501007387 */ /* 0x0003e80000100800 */
[----:B0-----:R-:W3:Y:S01]  /*2a370*/  LDL.LU R71, [R1+0x2800] ;  /* 0x0028000001477983 */ /* 0x001ee20000300800 */
[----:B-1----:R-:W-:-:S03]  /*2a380*/  @P0 IMAD.MOV.U32 R5, RZ, RZ, R75 ;  /* 0x000000ffff050224 */ /* 0x002fc600078e004b */
[----:B------:R-:W-:Y:S04]  /*2a390*/  STL [R1+0x1570], R75 ;  /* 0x0015704b01007387 */ /* 0x000fe80000100800 */
[----:B------:R0:W3:Y:S01]  /*2a3a0*/  @P0 LDG.E.U8 R73, desc[UR20][R4.64] ;  /* 0x0000001404490981 */ /* 0x0000e2000c1e1100 */
[----:B------:R-:W-:-:S03]  /*2a3b0*/  ISETP.GT.U32.AND P3, PT, R15, R77, PT ;  /* 0x0000004d0f00720c */ /* 0x000fc60003f64070 */
[----:B--2---:R1:W-:Y:S04]  /*2a3c0*/  STL [R1+0x3a8], R93 ;  /* 0x0003a85d01007387 */ /* 0x0043e80000100800 */
[----:B-1----:R-:W2:Y:S04]  /*2a3d0*/  LDL R93, [R1+0x25c0] ;  /* 0x0025c000015d7983 */ /* 0x002ea80000100800 */
[----:B------:R-:W2:Y:S04]  /*2a3e0*/  LDL.LU R75, [R1+0x27fc] ;  /* 0x0027fc00014b7983 */ /* 0x000ea80000300800 */
[----:B------:R-:W2:Y:S01]  /*2a3f0*/  LDL.LU R2, [R1+0x27f8] ;  /* 0x0027f80001027983 */ /* 0x000ea20000300800 */
[----:B------:R-:W-:Y:S01]  /*2a400*/  @!P3 IMAD.IADD R77, R77, 0x1, -R15 ;  /* 0x000000014d4db824 */ /* 0x000fe200078e0a0f */
[----:B------:R-:W-:-:S02]  /*2a410*/  ISETP.GT.U32.AND P5, PT, R15, R72, PT ;  /* 0x000000480f00720c */ /* 0x000fc40003fa4070 */
[----:B------:R-:W-:Y:S01]  /*2a420*/  SEL R6, R14, R3, !P1 ;  /* 0x000000030e067207 */ /* 0x000fe20004800000 */
[----:B------:R-:W-:Y:S01]  /*2a430*/  IMAD.MOV.U32 R3, RZ, RZ, R77 ;  /* 0x000000ffff037224 */ /* 0x000fe200078e004d */
[----:B----4-:R-:W-:Y:S02]  /*2a440*/  ISETP.GE.AND P3, PT, R0, RZ, PT ;  /* 0x000000ff0000720c */ /* 0x010fe40003f66270 */
[----:B------:R-:W4:Y:S01]  /*2a450*/  LDL R0, [R1+0x25c4] ;  /* 0x0025c40001007983 */ /* 0x000f220000100800 */
[----:B------:R-:W-:Y:S01]  /*2a460*/  IMAD R6, R6, UR6, RZ ;  /* 0x0000000606067c24 */ /* 0x000fe2000f8e02ff */
[----:B---3--:R-:W-:Y:S01]  /*2a470*/  ISETP.GT.U32.AND P4, PT, R15, R74, PT ;  /* 0x0000004a0f00720c */ /* 0x008fe20003f84070 */
[----:B------:R-:W-:-:S04]  /*2a480*/  @!P6 IMAD.MOV R3, RZ, RZ, -R3 ;  /* 0x000000ffff03e224 */ /* 0x000fc800078e0a03 */
[----:B------:R-:W-:Y:S01]  /*2a490*/  @!P5 IMAD.IADD R72, R72, 0x1, -R15 ;  /* 0x000000014848d824 */ /* 0x000fe200078e0a0f */
[----:B0-----:R-:W-:Y:S01]  /*2a4a0*/  IADD3 R5, P6, PT, R6, R13, RZ ;  /* 0x0000000d06057210 */ /* 0x001fe20007fde0ff */
[----:B------:R0:W-:Y:S01]  /*2a4b0*/  STL [R1+0x3a4], R73 ;  /* 0x0003a44901007387 */ /* 0x0001e20000100800 */
[----:B------:R-:W-:Y:S01]  /*2a4c0*/  SEL R4, R14, R3, !P1 ;  /* 0x000000030e047207 */ /* 0x000fe20004800000 */
[----:B------:R-:W-:Y:S01]  /*2a4d0*/  IMAD.MOV.U32 R3, RZ, RZ, R72 ;  /* 0x000000ffff037224 */ /* 0x000fe200078e0048 */
[----:B------:R-:W-:Y:S01]  /*2a4e0*/  LEA.HI.X.SX32 R77, R6, R12, 0x1, P6 ;  /* 0x0000000c064d7211 */ /* 0x000fe200030f0eff */
[----:B------:R-:W1:Y:S02]  /*2a4f0*/  LDCU UR6, c[0x0][0x3b0] ;  /* 0x00007600ff0677ac */ /* 0x000e640008000800 */
[----:B------:R-:W-:Y:S02]  /*2a500*/  IMAD R6, R4, UR5, RZ ;  /* 0x0000000504067c24 */ /* 0x000fe4000f8e02ff */
[----:B------:R-:W-:Y:S01]  /*2a510*/  @P0 IMAD.MOV.U32 R4, RZ, RZ, R5 ;  /* 0x000000ffff040224 */ /* 0x000fe200078e0005 */
[----:B--2---:R-:W-:Y:S01]  /*2a520*/  PRMT R75, RZ, 0x7610, R75 ;  /* 0x00007610ff4b7816 */ /* 0x004fe2000000004b */
[----:B0-----:R-:W2:Y:S01]  /*2a530*/  LDL.LU R73, [R1+0x3c4] ;  /* 0x0003c40001497983 */ /* 0x001ea20000300800 */
[----:B------:R-:W-:Y:S01]  /*2a540*/  @!P3 IMAD.MOV R3, RZ, RZ, -R3 ;  /* 0x000000ffff03b224 */ /* 0x000fe200078e0a03 */
[----:B------:R-:W-:-:S02]  /*2a550*/  PRMT R2, RZ, 0x7610, R2 ;  /* 0x00007610ff027816 */ /* 0x000fc40000000002 */
[----:B------:R0:W-:Y:S01]  /*2a560*/  STL [R1+0xa00], R5 ;  /* 0x000a000501007387 */ /* 0x0001e20000100800 */
[----:B------:R-:W-:Y:S01]  /*2a570*/  ISETP.GT.U32.AND P5, PT, R15, R92, PT ;  /* 0x0000005c0f00720c */ /* 0x000fe20003fa4070 */
[----:B------:R-:W-:Y:S01]  /*2a580*/  @!P4 IMAD.IADD R74, R74, 0x1, -R15 ;  /* 0x000000014a4ac824 */ /* 0x000fe200078e0a0f */
[----:B------:R-:W3:Y:S01]  /*2a590*/  LDCU UR5, c[0x0][0x3b0] ;  /* 0x00007600ff0577ac */ /* 0x000ee20008000800 */
[----:B------:R-:W2:Y:S04]  /*2a5a0*/  LDL.LU R72, [R1+0x27f4] ;  /* 0x0027f40001487983 */ /* 0x000ea80000300800 */
[----:B------:R1:W-:Y:S01]  /*2a5b0*/  STL [R1+0x9fc], R77 ;  /* 0x0009fc4d01007387 */ /* 0x0003e20000100800 */
[----:B0-----:R-:W-:-:S05]  /*2a5c0*/  @P0 IMAD.MOV.U32 R5, RZ, RZ, R77 ;  /* 0x000000ffff050224 */ /* 0x001fca00078e004d */
[----:B------:R0:W2:Y:S01]  /*2a5d0*/  @P0 LDG.E.U8 R75, desc[UR20][R4.64] ;  /* 0x00000014044b0981 */ /* 0x0000a2000c1e1100 */
[----:B-1----:R-:W-:-:S04]  /*2a5e0*/  IADD3 R77, P3, PT, R6, R13, RZ ;  /* 0x0000000d064d7210 */ /* 0x002fc80007f7e0ff */
[----:B0-----:R-:W-:Y:S01]  /*2a5f0*/  LEA.HI.X.SX32 R5, R6, R12, 0x1, P3 ;  /* 0x0000000c06057211 */ /* 0x001fe200018f0eff */
[----:B------:R-:W-:-:S05]  /*2a600*/  @P0 IMAD.MOV.U32 R4, RZ, RZ, R77 ;  /* 0x000000ffff040224 */ /* 0x000fca00078e004d */
[----:B------:R-:W3:Y:S01]  /*2a610*/  @P0 LDG.E.U8 R2, desc[UR20][R4.64] ;  /* 0x0000001404020981 */ /* 0x000ee2000c1e1100 */
[--C-:B------:R-:W-:Y:S01]  /*2a620*/  @!P5 IMAD.IADD R92, R92, 0x1, -R15.reuse ;  /* 0x000000015c5cd824 */ /* 0x100fe200078e0a0f */
[----:B------:R-:W-:Y:S02]  /*2a630*/  ISETP.GE.AND P5, PT, R93, RZ, PT ;  /* 0x000000ff5d00720c */ /* 0x000fe40003fa6270 */
[----:B------:R-:W-:Y:S02]  /*2a640*/  ISETP.GT.U32.AND P6, PT, R15, R74, PT ;  /* 0x0000004a0f00720c */ /* 0x000fe40003fc4070 */
[----:B------:R-:W-:Y:S01]  /*2a650*/  SEL R3, R14, R3, !P1 ;  /* 0x000000030e037207 */ /* 0x000fe20004800000 */
[----:B--2---:R0:W-:Y:S04]  /*2a660*/  STL [R1+0x364], R75 ;  /* 0x0003644b01007387 */ /* 0x0041e80000100800 */
[----:B0-----:R-:W2:Y:S04]  /*2a670*/  LDL R75, [R1+0x25a0] ;  /* 0x0025a000014b7983 */ /* 0x001ea80000100800 */
[----:B------:R0:W-:Y:S04]  /*2a680*/  STL [R1+0x9f8], R77 ;  /* 0x0009f84d01007387 */ /* 0x0001e80000100800 */
[----:B------:R-:W2:Y:S04]  /*2a690*/  LDL.LU R93, [R1+0x3c8] ;  /* 0x0003c800015d7983 */ /* 0x000ea80000300800 */
[----:B------:R-:W-:Y:S04]  /*2a6a0*/  STL [R1+0x9f4], R5 ;  /* 0x0009f40501007387 */ /* 0x000fe80000100800 */
[----:B0-----:R-:W2:Y:S04]  /*2a6b0*/  LDL.LU R77, [R1+0x3cc] ;  /* 0x0003cc00014d7983 */ /* 0x001ea80000300800 */
[----:B---3--:R0:W-:Y:S04]  /*2a6c0*/  STL [R1+0x3a0], R2 ;  /* 0x0003a00201007387 */ /* 0x0081e80000100800 */
[----:B0-----:R-:W3:Y:S01]  /*2a6d0*/  LDL.LU R2, [R1+0x27f0] ;  /* 0x0027f00001027983 */ /* 0x001ee20000300800 */
[----:B------:R-:W-:Y:S01]  /*2a6e0*/  IMAD R6, R3, UR6, RZ ;  /* 0x0000000603067c24 */ /* 0x000fe2000f8e02ff */
[----:B------:R-:W0:Y:S01]  /*2a6f0*/  LDCU UR6, c[0x0][0x3b0] ;  /* 0x00007600ff0677ac */ /* 0x000e220008000800 */
[----:B------:R-:W-:Y:S01]  /*2a700*/  @!P6 IMAD.IADD R74, R74, 0x1, -R15 ;  /* 0x000000014a4ae824 */ /* 0x000fe200078e0a0f */
[----:B------:R-:W-:-:S02]  /*2a710*/  ISETP.GT.U32.AND P3, PT, R15, R92, PT ;  /* 0x0000005c0f00720c */ /* 0x000fc40003f64070 */
[----:B------:R-:W-:Y:S01]  /*2a720*/  SHF.R.S32.HI R4, RZ, 0x1f, R6 ;  /* 0x0000001fff047819 */ /* 0x000fe20000011406 */
[----:B------:R-:W-:Y:S01]  /*2a730*/  IMAD.MOV.U32 R3, RZ, RZ, R74 ;  /* 0x000000ffff037224 */ /* 0x000fe200078e004a */
[----:B------:R-:W-:-:S03]  /*2a740*/  IADD3 R5, P6, PT, R6, R13, RZ ;  /* 0x0000000d06057210 */ /* 0x000fc60007fde0ff */
[----:B------:R-:W-:Y:S01]  /*2a750*/  @!P5 IMAD.MOV R3, RZ, RZ, -R3 ;  /* 0x000000ffff03d224 */ /* 0x000fe200078e0a03 */
[----:B----4-:R-:W-:Y:S01]  /*2a760*/  ISETP.GE.AND P5, PT, R0, RZ, PT ;  /* 0x000000ff0000720c */ /* 0x010fe20003fa6270 */
[----:B------:R-:W-:Y:S01]  /*2a770*/  IMAD.X R74, R4, 0x1, R12, P6 ;  /* 0x00000001044a7824 */ /* 0x000fe200030e060c */
[----:B------:R1:W-:Y:S01]  /*2a780*/  STL [R1+0x157c], R5 ;  /* 0x00157c0501007387 */ /* 0x0003e20000100800 */
[----:B------:R-:W-:Y:S01]  /*2a790*/  @P0 IMAD.MOV.U32 R4, RZ, RZ, R5 ;  /* 0x000000ffff040224 */ /* 0x000fe200078e0005 */
[----:B------:R-:W-:Y:S01]  /*2a7a0*/  SEL R3, R14, R3, !P1 ;  /* 0x000000030e037207 */ /* 0x000fe20004800000 */
[----:B------:R-:W-:Y:S01]  /*2a7b0*/  @!P3 IMAD.IADD R92, R92, 0x1, -R15 ;  /* 0x000000015c5cb824 */ /* 0x000fe200078e0a0f */
[----:B------:R-:W4:Y:S01]  /*2a7c0*/  LDL R0, [R1+0x25a4] ;  /* 0x0025a40001007983 */ /* 0x000f220000100800 */
[----:B-1----:R-:W-:-:S05]  /*2a7d0*/  @P0 IMAD.MOV.U32 R5, RZ, RZ, R74 ;  /* 0x000000ffff050224 */ /* 0x002fca00078e004a */
[----:B------:R1:W4:Y:S04]  /*2a7e0*/  @P0 LDG.E.U8 R55, desc[UR20][R4.64] ;  /* 0x0000001404370981 */ /* 0x000328000c1e1100 */
[----:B------:R2:W-:Y:S01]  /*2a7f0*/  STL [R1+0x1578], R74 ;  /* 0x0015784a01007387 */ /* 0x0005e20000100800 */
[----:B-1----:R-:W-:Y:S02]  /*2a800*/  IMAD.MOV.U32 R4, RZ, RZ, R92 ;  /* 0x000000ffff047224 */ /* 0x002fe400078e005c */
[----:B0-----:R-:W-:Y:S01]  /*2a810*/  IMAD R5, R3, UR6, RZ ;  /* 0x0000000603057c24 */ /* 0x001fe2000f8e02ff */
[----:B------:R-:W-:Y:S01]  /*2a820*/  ISETP.GT.U32.AND P4, PT, R15, R16, PT ;  /* 0x000000100f00720c */ /* 0x000fe20003f84070 */
[----:B------:R-:W-:Y:S01]  /*2a830*/  @!P5 IMAD.MOV R4, RZ, RZ, -R4 ;  /* 0x000000ffff04d224 */ /* 0x000fe200078e0a04 */
[----:B---3--:R-:W-:Y:S01]  /*2a840*/  PRMT R2, RZ, 0x7610, R2 ;  /* 0x00007610ff027816 */ /* 0x008fe20000000002 */
[----:B------:R-:W0:Y:S01]  /*2a850*/  LDCU UR6, c[0x0][0x3b0] ;  /* 0x00007600ff0677ac */ /* 0x000e220008000800 */
[----:B--2---:R-:W-:-:S02]  /*2a860*/  IADD3 R74, P5, PT, R5, R13, RZ ;  /* 0x0000000d054a7210 */ /* 0x004fc40007fbe0ff */
[----:B------:R-:W-:Y:S02]  /*2a870*/  SEL R6, R14, R4, !P1 ;  /* 0x000000040e067207 */ /* 0x000fe40004800000 */
[----:B------:R-:W-:Y:S01]  /*2a880*/  LEA.HI.X.SX32 R5, R5, R12, 0x1, P5 ;  /* 0x0000000c05057211 */ /* 0x000fe200028f0eff */
[----:B------:R-:W-:-:S05]  /*2a890*/  @P0 IMAD.MOV.U32 R4, RZ, RZ, R74 ;  /* 0x000000ffff040224 */ /* 0x000fca00078e004a */
[----:B------:R1:W2:Y:S01]  /*2a8a0*/  @P0 LDG.E.U8 R2, desc[UR20][R4.64] ;  /* 0x0000001404020981 */ /* 0x0002a2000c1e1100 */
[----:B------:R-:W-:-:S05]  /*2a8b0*/  @!P4 IMAD.IADD R16, R16, 0x1, -R15 ;  /* 0x000000011010c824 */ /* 0x000fca00078e0a0f */
[----:B------:R-:W-:Y:S02]  /*2a8c0*/  ISETP.GT.U32.AND P4, PT, R15, R16, PT ;  /* 0x000000100f00720c */ /* 0x000fe40003f84070 */
[----:B------:R-:W-:Y:S02]  /*2a8d0*/  ISETP.GE.AND P3, PT, R75, RZ, PT ;  /* 0x000000ff4b00720c */ /* 0x000fe40003f66270 */
[----:B------:R-:W-:-:S09]  /*2a8e0*/  ISETP.GT.U32.AND P6, PT, R15, R73, PT ;  /* 0x000000490f00720c */ /* 0x000fd20003fc4070 */
[----:B------:R-:W-:Y:S01]  /*2a8f0*/  @!P4 IMAD.IADD R16, R16, 0x1, -R15 ;  /* 0x000000011010c824 */ /* 0x000fe200078e0a0f */
[----:B------:R-:W-:-:S03]  /*2a900*/  ISETP.GT.U32.AND P4, PT, R15, R93, PT ;  /* 0x0000005d0f00720c */ /* 0x000fc60003f84070 */
[----:B------:R-:W-:Y:S01]  /*2a910*/  IMAD.MOV.U32 R3, RZ, RZ, R16 ;  /* 0x000000ffff037224 */ /* 0x000fe200078e0010 */
[----:B------:R-:W-:Y:S01]  /*2a920*/  ISETP.GT.U32.AND P5, PT, R15, R77, PT ;  /* 0x0000004d0f00720c */ /* 0x000fe20003fa4070 */
[----:B------:R-:W3:Y:S02]  /*2a930*/  LDL R16, [R1+0x25a8] ;  /* 0x0025a80001107983 */ /* 0x000ee40000100800 */
[----:B------:R-:W-:Y:S02]  /*2a940*/  @!P3 IMAD.MOV R3, RZ, RZ, -R3 ;  /* 0x000000ffff03b224 */ /* 0x000fe400078e0a03 */
[----:B------:R-:W-:Y:S03]  /*2a950*/  STL [R1+0x9f0], R74 ;  /* 0x0009f04a01007387 */ /* 0x000fe60000100800 */
[----:B------:R-:W-:Y:S01]  /*2a960*/  SEL R3, R14, R3, !P1 ;  /* 0x000000030e037207 */ /* 0x000fe20004800000 */
[----:B----4-:R4:W-:Y:S01]  /*2a970*/  STL [R1+0x39c], R55 ;  /* 0x00039c3701007387 */ /* 0x0109e20000100800 */
[----:B------:R-:W-:Y:S01]  /*2a980*/  IMAD R6, R6, UR5, RZ ;  /* 0x0000000506067c24 */ /* 0x000fe2000f8e02ff */
[----:B------:R-:W-:Y:S01]  /*2a990*/  PRMT R72, RZ, 0x7610, R72 ;  /* 0x00007610ff487816 */ /* 0x000fe20000000048 */
[--C-:B------:R-:W-:Y:S01]  /*2a9a0*/  @!P6 IMAD.IADD R73, R73, 0x1, -R15.reuse ;  /* 0x000000014949e824 */ /* 0x100fe200078e0a0f */
[----:B------:R-:W-:Y:S01]  /*2a9b0*/  ISETP.GE.AND P6, PT, R0, RZ, PT ;  /* 0x000000ff0000720c */ /* 0x000fe20003fc6270 */
[----:B------:R-:W-:Y:S01]  /*2a9c0*/  IMAD R3, R3, UR13, RZ ;  /* 0x0000000d03037c24 */ /* 0x000fe2000f8e02ff */
[----:B------:R-:W0:Y:S01]  /*2a9d0*/  LDCU UR13, c[0x0][0x3b0] ;  /* 0x00007600ff0d77ac */ /* 0x000e220008000800 */
[----:B----4-:R-:W4:Y:S01]  /*2a9e0*/  LDL.LU R55, [R1+0x3dc] ;  /* 0x0003dc0001377983 */ /* 0x010f220000300800 */
[--C-:B------:R-:W-:Y:S01]  /*2a9f0*/  @!P4 IMAD.IADD R93, R93, 0x1, -R15.reuse ;  /* 0x000000015d5dc824 */ /* 0x100fe200078e0a0f */
[----:B------:R-:W-:Y:S01]  /*2aa00*/  PRMT R18, RZ, 0x7610, R18 ;  /* 0x00007610ff127816 */ /* 0x000fe20000000012 */
[----:B------:R-:W-:Y:S01]  /*2aa10*/  @!P5 IMAD.IADD R77, R77, 0x1, -R15 ;  /* 0x000000014d4dd824 */ /* 0x000fe200078e0a0f */
[----:B------:R1:W-:Y:S01]  /*2aa20*/  STL [R1+0x9ec], R5 ;  /* 0x0009ec0501007387 */ /* 0x0003e20000100800 */
[----:B------:R-:W0:Y:S03]  /*2aa30*/  LDCU UR5, c[0x0][0x3b0] ;  /* 0x00007600ff0577ac */ /* 0x000e260008000800 */
[----:B------:R-:W3:Y:S04]  /*2aa40*/  LDL.LU R92, [R1+0x3d0] ;  /* 0x0003d000015c7983 */ /* 0x000ee80000300800 */
[----:B------:R-:W3:Y:S01]  /*2aa50*/  LDL R74, [R1+0x25ac] ;  /* 0x0025ac00014a7983 */ /* 0x000ee20000100800 */
[----:B-1----:R-:W-:-:S03]  /*2aa60*/  IADD3 R5, P4, PT, R6, R13, RZ ;  /* 0x0000000d06057210 */ /* 0x002fc60007f9e0ff */
[----:B------:R-:W3:Y:S01]  /*2aa70*/  LDL.LU R0, [R1+0x3d4] ;  /* 0x0003d40001007983 */ /* 0x000ee20000300800 */
[----:B------:R-:W-:-:S03]  /*2aa80*/  SHF.R.S32.HI R4, RZ, 0x1f, R3 ;  /* 0x0000001fff047819 */ /* 0x000fc60000011403 */
[----:B------:R-:W3:Y:S04]  /*2aa90*/  LDL.LU R75, [R1+0x3e0] ;  /* 0x0003e000014b7983 */ /* 0x000ee80000300800 */
[----:B--2---:R1:W-:Y:S04]  /*2aaa0*/  STL [R1+0x398], R2 ;  /* 0x0003980201007387 */ /* 0x0043e80000100800 */
[----:B------:R2:W-:Y:S01]  /*2aab0*/  STL [R1+0x9e8], R5 ;  /* 0x0009e80501007387 */ /* 0x0005e20000100800 */
[----:B-1----:R-:W-:Y:S02]  /*2aac0*/  IADD3 R2, P5, PT, R3, R13, RZ ;  /* 0x0000000d03027210 */ /* 0x002fe40007fbe0ff */
[----:B------:R-:W-:-:S03]  /*2aad0*/  LEA.HI.X.SX32 R3, R6, R12, 0x1, P4 ;  /* 0x0000000c06037211 */ /* 0x000fc600020f0eff */
[----:B------:R-:W-:Y:S02]  /*2aae0*/  IMAD.X R6, R4, 0x1, R12, P5 ;  /* 0x0000000104067824 */ /* 0x000fe400028e060c */
[----:B------:R-:W-:Y:S02]  /*2aaf0*/  @P0 IMAD.MOV.U32 R4, RZ, RZ, R5 ;  /* 0x000000ffff040224 */ /* 0x000fe400078e0005 */
[----:B--2---:R-:W-:-:S05]  /*2ab00*/  @P0 IMAD.MOV.U32 R5, RZ, RZ, R3 ;  /* 0x000000ffff050224 */ /* 0x004fca00078e0003 */
[----:B------:R1:W2:Y:S01]  /*2ab10*/  @P0 LDG.E.U8 R72, desc[UR20][R4.64] ;  /* 0x0000001404480981 */ /* 0x0002a2000c1e1100 */
[----:B------:R-:W-:-:S03]  /*2ab20*/  ISETP.GT.U32.AND P3, PT, R15, R73, PT ;  /* 0x000000490f00720c */ /* 0x000fc60003f64070 */
[----:B------:R-:W-:Y:S04]  /*2ab30*/  STL [R1+0x1584], R2 ;  /* 0x0015840201007387 */ /* 0x000fe80000100800 */
[----:B------:R0:W-:Y:S01]  /*2ab40*/  STL [R1+0x9e4], R3 ;  /* 0x0009e40301007387 */ /* 0x0001e20000100800 */
[----:B-1----:R-:W-:Y:S02]  /*2ab50*/  @P0 IMAD.MOV.U32 R4, RZ, RZ, R2 ;  /* 0x000000ffff040224 */ /* 0x002fe400078e0002 */
[----:B------:R-:W-:-:S03]  /*2ab60*/  @P0 IMAD.MOV.U32 R5, RZ, RZ, R6 ;  /* 0x000000ffff050224 */ /* 0x000fc600078e0006 */
[----:B------:R-:W-:Y:S02]  /*2ab70*/  @!P3 IMAD.IADD R73, R73, 0x1, -R15 ;  /* 0x000000014949b824 */ /* 0x000fe400078e0a0f */
[----:B------:R1:W3:Y:S02]  /*2ab80*/  @P0 LDG.E.U8 R7, desc[UR20][R4.64] ;  /* 0x0000001404070981 */ /* 0x0002e4000c1e1100 */
[----:B0-----:R-:W-:Y:S01]  /*2ab90*/  IMAD.MOV.U32 R3, RZ, RZ, R73 ;  /* 0x000000ffff037224 */ /* 0x001fe200078e0049 */
[C---:B----4-:R-:W-:Y:S01]  /*2aba0*/  ISETP.GT.U32.AND P5, PT, R15.reuse, R55, PT ;  /* 0x000000370f00720c */ /* 0x050fe20003fa4070 */
[----:B--2---:R0:W-:Y:S04]  /*2abb0*/  STL [R1+0x394], R72 ;  /* 0x0003944801007387 */ /* 0x0041e80000100800 */
[----:B0-----:R-:W2:Y:S04]  /*2abc0*/  LDL.LU R72, [R1+0x27ec] ;  /* 0x0027ec0001487983 */ /* 0x001ea80000300800 */
[----:B------:R0:W-:Y:S04]  /*2abd0*/  STL [R1+0x1580], R6 ;  /* 0x0015800601007387 */ /* 0x0001e80000100800 */
[----:B------:R-:W4:Y:S04]  /*2abe0*/  LDL.LU R73, [R1+0x27e8] ;  /* 0x0027e80001497983 */ /* 0x000f280000300800 */
[----:B------:R-:W2:Y:S01]  /*2abf0*/  LDL.LU R2, [R1+0x27e4] ;  /* 0x0027e40001027983 */ /* 0x000ea20000300800 */
[----:B------:R-:W-:Y:S01]  /*2ac00*/  @!P6 IMAD.MOV R3, RZ, RZ, -R3 ;  /* 0x000000ffff03e224 */ /* 0x000fe200078e0a03 */
[----:B------:R-:W-:-:S04]  /*2ac10*/  ISETP.GT.U32.AND P3, PT, R15, R93, PT ;  /* 0x0000005d0f00720c */ /* 0x000fc80003f64070 */
[----:B------:R-:W-:Y:S01]  /*2ac20*/  SEL R3, R14, R3, !P1 ;  /* 0x000000030e037207 */ /* 0x000fe20004800000 */
[----:B------:R-:W-:-:S04]  /*2ac30*/  @!P5 IMAD.IADD R55, R55, 0x1, -R15 ;  /* 0x000000013737d824 */ /* 0x000fc800078e0a0f */
[----:B-1----:R-:W-:Y:S01]  /*2ac40*/  IMAD R5, R3, UR6, RZ ;  /* 0x0000000603057c24 */ /* 0x002fe2000f8e02ff */
[----:B---3--:R-:W-:Y:S01]  /*2ac50*/  ISETP.GE.AND P6, PT, R16, RZ, PT ;  /* 0x000000ff1000720c */ /* 0x008fe20003fc6270 */
[----:B------:R-:W1:Y:S01]  /*2ac60*/  LDCU UR6, c[0x0][0x3b0] ;  /* 0x00007600ff0677ac */ /* 0x000e620008000800 */
[----:B------:R-:W3:Y:S01]  /*2ac70*/  LDL R16, [R1+0x25b0] ;  /* 0x0025b00001107983 */ /* 0x000ee20000100800 */
[----:B------:R-:W-:Y:S01]  /*2ac80*/  @!P3 IMAD.IADD R93, R93, 0x1, -R15 ;  /* 0x000000015d5db824 */ /* 0x000fe200078e0a0f */
[----:B0-----:R-:W-:-:S04]  /*2ac90*/  IADD3 R6, P5, PT, R5, R13, RZ ;  /* 0x0000000d05067210 */ /* 0x001fc80007fbe0ff */
[----:B------:R-:W-:Y:S01]  /*2aca0*/  LEA.HI.X.SX32 R5, R5, R12, 0x1, P5 ;  /* 0x0000000c05057211 */ /* 0x000fe200028f0eff */
[----:B------:R-:W-:Y:S02]  /*2acb0*/  IMAD.MOV.U32 R4, RZ, RZ, R93 ;  /* 0x000000ffff047224 */ /* 0x000fe400078e005d */
[----:B------:R-:W3:Y:S04]  /*2acc0*/  LDL R93, [R1+0x258c] ;  /* 0x00258c00015d7983 */ /* 0x000ee80000100800 */
[----:B------:R-:W-:Y:S04]  /*2acd0*/  STL [R1+0x9e0], R6 ;  /* 0x0009e00601007387 */ /* 0x000fe80000100800 */
[----:B------:R-:W-:Y:S04]  /*2ace0*/  STL [R1+0x9dc], R5 ;  /* 0x0009dc0501007387 */ /* 0x000fe80000100800 */
[----:B------:R0:W-:Y:S02]  /*2acf0*/  STL [R1+0x390], R7 ;  /* 0x0003900701007387 */ /* 0x0001e40000100800 */
[----:B0-----:R-:W-:Y:S01]  /*2ad00*/  @P0 IMAD.MOV.U32 R7, RZ, RZ, R5 ;  /* 0x000000ffff070224 */ /* 0x001fe200078e0005 */
[----:B------:R-:W-:-:S02]  /*2ad10*/  ISETP.GT.U32.AND P4, PT, R15, R77, PT ;  /* 0x0000004d0f00720c */ /* 0x000fc40003f84070 */
[----:B--2---:R-:W-:-:S06]  /*2ad20*/  PRMT R2, RZ, 0x7610, R2 ;  /* 0x00007610ff027816 */ /* 0x004fcc0000000002 */
[----:B------:R0:W2:Y:S05]  /*2ad30*/  @P0 LDG.E.U8 R2, desc[UR20][R6.64] ;  /* 0x0000001406020981 */ /* 0x0000aa000c1e1100 */
[----:B------:R-:W-:Y:S01]  /*2ad40*/  @!P4 IMAD.IADD R77, R77, 0x1, -R15 ;  /* 0x000000014d4dc824 */ /* 0x000fe200078e0a0f */
[----:B------:R-:W-:-:S03]  /*2ad50*/  ISETP.GE.AND P4, PT, R74, RZ, PT ;  /* 0x000000ff4a00720c */ /* 0x000fc60003f86270 */
[----:B------:R-:W-:Y:S01]  /*2ad60*/  IMAD.MOV.U32 R3, RZ, RZ, R77 ;  /* 0x000000ffff037224 */ /* 0x000fe200078e004d */
[----:B------:R-:W-:-:S09]  /*2ad70*/  ISETP.GT.U32.AND P3, PT, R15, R92, PT ;  /* 0x0000005c0f00720c */ /* 0x000fd20003f64070 */
[----:B------:R-:W-:Y:S01]  /*2ad80*/  @!P4 IMAD.MOV R3, RZ, RZ, -R3 ;  /* 0x000000ffff03c224 */ /* 0x000fe200078e0a03 */
[----:B------:R-:W-:-:S04]  /*2ad90*/  ISETP.GT.U32.AND P4, PT, R15, R55, PT ;  /* 0x000000370f00720c */ /* 0x000fc80003f84070 */
[----:B------:R-:W-:-:S05]  /*2ada0*/  SEL R3, R14, R3, !P1 ;  /* 0x000000030e037207 */ /* 0x000fca0004800000 */
[----:B------:R-:W-:Y:S02]  /*2adb0*/  IMAD R3, R3, UR15, RZ ;  /* 0x0000000f03037c24 */ /* 0x000fe4000f8e02ff */
[----:B------:R-:W-:Y:S02]  /*2adc0*/  @!P6 IMAD.MOV R4, RZ, RZ, -R4 ;  /* 0x000000ffff04e224 */ /* 0x000fe400078e0a04 */
[----:B------:R-:W-:Y:S01]  /*2add0*/  @!P4 IMAD.IADD R55, R55, 0x1, -R15 ;  /* 0x000000013737c824 */ /* 0x000fe200078e0a0f */
[----:B------:R-:W-:Y:S01]  /*2ade0*/  SHF.R.S32.HI R5, RZ, 0x1f, R3 ;  /* 0x0000001fff057819 */ /* 0x000fe20000011403 */
[----:B------:R-:W-:Y:S01]  /*2adf0*/  @!P3 IMAD.IADD R92, R92, 0x1, -R15 ;  /* 0x000000015c5cb824 */ /* 0x000fe200078e0a0f */
[----:B0-----:R-:W-:Y:S02]  /*2ae00*/  IADD3 R6, P4, PT, R3, R13, RZ ;  /* 0x0000000d03067210 */ /* 0x001fe40007f9e0ff */
[----:B------:R-:W-:Y:S02]  /*2ae10*/  ISETP.GT.U32.AND P3, PT, R15, R75, PT ;  /* 0x0000004b0f00720c */ /* 0x000fe40003f64070 */
[----:B------:R-:W-:Y:S01]  /*2ae20*/  PRMT R3, RZ, 0x7610, R3 ;  /* 0x00007610ff037816 */ /* 0x000fe20000000003 */
[----:B------:R-:W-:Y:S01]  /*2ae30*/  IMAD.X R7, R5, 0x1, R12, P4 ;  /* 0x0000000105077824 */ /* 0x000fe200020e060c */
[----:B------:R-:W-:-:S02]  /*2ae40*/  ISETP.GT.U32.AND P6, PT, R15, R0, PT ;  /* 0x000000000f00720c */ /* 0x000fc40003fc4070 */
[----:B------:R-:W-:Y:S02]  /*2ae50*/  SEL R4, R14, R4, !P1 ;  /* 0x000000040e047207 */ /* 0x000fe40004800000 */
[----:B------:R-:W4:Y:S03]  /*2ae60*/  @P0 LDG.E.U8 R3, desc[UR20][R6.64] ;  /* 0x0000001406030981 */ /* 0x000f26000c1e1100 */
[----:B------:R-:W-:Y:S01]  /*2ae70*/  IMAD R4, R4, UR13, RZ ;  /* 0x0000000d04047c24 */ /* 0x000fe2000f8e02ff */
[----:B--2---:R0:W-:Y:S01]  /*2ae80*/  STL [R1+0x388], R2 ;  /* 0x0003880201007387 */ /* 0x0041e20000100800 */
[----:B------:R-:W-:-:S03]  /*2ae90*/  @!P3 IMAD.IADD R75, R75, 0x1, -R15 ;  /* 0x000000014b4bb824 */ /* 0x000fc600078e0a0f */
[----:B------:R-:W-:Y:S01]  /*2aea0*/  IADD3 R74, P3, PT, R4, R13, RZ ;  /* 0x0000000d044a7210 */ /* 0x000fe20007f7e0ff */
[----:B------:R-:W-:Y:S01]  /*2aeb0*/  @!P6 IMAD.IADD R0, R0, 0x1, -R15 ;  /* 0x000000010000e824 */ /* 0x000fe200078e0a0f */
[----:B---3--:R-:W-:Y:S01]  /*2aec0*/  ISETP.GE.AND P6, PT, R16, RZ, PT ;  /* 0x000000ff1000720c */ /* 0x008fe20003fc6270 */
[----:B------:R-:W2:Y:S01]  /*2aed0*/  LDCU UR13, c[0x0][0x3b0] ;  /* 0x00007600ff0d77ac */ /* 0x000ea20008000800 */
[----:B------:R-:W-:Y:S01]  /*2aee0*/  LEA.HI.X.SX32 R4, R4, R12, 0x1, P3 ;  /* 0x0000000c04047211 */ /* 0x000fe200018f0eff */
[----:B0-----:R-:W3:Y:S01]  /*2aef0*/  LDL R2, [R1+0x2590] ;  /* 0x0025900001027983 */ /* 0x001ee20000100800 */
[----:B------:R-:W-:-:S03]  /*2af00*/  ISETP.GE.AND P3, PT, R93, RZ, PT ;  /* 0x000000ff5d00720c */ /* 0x000fc60003f66270 */
[----:B------:R-:W2:Y:S04]  /*2af10*/  LDL.LU R77, [R1+0x3e4] ;  /* 0x0003e400014d7983 */ /* 0x000ea80000300800 */
[----:B------:R-:W2:Y:S01]  /*2af20*/  LDL.LU R16, [R1+0x3f0] ;  /* 0x0003f00001107983 */ /* 0x000ea20000300800 */
[----:B------:R-:W-:-:S03]  /*2af30*/  @P0 IMAD.MOV.U32 R5, RZ, RZ, R4 ;  /* 0x000000ffff050224 */ /* 0x000fc600078e0004 */
[----:B------:R-:W-:Y:S04]  /*2af40*/  STL [R1+0x9d8], R74 ;  /* 0x0009d84a01007387 */ /* 0x000fe80000100800 */
[----:B------:R-:W2:Y:S04]  /*2af50*/  LDL.LU R93, [R1+0x3d8] ;  /* 0x0003d800015d7983 */ /* 0x000ea80000300800 */
[----:B------:R-:W-:Y:S04]  /*2af60*/  STL [R1+0x158c], R6 ;  /* 0x00158c0601007387 */ /* 0x000fe80000100800 */
[----:B------:R0:W-:Y:S02]  /*2af70*/  STL [R1+0x9d4], R4 ;  /* 0x0009d40401007387 */ /* 0x0001e40000100800 */
[----:B0-----:R-:W-:Y:S01]  /*2af80*/  @P0 IMAD.MOV.U32 R4, RZ, RZ, R74 ;  /* 0x000000ffff040224 */ /* 0x001fe200078e004a */
[C---:B------:R-:W-:Y:S01]  /*2af90*/  ISETP.GT.U32.AND P5, PT, R15.reuse, R92, PT ;  /* 0x0000005c0f00720c */ /* 0x040fe20003fa4070 */
[----:B------:R-:W2:Y:S04]  /*2afa0*/  LDL.LU R74, [R1+0x27e0] ;  /* 0x0027e000014a7983 */ /* 0x000ea80000300800 */
[----:B------:R0:W2:Y:S04]  /*2afb0*/  @P0 LDG.E.U8 R18, desc[UR20][R4.64] ;  /* 0x0000001404120981 */ /* 0x0000a8000c1e1100 */
[----:B------:R1:W-:Y:S04]  /*2afc0*/  STL [R1+0x1588], R7 ;  /* 0x0015880701007387 */ /* 0x0003e80000100800 */
[----:B------:R-:W-:Y:S01]  /*2afd0*/  @!P5 IMAD.IADD R92, R92, 0x1, -R15 ;  /* 0x000000015c5cd824 */ /* 0x000fe200078e0a0f */
[C---:B------:R-:W-:Y:S01]  /*2afe0*/  ISETP.GT.U32.AND P5, PT, R15.reuse, R0, PT ;  /* 0x000000000f00720c */ /* 0x040fe20003fa4070 */
[----:B0-----:R-:W-:Y:S01]  /*2aff0*/  IMAD.MOV.U32 R4, RZ, RZ, R55 ;  /* 0x000000ffff047224 */ /* 0x001fe200078e0037 */
[----:B----4-:R0:W-:Y:S01]  /*2b000*/  STL [R1+0x34c], R3 ;  /* 0x00034c0301007387 */ /* 0x0101e20000100800 */
[----:B------:R-:W-:-:S02]  /*2b010*/  ISETP.GT.U32.AND P4, PT, R15, R75, PT ;  /* 0x0000004b0f00720c */ /* 0x000fc40003f84070 */
[----:B------:R-:W-:Y:S01]  /*2b020*/  @!P6 IMAD.MOV R4, RZ, RZ, -R4 ;  /* 0x000000ffff04e224 */ /* 0x000fe200078e0a04 */
[----:B-1----:R-:W4:Y:S01]  /*2b030*/  LDL R7, [R1+0x2598] ;  /* 0x0025980001077983 */ /* 0x002f220000100800 */
[----:B0-----:R-:W-:-:S04]  /*2b040*/  IMAD.MOV.U32 R3, RZ, RZ, R92 ;  /* 0x000000ffff037224 */ /* 0x001fc800078e005c */
[----:B------:R-:W-:Y:S01]  /*2b050*/  @!P3 IMAD.MOV R3, RZ, RZ, -R3 ;  /* 0x000000ffff03b224 */ /* 0x000fe200078e0a03 */
[----:B------:R-:W-:Y:S01]  /*2b060*/  SEL R5, R14, R4, !P1 ;  /* 0x000000040e057207 */ /* 0x000fe20004800000 */
[----:B------:R-:W-:-:S03]  /*2b070*/  @!P5 IMAD.IADD R0, R0, 0x1, -R15 ;  /* 0x000000010000d824 */ /* 0x000fc600078e0a0f */
[----:B------:R-:W-:Y:S01]  /*2b080*/  SEL R4, R14, R3, !P1 ;  /* 0x000000030e047207 */ /* 0x000fe20004800000 */
[----:B------:R-:W-:Y:S01]  /*2b090*/  IMAD R5, R5, UR6, RZ ;  /* 0x0000000605057c24 */ /* 0x000fe2000f8e02ff */
[----:B------:R-:W-:Y:S01]  /*2b0a0*/  PRMT R6, RZ, 0x7610, R6 ;  /* 0x00007610ff067816 */ /* 0x000fe20000000006 */
[----:B------:R-:W-:Y:S01]  /*2b0b0*/  IMAD.MOV.U32 R3, RZ, RZ, R0 ;  /* 0x000000ffff037224 */ /* 0x000fe200078e0000 */
[----:B------:R-:W-:Y:S01]  /*2b0c0*/  PRMT R22, RZ, 0x7610, R22 ;  /* 0x00007610ff167816 */ /* 0x000fe20000000016 */
[----:B------:R-:W-:Y:S01]  /*2b0d0*/  IMAD R4, R4, UR5, RZ ;  /* 0x0000000504047c24 */ /* 0x000fe2000f8e02ff */
[----:B------:R-:W0:Y:S01]  /*2b0e0*/  LDCU UR6, c[0x0][0x3b0] ;  /* 0x00007600ff0677ac */ /* 0x000e220008000800 */
[----:B------:R-:W-:Y:S01]  /*2b0f0*/  @!P4 IMAD.IADD R75, R75, 0x1, -R15 ;  /* 0x000000014b4bc824 */ /* 0x000fe200078e0a0f */
[----:B------:R-:W-:Y:S01]  /*2b100*/  IADD3 R55, P4, PT, R5, R13, RZ ;  /* 0x0000000d05377210 */ /* 0x000fe20007f9e0ff */
[----:B------:R-:W1:Y:S01]  /*2b110*/  LDCU UR5, c[0x0][0x3b0] ;  /* 0x00007600ff0577ac */ /* 0x000e620008000800 */
[----:B---3--:R-:W-:-:S13]  /*2b120*/  ISETP.GE.AND P6, PT, R2, RZ, PT ;  /* 0x000000ff0200720c */ /* 0x008fda0003fc6270 */
[----:B------:R-:W-:Y:S01]  /*2b130*/  @!P6 IMAD.MOV R3, RZ, RZ, -R3 ;  /* 0x000000ffff03e224 */ /* 0x000fe200078e0a03 */
[----:B------:R-:W-:-:S04]  /*2b140*/  IADD3 R92, P6, PT, R4, R13, RZ ;  /* 0x0000000d045c7210 */ /* 0x000fc80007fde0ff */
[-C--:B------:R-:W-:Y:S01]  /*2b150*/  LEA.HI.X.SX32 R0, R4, R12.reuse, 0x1, P6 ;  /* 0x0000000c04007211 */ /* 0x080fe200030f0eff */
[----:B--2---:R2:W-:Y:S04]  /*2b160*/  STL [R1+0x384], R18 ;  /* 0x0003841201007387 */ /* 0x0045e80000100800 */
[----:B--2---:R-:W2:Y:S04]  /*2b170*/  LDL.LU R18, [R1+0x3ec] ;  /* 0x0003ec0001127983 */ /* 0x004ea80000300800 */
[----:B------:R-:W3:Y:S04]  /*2b180*/  LDL.LU R2, [R1+0x3e8] ;  /* 0x0003e80001027983 */ /* 0x000ee80000300800 */
[----:B------:R-:W-:Y:S04]  /*2b190*/  STL [R1+0x9d0], R55 ;  /* 0x0009d03701007387 */ /* 0x000fe80000100800 */
[----:B------:R-:W-:Y:S04]  /*2b1a0*/  STL [R1+0x9c8], R92 ;  /* 0x0009c85c01007387 */ /* 0x000fe80000100800 */
[----:B------:R-:W2:Y:S01]  /*2b1b0*/  LDL R4, [R1+0x2594] ;  /* 0x0025940001047983 */ /* 0x000ea20000100800 */
[----:B------:R-:W-:-:S02]  /*2b1c0*/  LEA.HI.X.SX32 R5, R5, R12, 0x1, P4 ;  /* 0x0000000c05057211 */ /* 0x000fc400020f0eff */
[----:B------:R-:W-:-:S03]  /*2b1d0*/  PRMT R74, RZ, 0x7610, R74 ;  /* 0x00007610ff4a7816 */ /* 0x000fc6000000004a */
[----:B------:R0:W-:Y:S01]  /*2b1e0*/  STL [R1+0x9cc], R5 ;  /* 0x0009cc0501007387 */ /* 0x0001e20000100800 */
[----:B------:R-:W-:Y:S02]  /*2b1f0*/  ISETP.GT.U32.AND P3, PT, R15, R77, PT ;  /* 0x0000004d0f00720c */ /* 0x000fe40003f64070 */
[----:B--2---:R-:W-:Y:S01]  /*2b200*/  ISETP.GE.AND P4, PT, R4, RZ, PT ;  /* 0x000000ff0400720c */ /* 0x004fe20003f86270 */
[----:B------:R-:W-:-:S05]  /*2b210*/  @P0 IMAD.MOV.U32 R4, RZ, RZ, R55 ;  /* 0x000000ffff040224 */ /* 0x000fca00078e0037 */
[----:B------:R2:W3:Y:S02]  /*2b220*/  @P0 LDG.E.U8 R74, desc[UR20][R4.64] ;  /* 0x00000014044a0981 */ /* 0x0004e4000c1e1100 */
[----:B--2---:R-:W-:Y:S02]  /*2b230*/  @P0 IMAD.MOV.U32 R4, RZ, RZ, R92 ;  /* 0x000000ffff040224 */ /* 0x004fe400078e005c */
[----:B0-----:R-:W-:-:S05]  /*2b240*/  @P0 IMAD.MOV.U32 R5, RZ, RZ, R0 ;  /* 0x000000ffff050224 */ /* 0x001fca00078e0000 */
[----:B------:R0:W2:Y:S01]  /*2b250*/  @P0 LDG.E.U8 R6, desc[UR20][R4.64] ;  /* 0x0000001404060981 */ /* 0x0000a2000c1e1100 */
[----:B------:R-:W-:Y:S01]  /*2b260*/  @!P3 IMAD.IADD R77, R77, 0x1, -R15 ;  /* 0x000000014d4db824 */ /* 0x000fe200078e0a0f */
[----:B------:R-:W-:-:S04]  /*2b270*/  SEL R3, R14, R3, !P1 ;  /* 0x000000030e037207 */ /* 0x000fc80004800000 */
[C---:B------:R-:W-:Y:S01]  /*2b280*/  ISETP.GT.U32.AND P6, PT, R15.reuse, R77, PT ;  /* 0x0000004d0f00720c */ /* 0x040fe20003fc4070 */
[----:B------:R-:W-:Y:S01]  /*2b290*/  STL [R1+0x9c4], R0 ;  /* 0x0009c40001007387 */ /* 0x000fe20000100800 */
[----:B------:R-:W-:Y:S01]  /*2b2a0*/  ISETP.GT.U32.AND P5, PT, R15, R16, PT ;  /* 0x000000100f00720c */ /* 0x000fe20003fa4070 */
[----:B------:R-:W-:Y:S01]  /*2b2b0*/  IMAD R3, R3, UR13, RZ ;  /* 0x0000000d03037c24 */ /* 0x000fe2000f8e02ff */
[----:B------:R-:W-:Y:S01]  /*2b2c0*/  ISETP.GT.U32.AND P3, PT, R15, R93, PT ;  /* 0x0000005d0f00720c */ /* 0x000fe20003f64070 */
[----:B------:R-:W2:Y:S01]  /*2b2d0*/  LDL R55, [R1+0x259c] ;  /* 0x00259c0001377983 */ /* 0x000ea20000100800 */
[----:B0-----:R-:W-:Y:S01]  /*2b2e0*/  IMAD.MOV.U32 R4, RZ, RZ, R75 ;  /* 0x000000ffff047224 */ /* 0x001fe200078e004b */
[----:B------:R-:W0:Y:S01]  /*2b2f0*/  LDCU UR13, c[0x0][0x3b0] ;  /* 0x00007600ff0d77ac */ /* 0x000e220008000800 */
[----:B------:R-:W-:-:S05]  /*2b300*/  SHF.R.S32.HI R5, RZ, 0x1f, R3 ;  /* 0x0000001fff057819 */ /* 0x000fca0000011403 */
[--C-:B------:R-:W-:Y:S02]  /*2b310*/  @!P6 IMAD.IADD R77, R77, 0x1, -R15.reuse ;  /* 0x000000014d4de824 */ /* 0x100fe400078e0a0f */
[--C-:B------:R-:W-:Y:S01]  /*2b320*/  @!P5 IMAD.IADD R16, R16, 0x1, -R15.reuse ;  /* 0x000000011010d824 */ /* 0x100fe200078e0a0f */
[----:B----4-:R-:W-:Y:S01]  /*2b330*/  ISETP.GE.AND P5, PT, R7, RZ, PT ;  /* 0x000000ff0700720c */ /* 0x010fe20003fa6270 */
[----:B---3--:R3:W-:Y:S04]  /*2b340*/  STL [R1+0x380], R74 ;  /* 0x0003804a01007387 */ /* 0x0087e80000100800 */
[----:B---3--:R-:W3:Y:S04]  /*2b350*/  LDL.LU R74, [R1+0x27dc] ;  /* 0x0027dc00014a7983 */ /* 0x008ee80000300800 */
[----:B------:R-:W4:Y:S04]  /*2b360*/  LDL.LU R0, [R1+0x27d8] ;  /* 0x0027d80001007983 */ /* 0x000f280000300800 */
[----:B------:R-:W3:Y:S04]  /*2b370*/  LDL R92, [R1+0x2578] ;  /* 0x00257800015c7983 */ /* 0x000ee80000100800 */
[----:B--2---:R2:W-:Y:S01]  /*2b380*/  STL [R1+0x37c], R6 ;  /* 0x00037c0601007387 */ /* 0x0045e20000100800 */
[----:B------:R-:W-:Y:S01]  /*2b390*/  @!P3 IMAD.IADD R93, R93, 0x1, -R15 ;  /* 0x000000015d5db824 */ /* 0x000fe200078e0a0f */
[----:B--2---:R-:W-:Y:S01]  /*2b3a0*/  IADD3 R6, P6, PT, R3, R13, RZ ;  /* 0x0000000d03067210 */ /* 0x004fe20007fde0ff */
[----:B------:R-:W-:Y:S01]  /*2b3b0*/  @!P4 IMAD.MOV R4, RZ, RZ, -R4 ;  /* 0x000000ffff04c224 */ /* 0x000fe200078e0a04 */
[----:B------:R-:W2:Y:S03]  /*2b3c0*/  LDL.LU R75, [R1+0x3fc] ;  /* 0x0003fc00014b7983 */ /* 0x000ea60000300800 */
[----:B------:R-:W-:-:S04]  /*2b3d0*/  IMAD.X R5, R5, 0x1, R12, P6 ;  /* 0x0000000105057824 */ /* 0x000fc800030e060c */
[----:B------:R-:W-:-:S05]  /*2b3e0*/  @P0 IMAD.MOV.U32 R7, RZ, RZ, R5 ;  /* 0x000000ffff070224 */ /* 0x000fca00078e0005 */
[----:B------:R0:W2:Y:S01]  /*2b3f0*/  @P0 LDG.E.U8 R22, desc[UR20][R6.64] ;  /* 0x0000001406160981 */ /* 0x0000a2000c1e1100 */
[----:B------:R-:W-:Y:S01]  /*2b400*/  IMAD.MOV.U32 R3, RZ, RZ, R77 ;  /* 0x000000ffff037224 */ /* 0x000fe200078e004d */
[C---:B------:R-:W-:Y:S02]  /*2b410*/  ISETP.GT.U32.AND P4, PT, R15.reuse, R93, PT ;  /* 0x0000005d0f00720c */ /* 0x040fe40003f84070 */
[C---:B------:R-:W-:Y:S02]  /*2b420*/  ISETP.GT.U32.AND P3, PT, R15.reuse, R16, PT ;  /* 0x000000100f00720c */ /* 0x040fe40003f64070 */
[C---:B------:R-:W-:Y:S01]  /*2b430*/  ISETP.GT.U32.AND P6, PT, R15.reuse, R2, PT ;  /* 0x000000020f00720c */ /* 0x040fe20003fc4070 */
[----:B------:R-:W-:Y:S01]  /*2b440*/  @!P5 IMAD.MOV R3, RZ, RZ, -R3 ;  /* 0x000000ffff03d224 */ /* 0x000fe200078e0a03 */
[----:B------:R-:W-:Y:S02]  /*2b450*/  ISETP.GT.U32.AND P5, PT, R15, R18, PT ;  /* 0x000000120f00720c */ /* 0x000fe40003fa4070 */
[C---:B------:R-:W-:Y:S01]  /*2b460*/  SEL R4, R14.reuse, R4, !P1 ;  /* 0x000000040e047207 */ /* 0x040fe20004800000 */
[----:B------:R0:W-:Y:S01]  /*2b470*/  STL [R1+0x1594], R6 ;  /* 0x0015940601007387 */ /* 0x0001e20000100800 */
[----:B------:R-:W-:-:S03]  /*2b480*/  SEL R3, R14, R3, !P1 ;  /* 0x000000030e037207 */ /* 0x000fc60004800000 */
[----:B------:R-:W2:Y:S04]  /*2b490*/  LDL.LU R77, [R1+0x400] ;  /* 0x00040000014d7983 */ /* 0x000ea80000300800 */
[----:B------:R1:W-:Y:S01]  /*2b4a0*/  STL [R1+0x1590], R5 ;  /* 0x0015900501007387 */ /* 0x0003e20000100800 */
[--C-:B------:R-:W-:Y:S02]  /*2b4b0*/  @!P4 IMAD.IADD R93, R93, 0x1, -R15.reuse ;  /* 0x000000015d5dc824 */ /* 0x100fe400078e0a0f */
[----:B0-----:R-:W-:Y:S02]  /*2b4c0*/  IMAD R6, R3, UR6, RZ ;  /* 0x0000000603067c24 */ /* 0x001fe4000f8e02ff */
[----:B------:R-:W-:Y:S02]  /*2b4d0*/  @!P3 IMAD.IADD R16, R16, 0x1, -R15 ;  /* 0x000000011010b824 */ /* 0x000fe400078e0a0f */
[----:B-1----:R-:W-:-:S02]  /*2b4e0*/  IMAD R5, R4, UR6, RZ ;  /* 0x0000000604057c24 */ /* 0x002fc4000f8e02ff */
[----:B------:R-:W-:-:S03]  /*2b4f0*/  @!P6 IMAD.IADD R2, R2, 0x1, -R15 ;  /* 0x000000010202e824 */ /* 0x000fc600078e0a0f */
[CC--:B------:R-:W-:Y:S01]  /*2b500*/  IADD3 R7, P6, PT, R5.reuse, R13.reuse, RZ ;  /* 0x0000000d05077210 */ /* 0x0c0fe20007fde0ff */
[----:B------:R-:W-:Y:S02]  /*2b510*/  @!P5 IMAD.IADD R18, R18, 0x1, -R15 ;  /* 0x000000011212d824 */ /* 0x000fe400078e0a0f */
[----:B------:R-:W-:Y:S01]  /*2b520*/  IMAD.MOV.U32 R3, RZ, RZ, R93 ;  /* 0x000000ffff037224 */ /* 0x000fe200078e005d */
[C---:B------:R-:W-:Y:S01]  /*2b530*/  IADD3 R93, P5, PT, R6.reuse, R13, RZ ;  /* 0x0000000d065d7210 */ /* 0x040fe20007fbe0ff */
[----:B------:R-:W-:Y:S01]  /*2b540*/  IMAD.MOV.U32 R4, RZ, RZ, R16 ;  /* 0x000000ffff047224 */ /* 0x000fe200078e0010 */
[-C--:B------:R-:W-:Y:S02]  /*2b550*/  LEA.HI.X.SX32 R16, R5, R12.reuse, 0x1, P6 ;  /* 0x0000000c05107211 */ /* 0x080fe400030f0eff */
[----:B------:R-:W-:Y:S02]  /*2b560*/  ISETP.GE.AND P3, PT, R55, RZ, PT ;  /* 0x000000ff3700720c */ /* 0x000fe40003f66270 */
[----:B------:R-:W-:Y:S01]  /*2b570*/  LEA.HI.X.SX32 R5, R6, R12, 0x1, P5 ;  /* 0x0000000c06057211 */ /* 0x000fe200028f0eff */
[----:B------:R-:W-:Y:S01]  /*2b580*/  @P0 IMAD.MOV.U32 R6, RZ, RZ, R7 ;  /* 0x000000ffff060224 */ /* 0x000fe200078e0007 */
[----:B----4-:R-:W-:-:S02]  /*2b590*/  PRMT R0, RZ, 0x7610, R0 ;  /* 0x00007610ff007816 */ /* 0x010fc40000000000 */
[----:B---3--:R-:W-:Y:S01]  /*2b5a0*/  ISETP.GE.AND P4, PT, R92, RZ, PT ;  /* 0x000000ff5c00720c */ /* 0x008fe20003f86270 */
[----:B--2---:R0:W-:Y:S04]  /*2b5b0*/  STL [R1+0x378], R22 ;  /* 0x0003781601007387 */ /* 0x0041e80000100800 */
[----:B------:R-:W2:Y:S04]  /*2b5c0*/  LDL R55, [R1+0x2580] ;  /* 0x0025800001377983 */ /* 0x000ea80000100800 */
[----:B0-----:R-:W3:Y:S04]  /*2b5d0*/  LDL R22, [R1+0x257c] ;  /* 0x00257c0001167983 */ /* 0x001ee80000100800 */
[----:B------:R-:W4:Y:S04]  /*2b5e0*/  LDL.LU R92, [R1+0x3f8] ;  /* 0x0003f800015c7983 */ /* 0x000f280000300800 */
[----:B------:R0:W-:Y:S02]  /*2b5f0*/  STL [R1+0x9c0], R7 ;  /* 0x0009c00701007387 */ /* 0x0001e40000100800 */
[----:B0-----:R-:W-:-:S05]  /*2b600*/  @P0 IMAD.MOV.U32 R7, RZ, RZ, R16 ;  /* 0x000000ffff070224 */ /* 0x001fca00078e0010 */
[----:B------:R0:W2:Y:S04]  /*2b610*/  @P0 LDG.E.U8 R0, desc[UR20][R6.64] ;  /* 0x0000001406000981 */ /* 0x0000a8000c1e1100 */
[----:B------:R-:W-:Y:S04]  /*2b620*/  STL [R1+0x9b8], R93 ;  /* 0x0009b85d01007387 */ /* 0x000fe80000100800 */
[----:B------:R1:W-:Y:S01]  /*2b630*/  STL [R1+0x9bc], R16 ;  /* 0x0009bc1001007387 */ /* 0x0003e20000100800 */
[----:B------:R-:W-:Y:S01]  /*2b640*/  PRMT R74, RZ, 0x7610, R74 ;  /* 0x00007610ff4a7816 */ /* 0x000fe2000000004a */
[----:B0-----:R-:W-:-:S02]  /*2b650*/  @P0 IMAD.MOV.U32 R6, RZ, RZ, R93 ;  /* 0x000000ffff060224 */ /* 0x001fc400078e005d */
[----:B-1----:R-:W4:Y:S01]  /*2b660*/  LDL.LU R16, [R1+0x27d4] ;  /* 0x0027d40001107983 */ /* 0x002f220000300800 */
[----:B------:R-:W-:-:S05]  /*2b670*/  @P0 IMAD.MOV.U32 R7, RZ, RZ, R5 ;  /* 0x000000ffff070224 */ /* 0x000fca00078e0005 */
[----:B------:R0:W4:Y:S01]  /*2b680*/  @P0 LDG.E.U8 R74, desc[UR20][R6.64] ;  /* 0x00000014064a0981 */ /* 0x000122000c1e1100 */
[----:B------:R-:W-:Y:S01]  /*2b690*/  @!P3 IMAD.MOV R4, RZ, RZ, -R4 ;  /* 0x000000ffff04b224 */ /* 0x000fe200078e0a04 */
[C---:B------:R-:W-:Y:S02]  /*2b6a0*/  ISETP.GT.U32.AND P3, PT, R15.reuse, R18, PT ;  /* 0x000000120f00720c */ /* 0x040fe40003f64070 */
[----:B--2---:R1:W-:Y:S04]  /*2b6b0*/  STL [R1+0x374], R0 ;  /* 0x0003740001007387 */ /* 0x0043e80000100800 */
[----:B-1----:R-:W2:Y:S01]  /*2b6c0*/  LDL.LU R0, [R1+0x27d0] ;  /* 0x0027d00001007983 */ /* 0x002ea20000300800 */
[C---:B------:R-:W-:Y:S01]  /*2b6d0*/  ISETP.GT.U32.AND P6, PT, R15.reuse, R77, PT ;  /* 0x0000004d0f00720c */ /* 0x040fe20003fc4070 */
[----:B------:R-:W-:Y:S01]  /*2b6e0*/  @!P4 IMAD.MOV R3, RZ, RZ, -R3 ;  /* 0x000000ffff03c224 */ /* 0x000fe200078e0a03 */
[----:B------:R-:W-:-:S02]  /*2b6f0*/  ISETP.GT.U32.AND P4, PT, R15, R2, PT ;  /* 0x000000020f00720c */ /* 0x000fc40003f84070 */
[----:B------:R-:W-:Y:S02]  /*2b700*/  SEL R4, R14, R4, !P1 ;  /* 0x000000040e047207 */ /* 0x000fe40004800000 */
[--C-:B------:R-:W-:Y:S01]  /*2b710*/  @!P3 IMAD.IADD R18, R18, 0x1, -R15.reuse ;  /* 0x000000011212b824 */ /* 0x100fe200078e0a0f */
[----:B---3--:R-:W-:Y:S01]  /*2b720*/  ISETP.GE.AND P3, PT, R22, RZ, PT ;  /* 0x000000ff1600720c */ /* 0x008fe20003f66270 */
[----:B------:R1:W-:Y:S01]  /*2b730*/  STL [R1+0x9b4], R5 ;  /* 0x0009b40501007387 */ /* 0x0003e20000100800 */
[----:B0-----:R-:W-:Y:S01]  /*2b740*/  IMAD R6, R4, UR5, RZ ;  /* 0x0000000504067c24 */ /* 0x001fe2000f8e02ff */
[----:B----4-:R-:W-:Y:S01]  /*2b750*/  PRMT R16, RZ, 0x7610, R16 ;  /* 0x00007610ff107816 */ /* 0x010fe20000000010 */
[----:B------:R-:W-:Y:S01]  /*2b760*/  IMAD.MOV.U32 R4, RZ, RZ, R18 ;  /* 0x000000ffff047224 */ /* 0x000fe200078e0012 */
[----:B------:R-:W3:Y:S01]  /*2b770*/  LDL.LU R93, [R1+0x3f4] ;  /* 0x0003f400015d7983 */ /* 0x000ee20000300800 */
[--C-:B------:R-:W-:Y:S01]  /*2b780*/  @!P6 IMAD.IADD R77, R77, 0x1, -R15.reuse ;  /* 0x000000014d4de824 */ /* 0x100fe200078e0a0f */
[----:B------:R-:W-:Y:S01]  /*2b790*/  SHF.R.S32.HI R7, RZ, 0x1f, R6 ;  /* 0x0000001fff077819 */ /* 0x000fe20000011406 */
[----:B------:R-:W-:Y:S01]  /*2b7a0*/  @!P4 IMAD.IADD R2, R2, 0x1, -R15 ;  /* 0x000000010202c824 */ /* 0x000fe200078e0a0f */
[----:B-1----:R-:W-:Y:S01]  /*2b7b0*/  SEL R5, R14, R3, !P1 ;  /* 0x000000030e057207 */ /* 0x002fe20004800000 */
[----:B------:R-:W0:Y:S01]  /*2b7c0*/  LDCU UR5, c[0x0][0x3b0] ;  /* 0x00007600ff0577ac */ /* 0x000e220008000800 */
[----:B------:R-:W-:-:S03]  /*2b7d0*/  IADD3 R18, P6, PT, R6, R13, RZ ;  /* 0x0000000d06127210 */ /* 0x000fc60007fde0ff */
[----:B------:R-:W-:Y:S02]  /*2b7e0*/  IMAD R5, R5, UR6, RZ ;  /* 0x0000000605057c24 */ /* 0x000fe4000f8e02ff */
[----:B------:R-:W-:Y:S02]  /*2b7f0*/  IMAD.X R7, R7, 0x1, R12, P6 ;  /* 0x0000000107077824 */ /* 0x000fe400030e060c */
[----:B------:R-:W-:Y:S02]  /*2b800*/  @P0 IMAD.MOV.U32 R6, RZ, RZ, R18 ;  /* 0x000000ffff060224 */ /* 0x000fe400078e0012 */
[----:B------:R-:W-:Y:S02]  /*2b810*/  IMAD.MOV.U32 R3, RZ, RZ, R2 ;  /* 0x000000ffff037224 */ /* 0x000fe400078e0002 */
[----:B------:R-:W-:Y:S01]  /*2b820*/  @!P3 IMAD.MOV R4, RZ, RZ, -R4 ;  /* 0x000000ffff04b224 */ /* 0x000fe200078e0a04 */
[C---:B------:R-:W-:Y:S01]  /*2b830*/  IADD3 R2, P3, PT, R5.reuse, R13, RZ ;  /* 0x0000000d05027210 */ /* 0x040fe20007f7e0ff */
[----:B------:R1:W4:Y:S03]  /*2b840*/  @P0 LDG.E.U8 R16, desc[UR20][R6.64] ;  /* 0x0000001406100981 */ /* 0x000326000c1e1100 */
[----:B------:R-:W-:Y:S01]  /*2b850*/  LEA.HI.X.SX32 R5, R5, R12, 0x1, P3 ;  /* 0x0000000c05057211 */ /* 0x000fe200018f0eff */
[----:B------:R0:W-:Y:S01]  /*2b860*/  STL [R1+0x370], R74 ;  /* 0x0003704a01007387 */ /* 0x0001e20000100800 */
[----:B-1----:R-:W-:Y:S01]  /*2b870*/  SEL R6, R14, R4, !P1 ;  /* 0x000000040e067207 */ /* 0x002fe20004800000 */
[----:B------:R-:W-:Y:S01]  /*2b880*/  @P0 IMAD.MOV.U32 R4, RZ, RZ, R2 ;  /* 0x000000ffff040224 */ /* 0x000fe200078e0002 */
[----:B------:R-:W-:Y:S01]  /*2b890*/  ISETP.GE.AND P4, PT, R55, RZ, PT ;  /* 0x000000ff3700720c */ /* 0x000fe20003f86270 */
[----:B0-----:R-:W3:Y:S04]  /*2b8a0*/  LDL.LU R74, [R1+0x27cc] ;  /* 0x0027cc00014a7983 */ /* 0x001ee80000300800 */
[----:B------:R-:W3:Y:S04]  /*2b8b0*/  LDL R22, [R1+0x2584] ;  /* 0x0025840001167983 */ /* 0x000ee80000100800 */
[----:B------:R-:W3:Y:S01]  /*2b8c0*/  LDL R55, [R1+0x2588] ;  /* 0x0025880001377983 */ /* 0x000ee20000100800 */
[----:B--2---:R-:W-:-:S06]  /*2b8d0*/  PRMT R0, RZ, 0x7610, R0 ;  /* 0x00007610ff007816 */ /* 0x004fcc0000000000 */
[----:B------:R0:W2:Y:S01]  /*2b8e0*/  @P0 LDG.E.U8 R0, desc[UR20][R4.64] ;  /* 0x0000001404000981 */ /* 0x0000a2000c1e1100 */
[C---:B------:R-:W-:Y:S02]  /*2b8f0*/  ISETP.GT.U32.AND P5, PT, R15.reuse, R75, PT ;  /* 0x0000004b0f00720c */ /* 0x040fe40003fa4070 */
[C---:B------:R-:W-:Y:S01]  /*2b900*/  ISETP.GT.U32.AND P3, PT, R15.reuse, R92, PT ;  /* 0x0000005c0f00720c */ /* 0x040fe20003f64070 */
[----:B------:R-:W-:Y:S01]  /*2b910*/  @!P4 IMAD.MOV R3, RZ, RZ, -R3 ;  /* 0x000000ffff03c224 */ /* 0x000fe200078e0a03 */
[----:B------:R-:W-:-:S09]  /*2b920*/  ISETP.GT.U32.AND P4, PT, R15, R77, PT ;  /* 0x0000004d0f00720c */ /* 0x000fd20003f84070 */
[----:B------:R-:W-:-:S05]  /*2b930*/  @!P5 IMAD.IADD R75, R75, 0x1, -R15 ;  /* 0x000000014b4bd824 */ /* 0x000fca00078e0a0f */
[----:B------:R-:W-:Y:S01]  /*2b940*/  ISETP.GT.U32.AND P5, PT, R15, R75, PT ;  /* 0x0000004b0f00720c */ /* 0x000fe20003fa4070 */
[----:B------:R-:W-:Y:S01]  /*2b950*/  IMAD R6, R6, UR6, RZ ;  /* 0x0000000606067c24 */ /* 0x000fe2000f8e02ff */
[----:B------:R1:W-:Y:S01]  /*2b960*/  STL [R1+0x159c], R18 ;  /* 0x00159c1201007387 */ /* 0x0003e20000100800 */
[----:B------:R-:W-:-:S03]  /*2b970*/  @!P3 IMAD.IADD R92, R92, 0x1, -R15 ;  /* 0x000000015c5cb824 */ /* 0x000fc600078e0a0f */
[----:B------:R-:W-:Y:S04]  /*2b980*/  STL [R1+0x9b0], R2 ;  /* 0x0009b00201007387 */ /* 0x000fe80000100800 */
[----:B------:R0:W-:Y:S04]  /*2b990*/  STL [R1+0x1598], R7 ;  /* 0x0015980701007387 */ /* 0x0001e80000100800 */
[----:B------:R-:W-:Y:S04]  /*2b9a0*/  STL [R1+0x9ac], R5 ;  /* 0x0009ac0501007387 */ /* 0x000fe80000100800 */
[----:B-1----:R-:W2:Y:S01]  /*2b9b0*/  LDL.LU R18, [R1+0x40c] ;  /* 0x00040c0001127983 */ /* 0x002ea20000300800 */
[----:B0-----:R-:W-:-:S03]  /*2b9c0*/  IADD3 R7, P3, PT, R6, R13, RZ ;  /* 0x0000000d06077210 */ /* 0x001fc60007f7e0ff */
[----:B----4-:R0:W-:Y:S01]  /*2b9d0*/  STL [R1+0x36c], R16 ;  /* 0x00036c1001007387 */ /* 0x0101e20000100800 */
[--C-:B------:R-:W-:Y:S01]  /*2b9e0*/  @!P5 IMAD.IADD R75, R75, 0x1, -R15.reuse ;  /* 0x000000014b4bd824 */ /* 0x100fe200078e0a0f */
[----:B------:R-:W-:Y:S01]  /*2b9f0*/  LEA.HI.X.SX32 R6, R6, R12, 0x1, P3 ;  /* 0x0000000c06067211 */ /* 0x000fe200018f0eff */
[----:B------:R-:W-:Y:S01]  /*2ba00*/  @!P4 IMAD.IADD R77, R77, 0x1, -R15 ;  /* 0x000000014d4dc824 */ /* 0x000fe200078e0a0f */
[----:B---3--:R-:W-:Y:S01]  /*2ba10*/  ISETP.GE.AND P5, PT, R22, RZ, PT ;  /* 0x000000ff1600720c */ /* 0x008fe20003fa6270 */
[----:B0-----:R-:W3:Y:S01]  /*2ba20*/  LDL.LU R16, [R1+0x404] ;  /* 0x0004040001107983 */ /* 0x001ee20000300800 */
[----:B------:R-:W-:-:S03]  /*2ba30*/  ISETP.GE.AND P4, PT, R55, RZ, PT ;  /* 0x000000ff3700720c */ /* 0x000fc60003f86270 */
[----:B------:R-:W4:Y:S01]  /*2ba40*/  LDL.LU R2, [R1+0x27c8] ;  /* 0x0027c80001027983 */ /* 0x000f220000300800 */
[----:B------:R-:W-:Y:S02]  /*2ba50*/  ISETP.GT.U32.AND P6, PT, R15, R93, PT ;  /* 0x0000005d0f00720c */ /* 0x000fe40003fc4070 */
[----:B------:R-:W-:Y:S02]  /*2ba60*/  SEL R3, R14, R3, !P1 ;  /* 0x000000030e037207 */ /* 0x000fe40004800000 */
[----:B------:R-:W-:-:S03]  /*2ba70*/  PRMT R74, RZ, 0x7610, R74 ;  /* 0x00007610ff4a7816 */ /* 0x000fc6000000004a */
[----:B------:R-:W-:Y:S02]  /*2ba80*/  IMAD R3, R3, UR13, RZ ;  /* 0x0000000d03037c24 */ /* 0x000fe4000f8e02ff */
[----:B------:R-:W-:Y:S01]  /*2ba90*/  IMAD.MOV.U32 R4, RZ, RZ, R75 ;  /* 0x000000ffff047224 */ /* 0x000fe200078e004b */
[----:B------:R-:W-:Y:S01]  /*2baa0*/  PRMT R17, RZ, 0x7610, R17 ;  /* 0x00007610ff117816 */ /* 0x000fe20000000011 */
[----:B------:R-:W0:Y:S01]  /*2bab0*/  LDCU UR13, c[0x0][0x3a8] ;  /* 0x00007500ff0d77ac */ /* 0x000e220008000800 */
[----:B------:R-:W-:Y:S01]  /*2bac0*/  SHF.R.S32.HI R5, RZ, 0x1f, R3 ;  /* 0x0000001fff057819 */ /* 0x000fe20000011403 */
[----:B------:R-:W-:Y:S01]  /*2bad0*/  @!P6 IMAD.IADD R93, R93, 0x1, -R15 ;  /* 0x000000015d5de824 */ /* 0x000fe200078e0a0f */
[----:B------:R-:W-:-:S05]  /*2bae0*/  IADD3 R75, P6, PT, R3, R13, RZ ;  /* 0x0000000d034b7210 */ /* 0x000fca0007fde0ff */
[----:B------:R-:W-:Y:S01]  /*2baf0*/  IMAD.X R5, R5, 0x1, R12, P6 ;  /* 0x0000000105057824 */ /* 0x000fe200030e060c */
[----:B--2---:R1:W-:Y:S04]  /*2bb00*/  STL [R1+0x368], R0 ;  /* 0x0003680001007387 */ /* 0x0043e80000100800 */
[----:B-1----:R-:W2:Y:S04]  /*2bb10*/  LDL.LU R0, [R1+0x27c4] ;  /* 0x0027c40001007983 */ /* 0x002ea80000300800 */
[----:B------:R-:W2:Y:S04]  /*2bb20*/  LDL R22, [R1+0x2564] ;  /* 0x0025640001167983 */ /* 0x000ea80000100800 */
[----:B------:R-:W2:Y:S04]  /*2bb30*/  LDL R55, [R1+0x2568] ;  /* 0x0025680001377983 */ /* 0x000ea80000100800 */
[----:B------:R1:W-:Y:S04]  /*2bb40*/  STL [R1+0x9a8], R7 ;  /* 0x0009a80701007387 */ /* 0x0003e80000100800 */
[----:B------:R0:W-:Y:S01]  /*2bb50*/  STL [R1+0x9a4], R6 ;  /* 0x0009a40601007387 */ /* 0x0001e20000100800 */
[----:B-1----:R-:W-:-:S04]  /*2bb60*/  @P0 LOP3.LUT R7, R7, R6, RZ, 0x3c, !PT ;  /* 0x0000000607070212 */ /* 0x002fc800078e3cff */
[----:B0-----:R-:W-:-:S04]  /*2bb70*/  @P0 LOP3.LUT R6, R7, R6, RZ, 0x3c, !PT ;  /* 0x0000000607060212 */ /* 0x001fc800078e3cff */
[----:B------:R-:W-:-:S05]  /*2bb80*/  @P0 LOP3.LUT R7, R7, R6, RZ, 0x3c, !PT ;  /* 0x0000000607070212 */ /* 0x000fca00078e3cff */
[----:B------:R0:W2:Y:S02]  /*2bb90*/  @P0 LDG.E.U8 R74, desc[UR20][R6.64] ;  /* 0x00000014064a0981 */ /* 0x0000a4000c1e1100 */
[----:B0-----:R-:W-:Y:S02]  /*2bba0*/  @P0 IMAD.MOV.U32 R6, RZ, RZ, R75 ;  /* 0x000000ffff060224 */ /* 0x001fe400078e004b */
[----:B------:R-:W-:-:S05]  /*2bbb0*/  @P0 IMAD.MOV.U32 R7, RZ, RZ, R5 ;  /* 0x000000ffff070224 */ /* 0x000fca00078e0005 */
[----:B------:R0:W2:Y:S01]  /*2bbc0*/  @P0 LDG.E.U8 R17, desc[UR20][R6.64] ;  /* 0x0000001406110981 */ /* 0x0000a2000c1e1100 */
[----:B------:R-:W-:Y:S01]  /*2bbd0*/  IMAD.MOV.U32 R3, RZ, RZ, R77 ;  /* 0x000000ffff037224 */ /* 0x000fe200078e004d */
[C---:B------:R-:W-:Y:S01]  /*2bbe0*/  ISETP.GT.U32.AND P3, PT, R15.reuse, R92, PT ;  /* 0x0000005c0f00720c */ /* 0x040fe20003f64070 */
[----:B------:R-:W-:Y:S01]  /*2bbf0*/  @!P5 IMAD.MOV R4, RZ, RZ, -R4 ;  /* 0x000000ffff04d224 */ /* 0x000fe200078e0a04 */
[C---:B------:R-:W-:Y:S02]  /*2bc00*/  ISETP.GT.U32.AND P5, PT, R15.reuse, R93, PT ;  /* 0x0000005d0f00720c */ /* 0x040fe40003fa4070 */
[C---:B---3--:R-:W-:Y:S01]  /*2bc10*/  ISETP.GT.U32.AND P6, PT, R15.reuse, R16, PT ;  /* 0x000000100f00720c */ /* 0x048fe20003fc4070 */
[----:B------:R-:W-:Y:S01]  /*2bc20*/  @!P4 IMAD.MOV R3, RZ, RZ, -R3 ;  /* 0x000000ffff03c224 */ /* 0x000fe200078e0a03 */
[----:B------:R-:W-:Y:S01]  /*2bc30*/  ISETP.GT.U32.AND P4, PT, R15, R18, PT ;  /* 0x000000120f00720c */ /* 0x000fe20003f84070 */
[----:B------:R-:W-:Y:S01]  /*2bc40*/  STL [R1+0x15a4], R75 ;  /* 0x0015a44b01007387 */ /* 0x000fe20000100800 */
[----:B------:R-:W-:-:S02]  /*2bc50*/  SEL R4, R14, R4, !P1 ;  /* 0x000000040e047207 */ /* 0x000fc40004800000 */
[----:B------:R-:W-:-:S03]  /*2bc60*/  SEL R3, R14, R3, !P1 ;  /* 0x000000030e037207 */ /* 0x000fc60004800000 */
[--C-:B------:R-:W-:Y:S02]  /*2bc70*/  @!P3 IMAD.IADD R92, R92, 0x1, -R15.reuse ;  /* 0x000000015c5cb824 */ /* 0x100fe400078e0a0f */
[----:B0-----:R-:W-:Y:S02]  /*2bc80*/  IMAD R6, R3, UR6, RZ ;  /* 0x0000000603067c24 */ /* 0x001fe4000f8e02ff */
[--C-:B------:R-:W-:Y:S02]  /*2bc90*/  @!P5 IMAD.IADD R93, R93, 0x1, -R15.reuse ;  /* 0x000000015d5dd824 */ /* 0x100fe400078e0a0f */
[--C-:B------:R-:W-:Y:S02]  /*2bca0*/  @!P6 IMAD.IADD R16, R16, 0x1, -R15.reuse ;  /* 0x000000011010e824 */ /* 0x100fe400078e0a0f */
[----:B------:R-:W-:Y:S02]  /*2bcb0*/  @!P4 IMAD.IADD R18, R18, 0x1, -R15 ;  /* 0x000000011212c824 */ /* 0x000fe400078e0a0f */
[----:B------:R-:W-:Y:S01]  /*2bcc0*/  IMAD.MOV.U32 R3, RZ, RZ, R93 ;  /* 0x000000ffff037224 */ /* 0x000fe200078e005d */
[----:B----4-:R-:W-:-:S02]  /*2bcd0*/  PRMT R2, RZ, 0x7610, R2 ;  /* 0x00007610ff027816 */ /* 0x010fc40000000002 */
[----:B--2---:R-:W-:Y:S02]  /*2bce0*/  ISETP.GE.AND P3, PT, R22, RZ, PT ;  /* 0x000000ff1600720c */ /* 0x004fe40003f66270 */
[----:B------:R-:W-:Y:S02]  /*2bcf0*/  ISETP.GE.AND P5, PT, R55, RZ, PT ;  /* 0x000000ff3700720c */ /* 0x000fe40003fa6270 */
[----:B------:R-:W-:Y:S01]  /*2bd00*/  PRMT R0, RZ, 0x7610, R0 ;  /* 0x00007610ff007816 */ /* 0x000fe20000000000 */
[----:B------:R0:W-:Y:S04]  /*2bd10*/  STL [R1+0x324], R74 ;  /* 0x0003244a01007387 */ /* 0x0001e80000100800 */
[----:B0-----:R-:W2:Y:S04]  /*2bd20*/  LDL.LU R74, [R1+0x424] ;  /* 0x00042400014a7983 */ /* 0x001ea80000300800 */
[----:B------:R-:W3:Y:S04]  /*2bd30*/  LDL.LU R77, [R1+0x408] ;  /* 0x00040800014d7983 */ /* 0x000ee80000300800 */
[----:B------:R0:W-:Y:S04]  /*2bd40*/  STL [R1+0x15a0], R5 ;  /* 0x0015a00501007387 */ /* 0x0001e80000100800 */
[----:B------:R-:W4:Y:S01]  /*2bd50*/  LDL.LU R75, [R1+0x27c0] ;  /* 0x0027c000014b7983 */ /* 0x000f220000300800 */
[----:B0-----:R-:W-:-:S02]  /*2bd60*/  IMAD R5, R4, UR6, RZ ;  /* 0x0000000604057c24 */ /* 0x001fc4000f8e02ff */
[----:B------:R-:W-:-:S03]  /*2bd70*/  IMAD.MOV.U32 R4, RZ, RZ, R92 ;  /* 0x000000ffff047224 */ /* 0x000fc600078e005c */
[CC--:B------:R-:W-:Y:S02]  /*2bd80*/  IADD3 R7, P6, PT, R5.reuse, R13.reuse, RZ ;  /* 0x0000000d05077210 */ /* 0x0c0fe40007fde0ff */
[C---:B------:R-:W-:Y:S01]  /*2bd90*/  IADD3 R92, P4, PT, R6.reuse, R13, RZ ;  /* 0x0000000d065c7210 */ /* 0x040fe20007f9e0ff */
[----:B------:R0:W-:Y:S01]  /*2bda0*/  STL [R1+0x360], R17 ;  /* 0x0003601101007387 */ /* 0x0001e20000100800 */
[-C--:B------:R-:W-:Y:S02]  /*2bdb0*/  LEA.HI.X.SX32 R93, R5, R12.reuse, 0x1, P6 ;  /* 0x0000000c055d7211 */ /* 0x080fe400030f0eff */
[----:B------:R-:W-:Y:S01]  /*2bdc0*/  LEA.HI.X.SX32 R5, R6, R12, 0x1, P4 ;  /* 0x0000000c06057211 */ /* 0x000fe200020f0eff */
[----:B------:R-:W4:Y:S01]  /*2bdd0*/  LDL R55, [R1+0x2570] ;  /* 0x0025700001377983 */ /* 0x000f220000100800 */
[----:B------:R-:W-:-:S03]  /*2bde0*/  @P0 IMAD.MOV.U32 R6, RZ, RZ, R7 ;  /* 0x000000ffff060224 */ /* 0x000fc600078e0007 */
[----:B0-----:R-:W4:Y:S04]  /*2bdf0*/  LDL R17, [R1+0x256c] ;  /* 0x00256c0001117983 */ /* 0x001f280000100800 */
[----:B------:R-:W4:Y:S04]  /*2be00*/  LDL.LU R22, [R1+0x420] ;  /* 0x0004200001167983 */ /* 0x000f280000300800 */
[----:B------:R0:W-:Y:S02]  /*2be10*/  STL [R1+0x9a0], R7 ;  /* 0x0009a00701007387 */ /* 0x0001e40000100800 */
[----:B0-----:R-:W-:-:S05]  /*2be20*/  @P0 IMAD.MOV.U32 R7, RZ, RZ, R93 ;  /* 0x000000ffff070224 */ /* 0x001fca00078e005d */
[----:B------:R0:W4:Y:S02]  /*2be30*/  @P0 LDG.E.U8 R2, desc[UR20][R6.64] ;  /* 0x0000001406020981 */ /* 0x000124000c1e1100 */
[----:B0-----:R-:W-:Y:S02]  /*2be40*/  @P0 IMAD.MOV.U32 R6, RZ, RZ, R92 ;  /* 0x000000ffff060224 */ /* 0x001fe400078e005c */
[----:B------:R-:W-:Y:S01]  /*2be50*/  @P0 IMAD.MOV.U32 R7, RZ, RZ, R5 ;  /* 0x000000ffff070224 */ /* 0x000fe200078e0005 */
[----:B------:R-:W-:Y:S04]  /*2be60*/  STL [R1+0x998], R92 ;  /* 0x0009985c01007387 */ /* 0x000fe80000100800 */
[----:B------:R0:W4:Y:S04]  /*2be70*/  @P0 LDG.E.U8 R0, desc[UR20][R6.64] ;  /* 0x0000001406000981 */ /* 0x000128000c1e1100 */
[----:B------:R1:W-:Y:S04]  /*2be80*/  STL [R1+0x99c], R93 ;  /* 0x00099c5d01007387 */ /* 0x0003e80000100800 */
[----:B-1----:R-:W4:Y:S01]  /*2be90*/  LDL.LU R93, [R1+0x27bc] ;  /* 0x0027bc00015d7983 */ /* 0x002f220000300800 */
[----:B------:R-:W-:Y:S01]  /*2bea0*/  @!P5 IMAD.MOV R3, RZ, RZ, -R3 ;  /* 0x000000ffff03d224 */ /* 0x000fe200078e0a03 */
[C---:B------:R-:W-:Y:S01]  /*2beb0*/  ISETP.GT.U32.AND P5, PT, R15.reuse, R16, PT ;  /* 0x000000100f00720c */ /* 0x040fe20003fa4070 */
[----:B------:R-:W-:Y:S01]  /*2bec0*/  @!P3 IMAD.MOV R4, RZ, RZ, -R4 ;  /* 0x000000ffff04b224 */ /* 0x000fe200078e0a04 */
[----:B------:R-:W-:Y:S01]  /*2bed0*/  ISETP.GT.U32.AND P3, PT, R15, R18, PT ;  /* 0x000000120f00720c */ /* 0x000fe20003f64070 */
[----:B------:R1:W-:Y:S03]  /*2bee0*/  STL [R1+0x994], R5 ;  /* 0x0009940501007387 */ /* 0x0003e60000100800 */
[----:B------:R-:W-:-:S05]  /*2bef0*/  SEL R4, R14, R4, !P1 ;  /* 0x000000040e047207 */ /* 0x000fca0004800000 */
[----:B0-----:R-:W-:Y:S01]  /*2bf00*/  IMAD R6, R4, UR5, RZ ;  /* 0x0000000504067c24 */ /* 0x001fe2000f8e02ff */
[----:B------:R-:W-:Y:S01]  /*2bf10*/  PRMT R20, RZ, 0x7610, R20 ;  /* 0x00007610ff147816 */ /* 0x000fe20000000014 */
[--C-:B------:R-:W-:Y:S01]  /*2bf20*/  @!P5 IMAD.IADD R16, R16, 0x1, -R15.reuse ;  /* 0x000000011010d824 */ /* 0x100fe200078e0a0f */
[----:B-1----:R-:W-:Y:S01]  /*2bf30*/  SEL R5, R14, R3, !P1 ;  /* 0x000000030e057207 */ /* 0x002fe20004800000 */
[----:B------:R-:W-:Y:S01]  /*2bf40*/  @!P3 IMAD.IADD R18, R18, 0x1, -R15 ;  /* 0x000000011212b824 */ /* 0x000fe200078e0a0f */
[----:B------:R-:W-:Y:S01]  /*2bf50*/  SHF.R.S32.HI R7, RZ, 0x1f, R6 ;  /* 0x0000001fff077819 */ /* 0x000fe20000011406 */
[----:B------:R-:W0:Y:S02]  /*2bf60*/  LDCU UR5, c[0x0][0x3a4] ;  /* 0x00007480ff0577ac */ /* 0x000e240008000800 */
[----:B------:R-:W-:Y:S02]  /*2bf70*/  IMAD R5, R5, UR6, RZ ;  /* 0x0000000605057c24 */ /* 0x000fe4000f8e02ff */
[----:B------:R-:W-:-:S02]  /*2bf80*/  IMAD.MOV.U32 R3, RZ, RZ, R16 ;  /* 0x000000ffff037224 */ /* 0x000fc400078e0010 */
[----:B------:R-:W-:Y:S01]  /*2bf90*/  IMAD.MOV.U32 R4, RZ, RZ, R18 ;  /* 0x000000ffff047224 */ /* 0x000fe200078e0012 */
[C---:B--2---:R-:W-:Y:S02]  /*2bfa0*/  ISETP.GT.U32.AND P4, PT, R15.reuse, R74, PT ;  /* 0x0000004a0f00720c */ /* 0x044fe40003f84070 */
[----:B---3--:R-:W-:-:S11]  /*2bfb0*/  ISETP.GT.U32.AND P6, PT, R15, R77, PT ;  /* 0x0000004d0f00720c */ /* 0x008fd60003fc4070 */
[--C-:B------:R-:W-:Y:S01]  /*2bfc0*/  @!P4 IMAD.IADD R74, R74, 0x1, -R15.reuse ;  /* 0x000000014a4ac824 */ /* 0x100fe200078e0a0f */
[-C--:B------:R-:W-:Y:S01]  /*2bfd0*/  IADD3 R16, P4, PT, R5, R13.reuse, RZ ;  /* 0x0000000d05107210 */ /* 0x080fe20007f9e0ff */
[----:B------:R-:W-:Y:S01]  /*2bfe0*/  @!P6 IMAD.IADD R77, R77, 0x1, -R15 ;  /* 0x000000014d4de824 */ /* 0x000fe200078e0a0f */
[----:B------:R-:W-:Y:S02]  /*2bff0*/  IADD3 R6, P6, PT, R6, R13, RZ ;  /* 0x0000000d06067210 */ /* 0x000fe40007fde0ff */
[----:B----4-:R-:W-:Y:S02]  /*2c000*/  PRMT R75, RZ, 0x7610, R75 ;  /* 0x00007610ff4b7816 */ /* 0x010fe4000000004b */
[----:B------:R-:W-:Y:S01]  /*2c010*/  LEA.HI.X.SX32 R5, R5, R12, 0x1, P4 ;  /* 0x0000000c05057211 */ /* 0x000fe200020f0eff */
[----:B------:R-:W-:-:S05]  /*2c020*/  IMAD.X R7, R7, 0x1, R12, P6 ;  /* 0x0000000107077824 */ /* 0x000fca00030e060c */
[----:B------:R1:W2:Y:S01]  /*2c030*/  @P0 LDG.E.U8 R75, desc[UR20][R6.64] ;  /* 0x00000014064b0981 */ /* 0x0002a2000c1e1100 */
[----:B------:R-:W-:Y:S02]  /*2c040*/  ISETP.GE.AND P5, PT, R55, RZ, PT ;  /* 0x000000ff3700720c */ /* 0x000fe40003fa6270 */
[----:B------:R-:W-:Y:S01]  /*2c050*/  ISETP.GE.AND P3, PT, R17, RZ, PT ;  /* 0x000000ff1100720c */ /* 0x000fe20003f66270 */
[----:B------:R3:W-:Y:S04]  /*2c060*/  STL [R1+0x35c], R2 ;  /* 0x00035c0201007387 */ /* 0x0007e80000100800 */
[----:B---3--:R-:W3:Y:S04]  /*2c070*/  LDL.LU R2, [R1+0x41c] ;  /* 0x00041c0001027983 */ /* 0x008ee80000300800 */
[----:B------:R-:W4:Y:S04]  /*2c080*/  LDL.LU R92, [R1+0x27b8] ;  /* 0x0027b800015c7983 */ /* 0x000f280000300800 */
[----:B------:R0:W-:Y:S04]  /*2c090*/  STL [R1+0x358], R0 ;  /* 0x0003580001007387 */ /* 0x0001e80000100800 */
[----:B0-----:R-:W4:Y:S04]  /*2c0a0*/  LDL.LU R0, [R1+0x27b4] ;  /* 0x0027b40001007983 */ /* 0x001f280000300800 */
[----:B------:R-:W4:Y:S04]  /*2c0b0*/  LDL R17, [R1+0x2574] ;  /* 0x0025740001117983 */ /* 0x000f280000100800 */
[----:B------:R-:W4:Y:S01]  /*2c0c0*/  LDL R55, [R1+0x2550] ;  /* 0x0025500001377983 */ /* 0x000f220000100800 */
[----:B------:R-:W-:-:S03]  /*2c0d0*/  PRMT R93, RZ, 0x7610, R93 ;  /* 0x00007610ff5d7816 */ /* 0x000fc6000000005d */
[----:B------:R-:W4:Y:S04]  /*2c0e0*/  LDL.LU R18, [R1+0x450] ;  /* 0x0004500001127983 */ /* 0x000f280000300800 */
[----:B------:R1:W-:Y:S04]  /*2c0f0*/  STL [R1+0x15ac], R6 ;  /* 0x0015ac0601007387 */ /* 0x0003e80000100800 */
[----:B------:R-:W-:Y:S04]  /*2c100*/  STL [R1+0x5a8], R16 ;  /* 0x0005a81001007387 */ /* 0x000fe80000100800 */
[----:B------:R0:W-:Y:S01]  /*2c110*/  STL [R1+0x15a8], R7 ;  /* 0x0015a80701007387 */ /* 0x0001e20000100800 */
[----:B-1----:R-:W-:-:S02]  /*2c120*/  @P0 IMAD.MOV.U32 R6, RZ, RZ, R16 ;  /* 0x000000ffff060224 */ /* 0x002fc400078e0010 */
[----:B0-----:R-:W-:-:S05]  /*2c130*/  @P0 IMAD.MOV.U32 R7, RZ, RZ, R5 ;  /* 0x000000ffff070224 */ /* 0x001fca00078e0005 */
[----:B------:R0:W4:Y:S01]  /*2c140*/  @P0 LDG.E.U8 R93, desc[UR20][R6.64] ;  /* 0x00000014065d0981 */ /* 0x000122000c1e1100 */
[----:B------:R-:W-:Y:S02]  /*2c150*/  @!P3 IMAD.MOV R4, RZ, RZ, -R4 ;  /* 0x000000ffff04b224 */ /* 0x000fe400078e0a04 */
[----:B------:R-:W-:Y:S01]  /*2c160*/  @!P5 IMAD.MOV R3, RZ, RZ, -R3 ;  /* 0x000000ffff03d224 */ /* 0x000fe200078e0a03 */
[C---:B------:R-:W-:Y:S02]  /*2c170*/  ISETP.GT.U32.AND P3, PT, R15.reuse, R74, PT ;  /* 0x0000004a0f00720c */ /* 0x040fe40003f64070 */
[C---:B------:R-:W-:Y:S02]  /*2c180*/  ISETP.GT.U32.AND P5, PT, R15.reuse, R77, PT ;  /* 0x0000004d0f00720c */ /* 0x040fe40003fa4070 */
[----:B------:R-:W-:Y:S02]  /*2c190*/  ISETP.GT.U32.AND P4, PT, R15, R22, PT ;  /* 0x000000160f00720c */ /* 0x000fe40003f84070 */
[----:B------:R-:W-:-:S02]  /*2c1a0*/  SEL R4, R14, R4, !P1 ;  /* 0x000000040e047207 */ /* 0x000fc40004800000 */
[----:B------:R-:W-:-:S03]  /*2c1b0*/  SEL R3, R14, R3, !P1 ;  /* 0x000000030e037207 */ /* 0x000fc60004800000 */
[----:B0-----:R-:W-:Y:S01]  /*2c1c0*/  IMAD R6, R4, UR6, RZ ;  /* 0x0000000604067c24 */ /* 0x001fe2000f8e02ff */
[----:B------:R0:W-:Y:S01]  /*2c1d0*/  STL [R1+0x5a4], R5 ;  /* 0x0005a40501007387 */ /* 0x0001e20000100800 */
[--C-:B------:R-:W-:Y:S02]  /*2c1e0*/  @!P3 IMAD.IADD R74, R74, 0x1, -R15.reuse ;  /* 0x000000014a4ab824 */ /* 0x100fe400078e0a0f */
[--C-:B------:R-:W-:Y:S02]  /*2c1f0*/  @!P5 IMAD.IADD R77, R77, 0x1, -R15.reuse ;  /* 0x000000014d4dd824 */ /* 0x100fe400078e0a0f */
[----:B------:R-:W-:Y:S02]  /*2c200*/  @!P4 IMAD.IADD R22, R22, 0x1, -R15 ;  /* 0x000000011616c824 */ /* 0x000fe400078e0a0f */
[----:B0-----:R-:W-:Y:S02]  /*2c210*/  IMAD R5, R3, UR6, RZ ;  /* 0x0000000603057c24 */ /* 0x001fe4000f8e02ff */
[----:B------:R-:W-:-:S02]  /*2c220*/  IMAD.MOV.U32 R3, RZ, RZ, R77 ;  /* 0x000000ffff037224 */ /* 0x000fc400078e004d */
[----:B------:R-:W-:Y:S01]  /*2c230*/  IMAD.MOV.U32 R4, RZ, RZ, R74 ;  /* 0x000000ffff047224 */ /* 0x000fe200078e004a */
[----:B------:R-:W-:-:S04]  /*2c240*/  IADD3 R77, P4, PT, R5, R13, RZ ;  /* 0x0000000d054d7210 */ /* 0x000fc80007f9e0ff */
[----:B------:R-:W-:Y:S01]  /*2c250*/  LEA.HI.X.SX32 R5, R5, R12, 0x1, P4 ;  /* 0x0000000c05057211 */ /* 0x000fe200020f0eff */
[----:B--2---:R0:W-:Y:S04]  /*2c260*/  STL [R1+0x354], R75 ;  /* 0x0003544b01007387 */ /* 0x0041e80000100800 */
[----:B0-----:R-:W2:Y:S04]  /*2c270*/  LDL.LU R75, [R1+0x44c] ;  /* 0x00044c00014b7983 */ /* 0x001ea80000300800 */
[----:B------:R-:W2:Y:S01]  /*2c280*/  LDL.LU R16, [R1+0x27b0] ;  /* 0x0027b00001107983 */ /* 0x000ea20000300800 */
[----:B---3--:R-:W-:-:S13]  /*2c290*/  ISETP.GT.U32.AND P6, PT, R15, R2, PT ;  /* 0x000000020f00720c */ /* 0x008fda0003fc4070 */
[----:B------:R-:W-:Y:S01]  /*2c2a0*/  @!P6 IMAD.IADD R2, R2, 0x1, -R15 ;  /* 0x000000010202e824 */ /* 0x000fe200078e0a0f */
[----:B------:R-:W-:-:S04]  /*2c2b0*/  IADD3 R7, P6, PT, R6, R13, RZ ;  /* 0x0000000d06077210 */ /* 0x000fc80007fde0ff */
[----:B------:R-:W-:Y:S02]  /*2c2c0*/  LEA.HI.X.SX32 R6, R6, R12, 0x1, P6 ;  /* 0x0000000c06067211 */ /* 0x000fe400030f0eff */
[----:B----4-:R-:W-:Y:S02]  /*2c2d0*/  ISETP.GE.AND P3, PT, R17, RZ, PT ;  /* 0x000000ff1100720c */ /* 0x010fe40003f66270 */
[----:B------:R-:W-:Y:S02]  /*2c2e0*/  ISETP.GE.AND P5, PT, R55, RZ, PT ;  /* 0x000000ff3700720c */ /* 0x000fe40003fa6270 */
[----:B------:R-:W-:Y:S02]  /*2c2f0*/  PRMT R92, RZ, 0x7610, R92 ;  /* 0x00007610ff5c7816 */ /* 0x000fe4000000005c */
[----:B------:R-:W-:Y:S01]  /*2c300*/  PRMT R0, RZ, 0x7610, R0 ;  /* 0x00007610ff007816 */ /* 0x000fe20000000000 */
[----:B------:R0:W-:Y:S04]  /*2c310*/  STL [R1+0x350], R93 ;  /* 0x0003505d01007387 */ /* 0x0001e80000100800 */
[----:B0-----:R-:W3:Y:S04]  /*2c320*/  LDL.LU R93, [R1+0x27ac] ;  /* 0x0027ac00015d7983 */ /* 0x001ee80000300800 */
[----:B------:R-:W4:Y:S04]  /*2c330*/  LDL R17, [R1+0x2554] ;  /* 0x0025540001117983 */ /* 0x000f280000100800 */
[----:B------:R-:W3:Y:S04]  /*2c340*/  LDL R55, [R1+0x2558] ;  /* 0x0025580001377983 */ /* 0x000ee80000100800 */
[----:B------:R-:W3:Y:S04]  /*2c350*/  LDL.LU R74, [R1+0x448] ;  /* 0x00044800014a7983 */ /* 0x000ee80000300800 */
[----:B------:R0:W-:Y:S04]  /*2c360*/  STL [R1+0x5b0], R7 ;  /* 0x0005b00701007387 */ /* 0x0001e80000100800 */
[----:B------:R-:W-:Y:S04]  /*2c370*/  STL [R1+0x5b8], R77 ;  /* 0x0005b84d01007387 */ /* 0x000fe80000100800 */
[----:B------:R1:W-:Y:S01]  /*2c380*/  STL [R1+0x5ac], R6 ;  /* 0x0005ac0601007387 */ /* 0x0003e20000100800 */
[----:B0-----:R-:W-:-:S04]  /*2c390*/  @P0 LOP3.LUT R7, R7, R6, RZ, 0x3c, !PT ;  /* 0x0000000607070212 */ /* 0x001fc800078e3cff */
[----:B-1----:R-:W-:-:S04]  /*2c3a0*/  @P0 LOP3.LUT R6, R7, R6, RZ, 0x3c, !PT ;  /* 0x0000000607060212 */ /* 0x002fc800078e3cff */
[----:B------:R-:W-:-:S05]  /*2c3b0*/  @P0 LOP3.LUT R7, R7, R6, RZ, 0x3c, !PT ;  /* 0x0000000607070212 */ /* 0x000fca00078e3cff */
[----:B------:R0:W3:Y:S02]  /*2c3c0*/  @P0 LDG.E.U8 R92, desc[UR20][R6.64] ;  /* 0x00000014065c0981 */ /* 0x0000e4000c1e1100 */
[----:B0-----:R-:W-:Y:S02]  /*2c3d0*/  @P0 IMAD.MOV.U32 R6, RZ, RZ, R77 ;  /* 0x000000ffff060224 */ /* 0x001fe400078e004d */
[----:B------:R-:W-:-:S05]  /*2c3e0*/  @P0 IMAD.MOV.U32 R7, RZ, RZ, R5 ;  /* 0x000000ffff070224 */ /* 0x000fca00078e0005 */
[----:B------:R0:W3:Y:S01]  /*2c3f0*/  @P0 LDG.E.U8 R0, desc[UR20][R6.64] ;  /* 0x0000001406000981 */ /* 0x0000e2000c1e1100 */
        /* <DEDUP_REMOVED lines=16> */
[----:B------:R-:W-:Y:S02]  /*2c500*/  LEA.HI.X.SX32 R5, R5, R12, 0x1, P4 ;  /* 0x0000000c05057211 */ /* 0x000fe400020f0eff */
[----:B--2---:R-:W-:-:S13]  /*2c510*/  ISETP.GT.U32.AND P6, PT, R15, R75, PT ;  /* 0x0000004b0f00720c */ /* 0x004fda0003fc4070 */
[----:B------:R-:W-:Y:S01]  /*2c520*/  @!P6 IMAD.IADD R75, R75, 0x1, -R15 ;  /* 0x000000014b4be824 */ /* 0x000fe200078e0a0f */
[----:B------:R-:W-:-:S04]  /*2c530*/  IADD3 R7, P6, PT, R6, R13, RZ ;  /* 0x0000000d06077210 */ /* 0x000fc80007fde0ff */
[----:B------:R-:W-:Y:S02]  /*2c540*/  LEA.HI.X.SX32 R6, R6, R12, 0x1, P6 ;  /* 0x0000000c06067211 */ /* 0x000fe400030f0eff */
[----:B------:R-:W-:Y:S02]  /*2c550*/  PRMT R16, RZ, 0x7610, R16 ;  /* 0x00007610ff107816 */ /* 0x000fe40000000010 */
[----:B----4-:R-:W-:Y:S02]  /*2c560*/  ISETP.GE.AND P3, PT, R17, RZ, PT ;  /* 0x000000ff1100720c */ /* 0x010fe40003f66270 */
[----:B---3--:R-:W-:Y:S02]  /*2c570*/  ISETP.GE.AND P5, PT, R55, RZ, PT ;  /* 0x000000ff3700720c */ /* 0x008fe40003fa6270 */
[----:B------:R-:W-:Y:S01]  /*2c580*/  PRMT R93, RZ, 0x7610, R93 ;  /* 0x00007610ff5d7816 */ /* 0x000fe2000000005d */
[----:B------:R0:W-:Y:S04]  /*2c590*/  STL [R1+0x348], R92 ;  /* 0x0003485c01007387 */ /* 0x0001e80000100800 */
[----:B0-----:R-:W2:Y:S04]  /*2c5a0*/  LDL.LU R92, [R1+0x444] ;  /* 0x00044400015c7983 */ /* 0x001ea80000300800 */
[----:B------:R-:W3:Y:S04]  /*2c5b0*/  LDL.LU R77, [R1+0x27a8] ;  /* 0x0027a800014d7983 */ /* 0x000ee80000300800 */
[----:B------:R0:W-:Y:S04]  /*2c5c0*/  STL [R1+0x344], R0 ;  /* 0x0003440001007387 */ /* 0x0001e80000100800 */
[----:B0-----:R-:W4:Y:S04]  /*2c5d0*/  LDL.LU R0, [R1+0x27a4] ;  /* 0x0027a40001007983 */ /* 0x001f280000300800 */
[----:B------:R-:W3:Y:S04]  /*2c5e0*/  LDL R17, [R1+0x255c] ;  /* 0x00255c0001117983 */ /* 0x000ee80000100800 */
[----:B------:R-:W4:Y:S04]  /*2c5f0*/  LDL R55, [R1+0x2560] ;  /* 0x0025600001377983 */ /* 0x000f280000100800 */
[----:B------:R-:W4:Y:S04]  /*2c600*/  LDL.LU R22, [R1+0x468] ;  /* 0x0004680001167983 */ /* 0x000f280000300800 */
[----:B------:R0:W-:Y:S04]  /*2c610*/  STL [R1+0x5c0], R7 ;  /* 0x0005c00701007387 */ /* 0x0001e80000100800 */
[----:B------:R-:W-:Y:S04]  /*2c620*/  STL [R1+0x5c8], R2 ;  /* 0x0005c80201007387 */ /* 0x000fe80000100800 */
[----:B------:R1:W-:Y:S01]  /*2c630*/  STL [R1+0x5bc], R6 ;  /* 0x0005bc0601007387 */ /* 0x0003e20000100800 */
[----:B0-----:R-:W-:-:S04]  /*2c640*/  @P0 LOP3.LUT R7, R7, R6, RZ, 0x3c, !PT ;  /* 0x0000000607070212 */ /* 0x001fc800078e3cff */
[----:B-1----:R-:W-:-:S04]  /*2c650*/  @P0 LOP3.LUT R6, R7, R6, RZ, 0x3c, !PT ;  /* 0x0000000607060212 */ /* 0x002fc800078e3cff */
[----:B------:R-:W-:-:S05]  /*2c660*/  @P0 LOP3.LUT R7, R7, R6, RZ, 0x3c, !PT ;  /* 0x0000000607070212 */ /* 0x000fca00078e3cff */
[----:B------:R0:W4:Y:S02]  /*2c670*/  @P0 LDG.E.U8 R16, desc[UR20][R6.64] ;  /* 0x0000001406100981 */ /* 0x000124000c1e1100 */
[----:B0-----:R-:W-:Y:S02]  /*2c680*/  @P0 IMAD.MOV.U32 R6, RZ, RZ, R2 ;  /* 0x000000ffff060224 */ /* 0x001fe400078e0002 */
[----:B------:R-:W-:-:S05]  /*2c690*/  @P0 IMAD.MOV.U32 R7, RZ, RZ, R5 ;  /* 0x000000ffff070224 */ /* 0x000fca00078e0005 */
        /* <DEDUP_REMOVED lines=20> */
[C---:B------:R-:W-:Y:S02]  /*2c7e0*/  IADD3 R7, P6, PT, R6.reuse, R13, RZ ;  /* 0x0000000d06077210 */ /* 0x040fe40007fde0ff */
[----:B---3--:R-:W-:Y:S02]  /*2c7f0*/  ISETP.GE.AND P3, PT, R17, RZ, PT ;  /* 0x000000ff1100720c */ /* 0x008fe40003f66270 */
[----:B----4-:R-:W-:Y:S02]  /*2c800*/  ISETP.GE.AND P5, PT, R55, RZ, PT ;  /* 0x000000ff3700720c */ /* 0x010fe40003fa6270 */
[----:B------:R-:W-:Y:S02]  /*2c810*/  LEA.HI.X.SX32 R6, R6, R12, 0x1, P6 ;  /* 0x0000000c06067211 */ /* 0x000fe400030f0eff */
[----:B------:R-:W-:Y:S02]  /*2c820*/  PRMT R77, RZ, 0x7610, R77 ;  /* 0x00007610ff4d7816 */ /* 0x000fe4000000004d */
        /* <DEDUP_REMOVED lines=694> */
[----:B------:R-:W4:Y:S04]  /*2f390*/  LDL R17, [R1+0x24d4] ;  /* 0x0024d40001117983 */ /* 0x000f280000100800 */
        /* <DEDUP_REMOVED lines=23> */
[----:B------:R-:W-:Y:S01]  /*2f510*/  @!P5 IMAD.IADD R16, R16, 0x1, -R15 ;  /* 0x000000011010d824 */ /* 0x000fe200078e0a0f */
[C---:B------:R-:W-:Y:S01]  /*2f520*/  IADD3 R7, P4, PT, R6.reuse, R13, RZ ;  /* 0x0000000d06077210 */ /* 0x040fe20007f9e0ff */
[----:B0-----:R-:W-:Y:S02]  /*2f530*/  IMAD R5, R3, UR6, RZ ;  /* 0x0000000603057c24 */ /* 0x001fe4000f8e02ff */
[----:B------:R-:W-:Y:S01]  /*2f540*/  IMAD.MOV.U32 R3, RZ, RZ, R16 ;  /* 0x000000ffff037224 */ /* 0x000fe200078e0010 */
[----:B------:R-:W-:Y:S01]  /*2f550*/  LEA.HI.X.SX32 R6, R6, R12, 0x1, P4 ;  /* 0x0000000c06067211 */ /* 0x000fe200020f0eff */
[----:B------:R-:W-:Y:S01]  /*2f560*/  IMAD.MOV.U32 R4, RZ, RZ, R22 ;  /* 0x000000ffff047224 */ /* 0x000fe200078e0016 */
[----:B--2---:R-:W-:-:S02]  /*2f570*/  ISETP.GT.U32.AND P6, PT, R15, R77, PT ;  /* 0x0000004d0f00720c */ /* 0x004fc40003fc4070 */
[----:B---3--:R-:W-:-:S11]  /*2f580*/  PRMT R75, RZ, 0x7610, R75 ;  /* 0x00007610ff4b7816 */ /* 0x008fd6000000004b */
[----:B------:R-:W-:Y:S01]  /*2f590*/  @!P6 IMAD.IADD R77, R77, 0x1, -R15 ;  /* 0x000000014d4de824 */ /* 0x000fe200078e0a0f */
[----:B------:R-:W-:Y:S02]  /*2f5a0*/  IADD3 R16, P6, PT, R5, R13, RZ ;  /* 0x0000000d05107210 */ /* 0x000fe40007fde0ff */
[----:B----4-:R-:W-:Y:S02]  /*2f5b0*/  ISETP.GE.AND P3, PT, R17, RZ, PT ;  /* 0x000000ff1100720c */ /* 0x010fe40003f66270 */
[----:B------:R-:W-:Y:S02]  /*2f5c0*/  ISETP.GE.AND P5, PT, R55, RZ, PT ;  /* 0x000000ff3700720c */ /* 0x000fe40003fa6270 */
[----:B------:R-:W-:Y:S02]  /*2f5d0*/  LEA.HI.X.SX32 R5, R5, R12, 0x1, P6 ;  /* 0x0000000c05057211 */ /* 0x000fe400030f0eff */
        /* <DEDUP_REMOVED lines=853> */
[----:B--2---:R-:W-:-:S13]  /*32b30*/  ISETP.GT.U32.AND P6, PT, R15, R77, PT ;  /* 0x0000004d0f00720c */ /* 0x004fda0003fc4070 */
[----:B------:R-:W-:Y:S01]  /*32b40*/  @!P6 IMAD.IADD R77, R77, 0x1, -R15 ;  /* 0x000000014d4de824 */ /* 0x000fe200078e0a0f */
[----:B------:R-:W-:Y:S02]  /*32b50*/  IADD3 R2, P6, PT, R5, R13, RZ ;  /* 0x0000000d05027210 */ /* 0x000fe40007fde0ff */
[----:B---3--:R-:W-:Y:S02]  /*32b60*/  ISETP.GE.AND P3, PT, R17, RZ, PT ;  /* 0x000000ff1100720c */ /* 0x008fe40003f66270 */
[----:B----4-:R-:W-:Y:S02]  /*32b70*/  ISETP.GE.AND P4, PT, R55, RZ, PT ;  /* 0x000000ff3700720c */ /* 0x010fe40003f86270 */
        /* <DEDUP_REMOVED lines=37> */
[----:B------:R-:W-:-:S02]  /*32dd0*/  PRMT R60, RZ, 0x7610, R60 ;  /* 0x00007610ff3c7816 */ /* 0x000fc4000000003c */
[----:B--2---:R-:W-:-:S13]  /*32de0*/  ISETP.GT.U32.AND P6, PT, R15, R92, PT ;  /* 0x0000005c0f00720c */ /* 0x004fda0003fc4070 */
[----:B------:R-:W-:Y:S01]  /*32df0*/  @!P6 IMAD.IADD R92, R92, 0x1, -R15 ;  /* 0x000000015c5ce824 */ /* 0x000fe200078e0a0f */
[----:B------:R-:W-:Y:S02]  /*32e00*/  IADD3 R77, P6, PT, R5, R13, RZ ;  /* 0x0000000d054d7210 */ /* 0x000fe40007fde0ff */
[----:B---3--:R-:W-:Y:S02]  /*32e10*/  ISETP.GE.AND P3, PT, R17, RZ, PT ;  /* 0x000000ff1100720c */ /* 0x008fe40003f66270 */
[----:B----4-:R-:W-:Y:S02]  /*32e20*/  ISETP.GE.AND P4, PT, R55, RZ, PT ;  /* 0x000000ff3700720c */ /* 0x010fe40003f86270 */
[----:B------:R-:W-:Y:S02]  /*32e30*/  PRMT R0, RZ, 0x7610, R0 ;  /* 0x00007610ff007816 */ /* 0x000fe40000000000 */
[----:B------:R-:W-:Y:S01]  /*32e40*/  LEA.HI.X.SX32 R5, R5, R12, 0x1, P6 ;  /* 0x0000000c05057211 */ /* 0x000fe200030f0eff */
        /* <DEDUP_REMOVED lines=40> */
[----:B------:R-:W-:Y:S01]  /*330d0*/  PRMT R93, RZ, 0x7610, R93 ;  /* 0x00007610ff5d7816 */ /* 0x000fe2000000005d */
[----:B------:R0:W-:Y:S04]  /*330e0*/  STL [R1+0x208], R0 ;  /* 0x0002080001007387 */ /* 0x0001e80000100800 */
[----:B0-----:R-:W2:Y:S04]  /*330f0*/  LDL.LU R0, [R1+0x434] ;  /* 0x0004340001007983 */ /* 0x001ea80000300800 */
[----:B------:R-:W3:Y:S04]  /*33100*/  LDL.LU R77, [R1+0x2668] ;  /* 0x00266800014d7983 */ /* 0x000ee80000300800 */
[----:B------:R0:W-:Y:S04]  /*33110*/  STL [R1+0x204], R60 ;  /* 0x0002043c01007387 */ /* 0x0001e80000100800 */
[----:B------:R-:W4:Y:S04]  /*33120*/  LDL R55, [R1+0x2418] ;  /* 0x0024180001377983 */ /* 0x000f280000100800 */
[----:B0-----:R-:W2:Y:S04]  /*33130*/  LDL R60, [R1+0x2414] ;  /* 0x00241400013c7983 */ /* 0x001ea80000100800 */
[----:B------:R-:W2:Y:S04]  /*33140*/  LDL.LU R17, [R1+0x42c] ;  /* 0x00042c0001117983 */ /* 0x000ea80000300800 */
[----:B------:R-:W2:Y:S04]  /*33150*/  LDL.LU R18, [R1+0x414] ;  /* 0x0004140001127983 */ /* 0x000ea80000300800 */
[----:B------:R0:W-:Y:S04]  /*33160*/  STL [R1+0x860], R7 ;  /* 0x0008600701007387 */ /* 0x0001e80000100800 */
[----:B------:R-:W-:Y:S04]  /*33170*/  STL [R1+0x868], R92 ;  /* 0x0008685c01007387 */ /* 0x000fe80000100800 */
[----:B------:R1:W-:Y:S01]  /*33180*/  STL [R1+0x85c], R6 ;  /* 0x00085c0601007387 */ /* 0x0003e20000100800 */
[----:B0-----:R-:W-:-:S04]  /*33190*/  @P0 LOP3.LUT R7, R7, R6, RZ, 0x3c, !PT ;  /* 0x0000000607070212 */ /* 0x001fc800078e3cff */
[----:B-1----:R-:W-:-:S04]  /*331a0*/  @P0 LOP3.LUT R6, R7, R6, RZ, 0x3c, !PT ;  /* 0x0000000607060212 */ /* 0x002fc800078e3cff */
[----:B------:R-:W-:-:S05]  /*331b0*/  @P0 LOP3.LUT R7, R7, R6, RZ, 0x3c, !PT ;  /* 0x0000000607070212 */ /* 0x000fca00078e3cff */
[----:B------:R0:W2:Y:S01]  /*331c0*/  @P0 LDG.E.U8 R93, desc[UR20][R6.64] ;  /* 0x00000014065d0981 */ /* 0x0000a2000c1e1100 */
[----:B------:R-:W-:Y:S02]  /*331d0*/  LEA.HI.X.SX32 R5, R5, R12, 0x1, P6 ;  /* 0x0000000c05057211 */ /* 0x000fe400030f0eff */
[----:B------:R-:W-:Y:S01]  /*331e0*/  PRMT R2, RZ, 0x7610, R2 ;  /* 0x00007610ff027816 */ /* 0x000fe20000000002 */
[----:B0-----:R-:W-:Y:S02]  /*331f0*/  @P0 IMAD.MOV.U32 R6, RZ, RZ, R92 ;  /* 0x000000ffff060224 */ /* 0x001fe400078e005c */
[----:B------:R-:W-:-:S05]  /*33200*/  @P0 IMAD.MOV.U32 R7, RZ, RZ, R5 ;  /* 0x000000ffff070224 */ /* 0x000fca00078e0005 */
[----:B------:R0:W3:Y:S01]  /*33210*/  @P0 LDG.E.U8 R2, desc[UR20][R6.64] ;  /* 0x0000001406020981 */ /* 0x0000e2000c1e1100 */
[----:B------:R-:W-:Y:S02]  /*33220*/  @!P3 IMAD.MOV R4, RZ, RZ, -R4 ;  /* 0x000000ffff04b224 */ /* 0x000fe400078e0a04 */
[----:B------:R-:W-:Y:S01]  /*33230*/  @!P4 IMAD.MOV R3, RZ, RZ, -R3 ;  /* 0x000000ffff03c224 */ /* 0x000fe200078e0a03 */
[C---:B------:R-:W-:Y:S02]  /*33240*/  ISETP.GT.U32.AND P5, PT, R15.reuse, R22, PT ;  /* 0x000000160f00720c */ /* 0x040fe40003fa4070 */
[C---:B------:R-:W-:Y:S02]  /*33250*/  ISETP.GT.U32.AND P3, PT, R15.reuse, R16, PT ;  /* 0x000000100f00720c */ /* 0x040fe40003f64070 */
[C---:B------:R-:W-:Y:S02]  /*33260*/  ISETP.GT.U32.AND P4, PT, R15.reuse, R20, PT ;  /* 0x000000140f00720c */ /* 0x040fe40003f84070 */
[----:B------:R-:W-:Y:S01]  /*33270*/  SEL R4, R14, R4, !P1 ;  /* 0x000000040e047207 */ /* 0x000fe20004800000 */
[----:B--2---:R1:W-:Y:S04]  /*33280*/  STL [R1+0x1d0], R93 ;  /* 0x0001d05d01007387 */ /* 0x0043e80000100800 */
[----:B-1----:R-:W2:Y:S01]  /*33290*/  LDL.LU R93, [R1+0x2664] ;  /* 0x00266400015d7983 */ /* 0x002ea20000300800 */
[----:B------:R-:W-:-:S02]  /*332a0*/  ISETP.GT.U32.AND P6, PT, R15, R0, PT ;  /* 0x000000000f00720c */ /* 0x000fc40003fc4070 */
[----:B------:R-:W-:Y:S01]  /*332b0*/  SEL R3, R14, R3, !P1 ;  /* 0x000000030e037207 */ /* 0x000fe20004800000 */
[----:B0-----:R-:W-:Y:S01]  /*332c0*/  IMAD R6, R4, UR6, RZ ;  /* 0x0000000604067c24 */ /* 0x001fe2000f8e02ff */
[----:B------:R0:W-:Y:S01]  /*332d0*/  STL [R1+0x864], R5 ;  /* 0x0008640501007387 */ /* 0x0001e20000100800 */
[--C-:B------:R-:W-:Y:S02]  /*332e0*/  @!P5 IMAD.IADD R22, R22, 0x1, -R15.reuse ;  /* 0x000000011616d824 */ /* 0x100fe400078e0a0f */
[--C-:B------:R-:W-:Y:S02]  /*332f0*/  @!P3 IMAD.IADD R16, R16, 0x1, -R15.reuse ;  /* 0x000000011010b824 */ /* 0x100fe400078e0a0f */
[----:B------:R-:W-:Y:S01]  /*33300*/  @!P4 IMAD.IADD R20, R20, 0x1, -R15 ;  /* 0x000000011414c824 */ /* 0x000fe200078e0a0f */
[----:B------:R-:W-:Y:S01]  /*33310*/  IADD3 R7, P5, PT, R6, R13, RZ ;  /* 0x0000000d06077210 */ /* 0x000fe20007fbe0ff */
[----:B------:R-:W2:Y:S04]  /*33320*/  LDL.LU R92, [R1+0x2660] ;  /* 0x00266000015c7983 */ /* 0x000ea80000300800 */
[----:B---3--:R1:W-:Y:S01]  /*33330*/  STL [R1+0x200], R2 ;  /* 0x0002000201007387 */ /* 0x0083e20000100800 */
[----:B0-----:R-:W-:Y:S01]  /*33340*/  IMAD R5, R3, UR6, RZ ;  /* 0x0000000603057c24 */ /* 0x001fe2000f8e02ff */
[----:B------:R-:W-:-:S02]  /*33350*/  ISETP.GE.AND P3, PT, R60, RZ, PT ;  /* 0x000000ff3c00720c */ /* 0x000fc40003f66270 */
[----:B----4-:R-:W-:Y:S01]  /*33360*/  ISETP.GE.AND P4, PT, R55, RZ, PT ;  /* 0x000000ff3700720c */ /* 0x010fe20003f86270 */
[----:B------:R-:W-:Y:S02]  /*33370*/  @!P6 IMAD.IADD R0, R0, 0x1, -R15 ;  /* 0x000000010000e824 */ /* 0x000fe400078e0a0f */
[----:B------:R-:W-:Y:S01]  /*33380*/  IMAD.MOV.U32 R3, RZ, RZ, R20 ;  /* 0x000000ffff037224 */ /* 0x000fe200078e0014 */
[----:B------:R-:W-:Y:S01]  /*33390*/  LEA.HI.X.SX32 R6, R6, R12, 0x1, P5 ;  /* 0x0000000c06067211 */ /* 0x000fe200028f0eff */
[----:B-1----:R-:W3:Y:S04]  /*333a0*/  LDL.LU R2, [R1+0x265c] ;  /* 0x00265c0001027983 */ /* 0x002ee80000300800 */
[----:B------:R-:W4:Y:S04]  /*333b0*/  LDL R60, [R1+0x2404] ;  /* 0x00240400013c7983 */ /* 0x000f280000100800 */
[----:B------:R-:W3:Y:S01]  /*333c0*/  LDL R55, [R1+0x2408] ;  /* 0x0024080001377983 */ /* 0x000ee20000100800 */
[----:B------:R-:W-:Y:S01]  /*333d0*/  IMAD.MOV.U32 R4, RZ, RZ, R16 ;  /* 0x000000ffff047224 */ /* 0x000fe200078e0010 */
[----:B------:R-:W-:-:S02]  /*333e0*/  IADD3 R20, P6, PT, R5, R13, RZ ;  /* 0x0000000d05147210 */ /* 0x000fc40007fde0ff */
[----:B------:R-:W3:Y:S04]  /*333f0*/  LDL.LU R16, [R1+0x2658] ;  /* 0x0026580001107983 */ /* 0x000ee80000300800 */
[----:B------:R0:W-:Y:S04]  /*33400*/  STL [R1+0x870], R7 ;  /* 0x0008700701007387 */ /* 0x0001e80000100800 */
[----:B------:R-:W-:Y:S04]  /*33410*/  STL [R1+0x878], R20 ;  /* 0x0008781401007387 */ /* 0x000fe80000100800 */
[----:B------:R1:W-:Y:S01]  /*33420*/  STL [R1+0x86c], R6 ;  /* 0x00086c0601007387 */ /* 0x0003e20000100800 */
[----:B0-----:R-:W-:-:S04]  /*33430*/  @P0 LOP3.LUT R7, R7, R6, RZ, 0x3c, !PT ;  /* 0x0000000607070212 */ /* 0x001fc800078e3cff */
[----:B-1----:R-:W-:-:S04]  /*33440*/  @P0 LOP3.LUT R6, R7, R6, RZ, 0x3c, !PT ;  /* 0x0000000607060212 */ /* 0x002fc800078e3cff */
[----:B------:R-:W-:Y:S02]  /*33450*/  @P0 LOP3.LUT R7, R7, R6, RZ, 0x3c, !PT ;  /* 0x0000000607070212 */ /* 0x000fe400078e3cff */
[----:B--2---:R-:W-:-:S06]  /*33460*/  PRMT R93, RZ, 0x7610, R93 ;  /* 0x00007610ff5d7816 */ /* 0x004fcc000000005d */
[----:B------:R0:W2:Y:S01]  /*33470*/  @P0 LDG.E.U8 R93, desc[UR20][R6.64] ;  /* 0x00000014065d0981 */ /* 0x0000a2000c1e1100 */
[----:B------:R-:W-:Y:S01]  /*33480*/  @!P3 IMAD.MOV R4, RZ, RZ, -R4 ;  /* 0x000000ffff04b224 */ /* 0x000fe200078e0a04 */
[----:B------:R-:W-:Y:S02]  /*33490*/  PRMT R11, RZ, 0x7610, R11 ;  /* 0x00007610ff0b7816 */ /* 0x000fe4000000000b */
[----:B------:R-:W-:Y:S02]  /*334a0*/  LEA.HI.X.SX32 R5, R5, R12, 0x1, P6 ;  /* 0x0000000c05057211 */ /* 0x000fe400030f0eff */
[----:B0-----:R-:W-:Y:S01]  /*334b0*/  SEL R6, R14, R4, !P1 ;  /* 0x000000040e067207 */ /* 0x001fe20004800000 */
[----:B------:R-:W-:-:S05]  /*334c0*/  @P0 IMAD.MOV.U32 R4, RZ, RZ, R20 ;  /* 0x000000ffff040224 */ /* 0x000fca00078e0014 */
[----:B------:R-:W3:Y:S01]  /*334d0*/  @P0 LDG.E.U8 R11, desc[UR20][R4.64] ;  /* 0x00000014040b0981 */ /* 0x000ee2000c1e1100 */
[C---:B------:R-:W-:Y:S01]  /*334e0*/  ISETP.GT.U32.AND P5, PT, R15.reuse, R17, PT ;  /* 0x000000110f00720c */ /* 0x040fe20003fa4070 */
[----:B------:R-:W-:Y:S01]  /*334f0*/  @!P4 IMAD.MOV R3, RZ, RZ, -R3 ;  /* 0x000000ffff03c224 */ /* 0x000fe200078e0a03 */
[----:B------:R-:W-:Y:S01]  /*33500*/  ISETP.GT.U32.AND P4, PT, R15, R18, PT ;  /* 0x000000120f00720c */ /* 0x000fe20003f84070 */
[----:B--2---:R0:W-:Y:S04]  /*33510*/  STL [R1+0x1fc], R93 ;  /* 0x0001fc5d01007387 */ /* 0x0041e80000100800 */
[----:B0-----:R-:W2:Y:S01]  /*33520*/  LDL.LU R93, [R1+0x2654] ;  /* 0x00265400015d7983 */ /* 0x001ea20000300800 */
[----:B------:R-:W-:-:S05]  /*33530*/  IMAD R6, R6, UR6, RZ ;  /* 0x0000000606067c24 */ /* 0x000fca000f8e02ff */
[----:B------:R-:W-:Y:S01]  /*33540*/  @!P5 IMAD.IADD R17, R17, 0x1, -R15 ;  /* 0x000000011111d824 */ /* 0x000fe200078e0a0f */
[----:B------:R-:W-:Y:S01]  /*33550*/  STL [R1+0x874], R5 ;  /* 0x0008740501007387 */ /* 0x000fe20000100800 */
[----:B------:R-:W-:-:S03]  /*33560*/  IADD3 R7, P5, PT, R6, R13, RZ ;  /* 0x0000000d06077210 */ /* 0x000fc60007fbe0ff */
[----:B---3--:R0:W-:Y:S01]  /*33570*/  STL [R1+0x1f8], R11 ;  /* 0x0001f80b01007387 */ /* 0x0081e20000100800 */
[----:B------:R-:W-:Y:S01]  /*33580*/  @!P4 IMAD.IADD R18, R18, 0x1, -R15 ;  /* 0x000000011212c824 */ /* 0x000fe200078e0a0f */
[----:B------:R-:W-:Y:S02]  /*33590*/  ISETP.GE.AND P4, PT, R55, RZ, PT ;  /* 0x000000ff3700720c */ /* 0x000fe40003f86270 */
[----:B------:R-:W-:Y:S01]  /*335a0*/  LEA.HI.X.SX32 R6, R6, R12, 0x1, P5 ;  /* 0x0000000c06067211 */ /* 0x000fe200028f0eff */
[----:B0-----:R-:W3:Y:S04]  /*335b0*/  LDL R11, [R1+0x23f4] ;  /* 0x0023f400010b7983 */ /* 0x001ee80000100800 */
[----:B------:R-:W3:Y:S04]  /*335c0*/  LDL.LU R20, [R1+0x428] ;  /* 0x0004280001147983 */ /* 0x000ee80000300800 */
[----:B------:R-:W3:Y:S04]  /*335d0*/  LDL.LU R55, [R1+0x418] ;  /* 0x0004180001377983 */ /* 0x000ee80000300800 */
[----:B------:R0:W-:Y:S04]  /*335e0*/  STL [R1+0x880], R7 ;  /* 0x0008800701007387 */ /* 0x0001e80000100800 */
[----:B------:R1:W-:Y:S01]  /*335f0*/  STL [R1+0x87c], R6 ;  /* 0x00087c0601007387 */ /* 0x0003e20000100800 */
[----:B0-----:R-:W-:-:S04]  /*33600*/  @P0 LOP3.LUT R7, R7, R6, RZ, 0x3c, !PT ;  /* 0x0000000607070212 */ /* 0x001fc800078e3cff */
[----:B-1----:R-:W-:-:S04]  /*33610*/  @P0 LOP3.LUT R6, R7, R6, RZ, 0x3c, !PT ;  /* 0x0000000607060212 */ /* 0x002fc800078e3cff */
[----:B------:R-:W-:Y:S02]  /*33620*/  @P0 LOP3.LUT R7, R7, R6, RZ, 0x3c, !PT ;  /* 0x0000000607070212 */ /* 0x000fe400078e3cff */
[----:B--2---:R-:W-:-:S06]  /*33630*/  PRMT R93, RZ, 0x7610, R93 ;  /* 0x00007610ff5d7816 */ /* 0x004fcc000000005d */
[----:B------:R-:W2:Y:S01]  /*33640*/  @P0 LDG.E.U8 R93, desc[UR20][R6.64] ;  /* 0x00000014065d0981 */ /* 0x000ea2000c1e1100 */
[----:B------:R-:W-:-:S13]  /*33650*/  ISETP.GT.U32.AND P3, PT, R15, R22, PT ;  /* 0x000000160f00720c */ /* 0x000fda0003f64070 */
[----:B------:R-:W-:-:S04]  /*33660*/  @!P3 IMAD.IADD R22, R22, 0x1, -R15 ;  /* 0x000000011616b824 */ /* 0x000fc800078e0a0f */
[----:B------:R-:W-:Y:S02]  /*33670*/  IMAD.MOV.U32 R4, RZ, RZ, R22 ;  /* 0x000000ffff047224 */ /* 0x000fe400078e0016 */
[----:B------:R-:W3:Y:S04]  /*33680*/  LDL.LU R22, [R1+0x410] ;  /* 0x0004100001167983 */ /* 0x000ee80000300800 */
[----:B--2---:R0:W-:Y:S04]  /*33690*/  STL [R1+0x1f4], R93 ;  /* 0x0001f45d01007387 */ /* 0x0041e80000100800 */
[----:B0-----:R-:W2:Y:S04]  /*336a0*/  LDL.LU R93, [R1+0x2650] ;  /* 0x00265000015d7983 */ /* 0x001ea80000300800 */
[----:B------:R-:W2:Y:S01]  /*336b0*/  LDL R6, [R1+0x240c] ;  /* 0x00240c0001067983 */ /* 0x000ea20000100800 */
[----:B------:R-:W-:-:S02]  /*336c0*/  ISETP.GT.U32.AND P6, PT, R15, R0, PT ;  /* 0x000000000f00720c */ /* 0x000fc40003fc4070 */
[----:B------:R-:W-:Y:S02]  /*336d0*/  SEL R3, R14, R3, !P1 ;  /* 0x000000030e037207 */ /* 0x000fe40004800000 */
[----:B----4-:R-:W-:-:S03]  /*336e0*/  ISETP.GE.AND P3, PT, R60, RZ, PT ;  /* 0x000000ff3c00720c */ /* 0x010fc60003f66270 */
[----:B------:R-:W-:Y:S01]  /*336f0*/  IMAD R3, R3, UR6, RZ ;  /* 0x0000000603037c24 */ /* 0x000fe2000f8e02ff */
[----:B------:R-:W-:-:S05]  /*33700*/  PRMT R5, RZ, 0x7610, R5 ;  /* 0x00007610ff057816 */ /* 0x000fca0000000005 */
[----:B------:R-:W-:Y:S01]  /*33710*/  @!P6 IMAD.IADD R0, R0, 0x1, -R15 ;  /* 0x000000010000e824 */ /* 0x000fe200078e0a0f */
[----:B------:R-:W-:-:S04]  /*33720*/  IADD3 R60, P6, PT, R3, R13, RZ ;  /* 0x0000000d033c7210 */ /* 0x000fc80007fde0ff */
[----:B------:R-:W-:Y:S02]  /*33730*/  LEA.HI.X.SX32 R7, R3, R12, 0x1, P6 ;  /* 0x0000000c03077211 */ /* 0x000fe400030f0eff */
[----:B--2---:R-:W-:Y:S01]  /*33740*/  ISETP.GE.AND P6, PT, R6, RZ, PT ;  /* 0x000000ff0600720c */ /* 0x004fe20003fc6270 */
[----:B------:R-:W-:-:S05]  /*33750*/  @P0 IMAD.MOV.U32 R6, RZ, RZ, R60 ;  /* 0x000000ffff060224 */ /* 0x000fca00078e003c */
[----:B------:R-:W2:Y:S01]  /*33760*/  @P0 LDG.E.U8 R5, desc[UR20][R6.64] ;  /* 0x0000001406050981 */ /* 0x000ea2000c1e1100 */
[C---:B------:R-:W-:Y:S01]  /*33770*/  ISETP.GT.U32.AND P5, PT, R15.reuse, R17, PT ;  /* 0x000000110f00720c */ /* 0x040fe20003fa4070 */
[----:B------:R-:W-:Y:S02]  /*33780*/  @!P3 IMAD.MOV R4, RZ, RZ, -R4 ;  /* 0x000000ffff04b224 */ /* 0x000fe400078e0a04 */
[----:B------:R0:W-:Y:S01]  /*33790*/  STL [R1+0x888], R60 ;  /* 0x0008883c01007387 */ /* 0x0001e20000100800 */
[----:B------:R-:W-:Y:S01]  /*337a0*/  IMAD.MOV.U32 R3, RZ, RZ, R0 ;  /* 0x000000ffff037224 */ /* 0x000fe200078e0000 */
[C---:B------:R-:W-:Y:S02]  /*337b0*/  ISETP.GT.U32.AND P3, PT, R15.reuse, R18, PT ;  /* 0x000000120f00720c */ /* 0x040fe40003f64070 */
[----:B------:R-:W-:Y:S04]  /*337c0*/  STL [R1+0x884], R7 ;  /* 0x0008840701007387 */ /* 0x000fe80000100800 */
[----:B------:R-:W4:Y:S01]  /*337d0*/  LDL.LU R0, [R1+0x264c] ;  /* 0x00264c0001007983 */ /* 0x000f220000300800 */
[----:B------:R-:W-:Y:S01]  /*337e0*/  @!P4 IMAD.MOV R3, RZ, RZ, -R3 ;  /* 0x000000ffff03c224 */ /* 0x000fe200078e0a03 */
[----:B---3--:R-:W-:Y:S01]  /*337f0*/  ISETP.GT.U32.AND P4, PT, R15, R20, PT ;  /* 0x000000140f00720c */ /* 0x008fe20003f84070 */
[----:B------:R-:W-:-:S03]  /*33800*/  @!P5 IMAD.IADD R17, R17, 0x1, -R15 ;  /* 0x000000011111d824 */ /* 0x000fc600078e0a0f */
[----:B------:R-:W-:Y:S01]  /*33810*/  SEL R3, R14, R3, !P1 ;  /* 0x000000030e037207 */ /* 0x000fe20004800000 */
[----:B------:R-:W-:Y:S01]  /*33820*/  @!P3 IMAD.IADD R18, R18, 0x1, -R15 ;  /* 0x000000011212b824 */ /* 0x000fe200078e0a0f */
[----:B------:R-:W-:-:S07]  /*33830*/  ISETP.GE.AND P5, PT, R11, RZ, PT ;  /* 0x000000ff0b00720c */ /* 0x000fce0003fa6270 */
[----:B------:R-:W-:Y:S01]  /*33840*/  @!P4 IMAD.IADD R20, R20, 0x1, -R15 ;  /* 0x000000011414c824 */ /* 0x000fe200078e0a0f */
[----:B------:R-:W-:Y:S02]  /*33850*/  PRMT R16, RZ, 0x7610, R16 ;  /* 0x00007610ff107816 */ /* 0x000fe40000000010 */
[----:B------:R-:W-:Y:S01]  /*33860*/  PRMT R8, RZ, 0x7610, R8 ;  /* 0x00007610ff087816 */ /* 0x000fe20000000008 */
[----:B--2---:R1:W-:Y:S04]  /*33870*/  STL [R1+0x1f0], R5 ;  /* 0x0001f00501007387 */ /* 0x0043e80000100800 */
[----:B0-----:R-:W2:Y:S01]  /*33880*/  LDL R60, [R1+0x23f8] ;  /* 0x0023f800013c7983 */ /* 0x001ea20000100800 */
[----:B-1----:R-:W-:Y:S01]  /*33890*/  SEL R5, R14, R4, !P1 ;  /* 0x000000040e057207 */ /* 0x002fe20004800000 */
[----:B------:R-:W-:-:S02]  /*338a0*/  IMAD.MOV.U32 R4, RZ, RZ, R17 ;  /* 0x000000ffff047224 */ /* 0x000fc400078e0011 */
[----:B------:R-:W3:Y:S02]  /*338b0*/  LDL R17, [R1+0x23fc] ;  /* 0x0023fc0001117983 */ /* 0x000ee40000100800 */
[----:B------:R-:W-:Y:S02]  /*338c0*/  IMAD R6, R5, UR6, RZ ;  /* 0x0000000605067c24 */ /* 0x000fe4000f8e02ff */
[----:B------:R-:W-:Y:S02]  /*338d0*/  @!P6 IMAD.MOV R4, RZ, RZ, -R4 ;  /* 0x000000ffff04e224 */ /* 0x000fe400078e0a04 */
[----:B------:R-:W-:Y:S01]  /*338e0*/  IMAD R5, R3, UR6, RZ ;  /* 0x0000000603057c24 */ /* 0x000fe2000f8e02ff */
[----:B------:R-:W-:Y:S01]  /*338f0*/  IADD3 R7, P6, PT, R6, R13, RZ ;  /* 0x0000000d06077210 */ /* 0x000fe20007fde0ff */
[----:B------:R-:W-:-:S03]  /*33900*/  IMAD.MOV.U32 R3, RZ, RZ, R18 ;  /* 0x000000ffff037224 */ /* 0x000fc600078e0012 */
[----:B------:R-:W-:Y:S01]  /*33910*/  IADD3 R11, P4, PT, R5, R13, RZ ;  /* 0x0000000d050b7210 */ /* 0x000fe20007f9e0ff */
[----:B------:R-:W2:Y:S01]  /*33920*/  LDL R18, [R1+0x2400] ;  /* 0x0024000001127983 */ /* 0x000ea20000100800 */
[----:B------:R-:W-:-:S03]  /*33930*/  LEA.HI.X.SX32 R6, R6, R12, 0x1, P6 ;  /* 0x0000000c06067211 */ /* 0x000fc600030f0eff */
[----:B------:R0:W-:Y:S04]  /*33940*/  STL [R1+0x890], R7 ;  /* 0x0008900701007387 */ /* 0x0001e80000100800 */
[----:B------:R-:W-:Y:S04]  /*33950*/  STL [R1+0x898], R11 ;  /* 0x0008980b01007387 */ /* 0x000fe80000100800 */
[----:B------:R1:W-:Y:S01]  /*33960*/  STL [R1+0x88c], R6 ;  /* 0x00088c0601007387 */ /* 0x0003e20000100800 */
[----:B0-----:R-:W-:-:S04]  /*33970*/  @P0 LOP3.LUT R7, R7, R6, RZ, 0x3c, !PT ;  /* 0x0000000607070212 */ /* 0x001fc800078e3cff */
[----:B-1----:R-:W-:-:S04]  /*33980*/  @P0 LOP3.LUT R6, R7, R6, RZ, 0x3c, !PT ;  /* 0x0000000607060212 */ /* 0x002fc800078e3cff */
[----:B------:R-:W-:Y:S02]  /*33990*/  @P0 LOP3.LUT R7, R7, R6, RZ, 0x3c, !PT ;  /* 0x0000000607070212 */ /* 0x000fe400078e3cff */
[----:B------:R-:W-:-:S03]  /*339a0*/  LEA.HI.X.SX32 R5, R5, R12, 0x1, P4 ;  /* 0x0000000c05057211 */ /* 0x000fc600020f0eff */
[----:B------:R0:W2:Y:S02]  /*339b0*/  @P0 LDG.E.U8 R16, desc[UR20][R6.64] ;  /* 0x0000001406100981 */ /* 0x0000a4000c1e1100 */
[----:B0-----:R-:W-:Y:S01]  /*339c0*/  SEL R6, R14, R4, !P1 ;  /* 0x000000040e067207 */ /* 0x001fe20004800000 */
[----:B------:R-:W-:-:S05]  /*339d0*/  @P0 IMAD.MOV.U32 R4, RZ, RZ, R11 ;  /* 0x000000ffff040224 */ /* 0x000fca00078e000b */
[----:B------:R0:W3:Y:S01]  /*339e0*/  @P0 LDG.E.U8 R8, desc[UR20][R4.64] ;  /* 0x0000001404080981 */ /* 0x0000e2000c1e1100 */
[----:B------:R-:W-:Y:S01]  /*339f0*/  @!P5 IMAD.MOV R3, RZ, RZ, -R3 ;  /* 0x000000ffff03d224 */ /* 0x000fe200078e0a03 */
[----:B------:R-:W-:Y:S01]  /*33a00*/  ISETP.GT.U32.AND P6, PT, R15, R22, PT ;  /* 0x000000160f00720c */ /* 0x000fe20003fc4070 */
[----:B------:R-:W-:-:S03]  /*33a10*/  IMAD R6, R6, UR6, RZ ;  /* 0x0000000606067c24 */ /* 0x000fc6000f8e02ff */
[----:B------:R-:W-:Y:S02]  /*33a20*/  SEL R3, R14, R3, !P1 ;  /* 0x000000030e037207 */ /* 0x000fe40004800000 */
[----:B------:R-:W-:-:S03]  /*33a30*/  IADD3 R11, P4, PT, R6, R13, RZ ;  /* 0x0000000d060b7210 */ /* 0x000fc60007f9e0ff */
[----:B------:R-:W-:Y:S01]  /*33a40*/  IMAD R3, R3, UR6, RZ ;  /* 0x0000000603037c24 */ /* 0x000fe2000f8e02ff */
[----:B0-----:R-:W-:Y:S02]  /*33a50*/  LEA.HI.X.SX32 R4, R6, R12, 0x1, P4 ;  /* 0x0000000c06047211 */ /* 0x001fe400020f0eff */
[----:B------:R-:W-:Y:S02]  /*33a60*/  PRMT R10, RZ, 0x7610, R10 ;  /* 0x00007610ff0a7816 */ /* 0x000fe4000000000a */
[----:B------:R-:W-:Y:S01]  /*33a70*/  PRMT R7, RZ, 0x7610, R7 ;  /* 0x00007610ff077816 */ /* 0x000fe20000000007 */
[----:B------:R-:W-:Y:S01]  /*33a80*/  @!P6 IMAD.IADD R22, R22, 0x1, -R15 ;  /* 0x000000011616e824 */ /* 0x000fe200078e0a0f */
[----:B--2---:R0:W-:Y:S01]  /*33a90*/  STL [R1+0x1e8], R16 ;  /* 0x0001e81001007387 */ /* 0x0041e20000100800 */
[C---:B------:R-:W-:Y:S02]  /*33aa0*/  ISETP.GT.U32.AND P3, PT, R15.reuse, R55, PT ;  /* 0x000000370f00720c */ /* 0x040fe40003f64070 */
[----:B------:R-:W-:-:S02]  /*33ab0*/  ISETP.GT.U32.AND P5, PT, R15, R20, PT ;  /* 0x000000140f00720c */ /* 0x000fc40003fa4070 */
[----:B------:R-:W-:Y:S02]  /*33ac0*/  PRMT R21, RZ, 0x7610, R21 ;  /* 0x00007610ff157816 */ /* 0x000fe40000000015 */
[----:B------:R-:W-:Y:S02]  /*33ad0*/  PRMT R9, RZ, 0x7610, R9 ;  /* 0x00007610ff097816 */ /* 0x000fe40000000009 */
[----:B------:R-:W-:Y:S01]  /*33ae0*/  PRMT R19, RZ, 0x7610, R19 ;  /* 0x00007610ff137816 */ /* 0x000fe20000000013 */
[----:B------:R-:W1:Y:S01]  /*33af0*/  LDC R6, c[0x0][0x3a8] ;  /* 0x0000ea00ff067b82 */ /* 0x000e620000000800 */
[----:B0-----:R-:W2:Y:S04]  /*33b00*/  LDL.LU R16, [R1+0x2648] ;  /* 0x0026480001107983 */ /* 0x001ea80000300800 */
[----:B------:R-:W-:Y:S04]  /*33b10*/  STL [R1+0x894], R5 ;  /* 0x0008940501007387 */ /* 0x000fe80000100800 */
[----:B---3--:R0:W-:Y:S04]  /*33b20*/  STL [R1+0x1e4], R8 ;  /* 0x0001e40801007387 */ /* 0x0081e80000100800 */
[----:B------:R-:W-:Y:S01]  /*33b30*/  STL [R1+0x8a0], R11 ;  /* 0x0008a00b01007387 */ /* 0x000fe20000100800 */
[----:B0-----:R-:W-:Y:S01]  /*33b40*/  IADD3 R8, P6, PT, R3, R13, RZ ;  /* 0x0000000d03087210 */ /* 0x001fe20007fde0ff */
[----:B------:R-:W-:-:S04]  /*33b50*/  @P0 IMAD.MOV.U32 R5, RZ, RZ, R4 ;  /* 0x000000ffff050224 */ /* 0x000fc800078e0004 */
[----:B------:R-:W-:Y:S04]  /*33b60*/  STL [R1+0x8a8], R8 ;  /* 0x0008a80801007387 */ /* 0x000fe80000100800 */
[----:B------:R0:W-:Y:S01]  /*33b70*/  STL [R1+0x89c], R4 ;  /* 0x00089c0401007387 */ /* 0x0001e20000100800 */
[----:B------:R-:W-:Y:S01]  /*33b80*/  LEA.HI.X.SX32 R3, R3, R12, 0x1, P6 ;  /* 0x0000000c03037211 */ /* 0x000fe200030f0eff */
[----:B0-----:R-:W-:Y:S02]  /*33b90*/  @P0 IMAD.MOV.U32 R4, RZ, RZ, R11 ;  /* 0x000000ffff040224 */ /* 0x001fe400078e000b */
[--C-:B------:R-:W-:Y:S02]  /*33ba0*/  @!P3 IMAD.IADD R55, R55, 0x1, -R15.reuse ;  /* 0x000000013737b824 */ /* 0x100fe400078e0a0f */
[----:B------:R-:W-:Y:S01]  /*33bb0*/  @!P5 IMAD.IADD R20, R20, 0x1, -R15 ;  /* 0x000000011414d824 */ /* 0x000fe200078e0a0f */
[----:B------:R-:W-:-:S02]  /*33bc0*/  ISETP.GE.AND P6, PT, R17, RZ, PT ;  /* 0x000000ff1100720c */ /* 0x000fc40003fc6270 */
[C---:B------:R-:W-:Y:S01]  /*33bd0*/  ISETP.GT.U32.AND P4, PT, R15.reuse, R22, PT ;  /* 0x000000160f00720c */ /* 0x040fe20003f84070 */
[----:B------:R0:W3:Y:S01]  /*33be0*/  @P0 LDG.E.U8 R10, desc[UR20][R4.64] ;  /* 0x00000014040a0981 */ /* 0x0000e2000c1e1100 */
[----:B------:R-:W-:Y:S02]  /*33bf0*/  ISETP.GT.U32.AND P3, PT, R15, R55, PT ;  /* 0x000000370f00720c */ /* 0x000fe40003f64070 */
[----:B------:R-:W-:Y:S01]  /*33c00*/  ISETP.GE.AND P5, PT, R60, RZ, PT ;  /* 0x000000ff3c00720c */ /* 0x000fe20003fa6270 */
[----:B------:R0:W-:Y:S01]  /*33c10*/  STL [R1+0x8a4], R3 ;  /* 0x0008a40301007387 */ /* 0x0001e20000100800 */
[----:B------:R-:W1:Y:S01]  /*33c20*/  LDC R11, c[0x0][0x3a0] ;  /* 0x0000e800ff0b7b82 */ /* 0x000e620000000800 */
[----:B------:R-:W-:Y:S02]  /*33c30*/  PRMT R71, RZ, 0x7610, R71 ;  /* 0x00007610ff477816 */ /* 0x000fe40000000047 */
[----:B------:R-:W-:-:S05]  /*33c40*/  PRMT R73, RZ, 0x7610, R73 ;  /* 0x00007610ff497816 */ /* 0x000fca0000000049 */
[----:B------:R-:W1:Y:S01]  /*33c50*/  LDC R17, c[0x0][0x3a0] ;  /* 0x0000e800ff117b82 */ /* 0x000e620000000800 */
[----:B0-----:R-:W-:Y:S02]  /*33c60*/  @P0 IMAD.MOV.U32 R4, RZ, RZ, R8 ;  /* 0x000000ffff040224 */ /* 0x001fe400078e0008 */
[----:B------:R-:W-:-:S05]  /*33c70*/  @P0 IMAD.MOV.U32 R5, RZ, RZ, R3 ;  /* 0x000000ffff050224 */ /* 0x000fca00078e0003 */
[----:B------:R0:W2:Y:S01]  /*33c80*/  @P0 LDG.E.U8 R7, desc[UR20][R4.64] ;  /* 0x0000001404070981 */ /* 0x0000a2000c1e1100 */
[--C-:B------:R-:W-:Y:S01]  /*33c90*/  @!P3 IMAD.IADD R55, R55, 0x1, -R15.reuse ;  /* 0x000000013737b824 */ /* 0x100fe200078e0a0f */
[----:B------:R-:W-:Y:S01]  /*33ca0*/  ISETP.GE.AND P3, PT, R18, RZ, PT ;  /* 0x000000ff1200720c */ /* 0x000fe20003f66270 */
[----:B------:R-:W-:Y:S01]  /*33cb0*/  @!P4 IMAD.IADD R22, R22, 0x1, -R15 ;  /* 0x000000011616c824 */ /* 0x000fe200078e0a0f */
[----:B------:R-:W1:Y:S01]  /*33cc0*/  LDC R18, c[0x0][0x3a0] ;  /* 0x0000e800ff127b82 */ /* 0x000e620000000800 */
[----:B0-----:R-:W-:Y:S02]  /*33cd0*/  IMAD.MOV.U32 R5, RZ, RZ, R20 ;  /* 0x000000ffff057224 */ /* 0x001fe400078e0014 */
[----:B------:R-:W-:Y:S02]  /*33ce0*/  IMAD.MOV.U32 R4, RZ, RZ, R55 ;  /* 0x000000ffff047224 */ /* 0x000fe400078e0037 */
[----:B------:R-:W-:Y:S01]  /*33cf0*/  IMAD.MOV.U32 R3, RZ, RZ, R22 ;  /* 0x000000ffff037224 */ /* 0x000fe200078e0016 */
[----:B------:R-:W4:Y:S01]  /*33d00*/  LDL.LU R55, [R1+0x6d8] ;  /* 0x0006d80001377983 */ /* 0x000f220000300800 */
[----:B------:R-:W-:-:S02]  /*33d10*/  @!P5 IMAD.MOV R5, RZ, RZ, -R5 ;  /* 0x000000ffff05d224 */ /* 0x000fc400078e0a05 */
[----:B------:R-:W-:-:S03]  /*33d20*/  @!P6 IMAD.MOV R4, RZ, RZ, -R4 ;  /* 0x000000ffff04e224 */ /* 0x000fc600078e0a04 */
[C---:B------:R-:W-:Y:S02]  /*33d30*/  SEL R5, R14.reuse, R5, !P1 ;  /* 0x000000050e057207 */ /* 0x040fe40004800000 */
[----:B------:R-:W-:-:S03]  /*33d40*/  SEL R4, R14, R4, !P1 ;  /* 0x000000040e047207 */ /* 0x000fc60004800000 */
[----:B------:R-:W-:Y:S02]  /*33d50*/  IMAD R5, R5, UR6, RZ ;  /* 0x0000000605057c24 */ /* 0x000fe4000f8e02ff */
[----:B------:R-:W-:Y:S02]  /*33d60*/  @!P3 IMAD.MOV R3, RZ, RZ, -R3 ;  /* 0x000000ffff03b224 */ /* 0x000fe400078e0a03 */
[----:B------:R-:W-:Y:S01]  /*33d70*/  IMAD R4, R4, UR6, RZ ;  /* 0x0000000604047c24 */ /* 0x000fe2000f8e02ff */
[----:B------:R-:W-:-:S04]  /*33d80*/  IADD3 R22, P3, PT, R5, R13, RZ ;  /* 0x0000000d05167210 */ /* 0x000fc80007f7e0ff */
[----:B------:R-:W-:-:S05]  /*33d90*/  LEA.HI.X.SX32 R60, R5, R12, 0x1, P3 ;  /* 0x0000000c053c7211 */ /* 0x000fca00018f0eff */
[----:B------:R-:W-:Y:S01]  /*33da0*/  @P0 IMAD.MOV.U32 R5, RZ, RZ, R60 ;  /* 0x000000ffff050224 */ /* 0x000fe200078e003c */
[----:B--2---:R0:W-:Y:S04]  /*33db0*/  STL [R1+0x1e0], R7 ;  /* 0x0001e00701007387 */ /* 0x0041e80000100800 */
[----:B---3--:R2:W-:Y:S01]  /*33dc0*/  STL [R1+0x1c8], R10 ;  /* 0x0001c80a01007387 */ /* 0x0085e20000100800 */
[----:B------:R-:W-:Y:S01]  /*33dd0*/  SEL R3, R14, R3, !P1 ;  /* 0x000000030e037207 */ /* 0x000fe20004800000 */
[----:B0-----:R-:W0:Y:S01]  /*33de0*/  LDC R7, c[0x0][0x3a0] ;  /* 0x0000e800ff077b82 */ /* 0x001e220000000800 */
[----:B--2---:R-:W-:-:S04]  /*33df0*/  IADD3 R10, P4, PT, R4, R13, RZ ;  /* 0x0000000d040a7210 */ /* 0x004fc80007f9e0ff */
[----:B------:R-:W-:Y:S01]  /*33e00*/  LEA.HI.X.SX32 R20, R4, R12, 0x1, P4 ;  /* 0x0000000c04147211 */ /* 0x000fe200020f0eff */
[----:B------:R-:W-:-:S05]  /*33e10*/  @P0 IMAD.MOV.U32 R4, RZ, RZ, R22 ;  /* 0x000000ffff040224 */ /* 0x000fca00078e0016 */
[----:B------:R2:W3:Y:S02]  /*33e20*/  @P0 LDG.E.U8 R21, desc[UR20][R4.64] ;  /* 0x0000001404150981 */ /* 0x0004e4000c1e1100 */
[----:B--2---:R-:W-:Y:S02]  /*33e30*/  @P0 IMAD.MOV.U32 R4, RZ, RZ, R10 ;  /* 0x000000ffff040224 */ /* 0x004fe400078e000a */
[----:B------:R-:W-:-:S05]  /*33e40*/  @P0 IMAD.MOV.U32 R5, RZ, RZ, R20 ;  /* 0x000000ffff050224 */ /* 0x000fca00078e0014 */
[----:B------:R0:W2:Y:S01]  /*33e50*/  @P0 LDG.E.U8 R9, desc[UR20][R4.64] ;  /* 0x0000001404090981 */ /* 0x0000a2000c1e1100 */
[----:B------:R-:W-:-:S03]  /*33e60*/  IMAD R3, R3, UR6, RZ ;  /* 0x0000000603037c24 */ /* 0x000fc6000f8e02ff */
[----:B------:R-:W-:Y:S02]  /*33e70*/  STL [R1+0x8b0], R22 ;  /* 0x0008b01601007387 */ /* 0x000fe40000100800 */
[C---:B------:R-:W-:Y:S02]  /*33e80*/  IADD3 R8, P3, PT, R3.reuse, R13, RZ ;  /* 0x0000000d03087210 */ /* 0x040fe40007f7e0ff */
[----:B------:R0:W-:Y:S04]  /*33e90*/  STL [R1+0x8b8], R10 ;  /* 0x0008b80a01007387 */ /* 0x0001e80000100800 */
[----:B------:R-:W-:Y:S01]  /*33ea0*/  STL [R1+0x8ac], R60 ;  /* 0x0008ac3c01007387 */ /* 0x000fe20000100800 */
[----:B------:R-:W-:-:S03]  /*33eb0*/  LEA.HI.X.SX32 R3, R3, R12, 0x1, P3 ;  /* 0x0000000c03037211 */ /* 0x000fc600018f0eff */
[----:B------:R-:W-:Y:S04]  /*33ec0*/  STL [R1+0x8b4], R20 ;  /* 0x0008b41401007387 */ /* 0x000fe80000100800 */
[----:B------:R-:W-:Y:S04]  /*33ed0*/  STL [R1+0x8c0], R8 ;  /* 0x0008c00801007387 */ /* 0x000fe80000100800 */
[----:B------:R-:W-:Y:S01]  /*33ee0*/  STL [R1+0x8bc], R3 ;  /* 0x0008bc0301007387 */ /* 0x000fe20000100800 */
[----:B0-----:R-:W-:Y:S02]  /*33ef0*/  VIADD R5, R7, 0xffffffbf ;  /* 0xffffffbf07057836 */ /* 0x001fe40000000000 */
[----:B----4-:R-:W-:Y:S01]  /*33f00*/  IMAD R4, R55, UR5, RZ ;  /* 0x0000000537047c24 */ /* 0x010fe2000f8e02ff */
[----:B------:R-:W0:Y:S01]  /*33f10*/  LDC R10, c[0x0][0x3a0] ;  /* 0x0000e800ff0a7b82 */ /* 0x000e220000000800 */
[----:B--2---:R2:W-:Y:S01]  /*33f20*/  STL [R1+0x1d8], R9 ;  /* 0x0001d80901007387 */ /* 0x0045e20000100800 */
[----:B------:R-:W-:Y:S01]  /*33f30*/  ISETP.GE.U32.AND P6, PT, R5, 0x7fffff40, PT ;  /* 0x7fffff400500780c */ /* 0x000fe20003fc6070 */
[----:B-1----:R-:W-:Y:S01]  /*33f40*/  VIADD R7, R11, 0xffffffb7 ;  /* 0xffffffb70b077836 */ /* 0x002fe20000000000 */
[----:B------:R-:W-:-:S02]  /*33f50*/  PRMT R63, RZ, 0x7610, R63 ;  /* 0x00007610ff3f7816 */ /* 0x000fc4000000003f */
[----:B------:R-:W-:Y:S02]  /*33f60*/  PRMT R72, RZ, 0x7610, R72 ;  /* 0x00007610ff487816 */ /* 0x000fe40000000048 */
[----:B------:R-:W-:Y:S02]  /*33f70*/  PRMT R65, RZ, 0x7610, R65 ;  /* 0x00007610ff417816 */ /* 0x000fe40000000041 */
[----:B------:R-:W-:Y:S02]  /*33f80*/  PRMT R75, RZ, 0x7610, R75 ;  /* 0x00007610ff4b7816 */ /* 0x000fe4000000004b */
[----:B------:R-:W-:Y:S02]  /*33f90*/  PRMT R64, RZ, 0x7610, R64 ;  /* 0x00007610ff407816 */ /* 0x000fe40000000040 */
[----:B------:R-:W-:Y:S02]  /*33fa0*/  PRMT R74, RZ, 0x7610, R74 ;  /* 0x00007610ff4a7816 */ /* 0x000fe4000000004a */
[----:B------:R-:W-:Y:S01]  /*33fb0*/  PRMT R77, RZ, 0x7610, R77 ;  /* 0x00007610ff4d7816 */ /* 0x000fe2000000004d */
[----:B--2---:R-:W-:-:S02]  /*33fc0*/  @P0 IMAD.MOV.U32 R9, RZ, RZ, R3 ;  /* 0x000000ffff090224 */ /* 0x004fc400078e0003 */
[----:B------:R-:W-:Y:S01]  /*33fd0*/  IMAD.SHL.U32 R5, R6, 0x40, RZ ;  /* 0x0000004006057824 */ /* 0x000fe200078e00ff */
[----:B------:R-:W1:Y:S01]  /*33fe0*/  LDC R11, c[0x0][0x3a0] ;  /* 0x0000e800ff0b7b82 */ /* 0x000e620000000800 */
[----:B------:R-:W-:Y:S02]  /*33ff0*/  PRMT R76, RZ, 0x7610, R76 ;  /* 0x00007610ff4c7816 */ /* 0x000fe4000000004c */
[----:B------:R-:W-:Y:S01]  /*34000*/  PRMT R80, RZ, 0x7610, R80 ;  /* 0x00007610ff507816 */ /* 0x000fe20000000050 */
[----:B------:R2:W4:Y:S01]  /*34010*/  @P0 LDG.E.U8 R19, desc[UR20][R8.64] ;  /* 0x0000001408130981 */ /* 0x000522000c1e1100 */
[----:B------:R-:W-:Y:S02]  /*34020*/  IADD3 R3, P3, PT, R4, UR16, RZ ;  /* 0x0000001004037c10 */ /* 0x000fe4000ff7e0ff */
[----:B------:R-:W-:Y:S02]  /*34030*/  PRMT R67, RZ, 0x7610, R67 ;  /* 0x00007610ff437816 */ /* 0x000fe40000000043 */
[----:B------:R-:W-:-:S02]  /*34040*/  PRMT R88, RZ, 0x7610, R88 ;  /* 0x00007610ff587816 */ /* 0x000fc40000000058 */
[----:B------:R-:W-:Y:S02]  /*34050*/  PRMT R66, RZ, 0x7610, R66 ;  /* 0x00007610ff427816 */ /* 0x000fe40000000042 */
[----:B------:R-:W-:Y:S02]  /*34060*/  LEA.HI.X.SX32 R4, R4, UR17, 0x1, P3 ;  /* 0x0000001104047c11 */ /* 0x000fe400098f0eff */
[C---:B------:R-:W-:Y:S02]  /*34070*/  IADD3 R20, P3, PT, R5.reuse, R3, RZ ;  /* 0x0000000305147210 */ /* 0x040fe40007f7e0ff */
[----:B------:R-:W-:Y:S01]  /*34080*/  PRMT R87, RZ, 0x7610, R87 ;  /* 0x00007610ff577816 */ /* 0x000fe20000000057 */
[----:B------:R-:W0:Y:S01]  /*34090*/  LDCU UR5, c[0x0][0x3a8] ;  /* 0x00007500ff0577ac */ /* 0x000e220008000800 */
[----:B--2---:R-:W-:Y:S01]  /*340a0*/  VIADD R8, R18, 0xffffffaf ;  /* 0xffffffaf12087836 */ /* 0x004fe20000000000 */
[----:B------:R-:W-:Y:S04]  /*340b0*/  STL [R1+0xcd0], R20 ;  /* 0x000cd01401007387 */ /* 0x000fe80000100800 */
[----:B---3--:R2:W-:Y:S02]  /*340c0*/  STL [R1+0x1dc], R21 ;  /* 0x0001dc1501007387 */ /* 0x0085e40000100800 */
[----:B--2---:R-:W-:-:S02]  /*340d0*/  LEA.HI.X.SX32 R21, R5, R4, 0x1, P3 ;  /* 0x0000000405157211 */ /* 0x004fc400018f0eff */
[----:B------:R-:W-:Y:S01]  /*340e0*/  ISETP.GE.U32.AND P3, PT, R8, 0x7fffff30, PT ;  /* 0x7fffff300800780c */ /* 0x000fe20003f66070 */
[----:B------:R-:W-:Y:S02]  /*340f0*/  @!P6 IMAD.MOV.U32 R8, RZ, RZ, R20 ;  /* 0x000000ffff08e224 */ /* 0x000fe400078e0014 */
[----:B------:R-:W-:Y:S01]  /*34100*/  @!P6 IMAD.MOV.U32 R9, RZ, RZ, R21 ;  /* 0x000000ffff09e224 */ /* 0x000fe200078e0015 */
[----:B------:R-:W-:-:S04]  /*34110*/  ISETP.GE.U32.AND P4, PT, R7, 0x7fffff38, PT ;  /* 0x7fffff380700780c */ /* 0x000fc80003f86070 */
[----:B------:R2:W3:Y:S01]  /*34120*/  @!P6 LDG.E.U8 R71, desc[UR20][R8.64] ;  /* 0x000000140847e981 */ /* 0x0004e2000c1e1100 */
[----:B------:R-:W-:-:S03]  /*34130*/  IMAD R7, R6, 0x48, RZ ;  /* 0x0000004806077824 */ /* 0x000fc600078e02ff */
[----:B------:R-:W-:Y:S04]  /*34140*/  STL [R1+0xccc], R21 ;  /* 0x000ccc1501007387 */ /* 0x000fe80000100800 */
[----:B----4-:R4:W-:Y:S02]  /*34150*/  STL [R1+0x1d4], R19 ;  /* 0x0001d41301007387 */ /* 0x0109e40000100800 */
[----:B----4-:R-:W-:-:S04]  /*34160*/  IADD3 R19, P5, PT, R7, R3, RZ ;  /* 0x0000000307137210 */ /* 0x010fc80007fbe0ff */
[----:B------:R-:W-:Y:S01]  /*34170*/  LEA.HI.X.SX32 R18, R7, R4, 0x1, P5 ;  /* 0x0000000407127211 */ /* 0x000fe200028f0eff */
[----:B--2---:R-:W-:-:S04]  /*34180*/  @!P4 IMAD.MOV.U32 R8, RZ, RZ, R19 ;  /* 0x000000ffff08c224 */ /* 0x004fc800078e0013 */
[----:B------:R-:W-:-:S05]  /*34190*/  @!P4 IMAD.MOV.U32 R9, RZ, RZ, R18 ;  /* 0x000000ffff09c224 */ /* 0x000fca00078e0012 */
[----:B------:R2:W4:Y:S01]  /*341a0*/  @!P4 LDG.E.U8 R73, desc[UR20][R8.64] ;  /* 0x000000140849c981 */ /* 0x000522000c1e1100 */
[----:B------:R-:W-:Y:S02]  /*341b0*/  VIADD R5, R17, 0xffffffff ;  /* 0xffffffff11057836 */ /* 0x000fe40000000000 */
[----:B0-----:R-:W-:Y:S01]  /*341c0*/  VIADD R7, R10, 0xfffffff7 ;  /* 0xfffffff70a077836 */ /* 0x001fe20000000000 */
[----:B------:R-:W0:Y:S02]  /*341d0*/  LDC R17, c[0x0][0x3a0] ;  /* 0x0000e800ff117b82 */ /* 0x000e240000000800 */
[----:B------:R-:W-:Y:S01]  /*341e0*/  ISETP.GE.U32.AND P6, PT, R5, 0x7fffff80, PT ;  /* 0x7fffff800500780c */ /* 0x000fe20003fc6070 */
[C---:B------:R-:W-:Y:S01]  /*341f0*/  IMAD R5, R6.reuse, 0x50, RZ ;  /* 0x0000005006057824 */ /* 0x040fe200078e02ff */
[----:B---3--:R-:W-:Y:S04]  /*34200*/  STL [R1+0x2638], R71 ;  /* 0x0026384701007387 */ /* 0x008fe80000100800 */
[----:B------:R3:W-:Y:S04]  /*34210*/  STL [R1+0xd10], R19 ;  /* 0x000d101301007387 */ /* 0x0007e80000100800 */
[----:B------:R1:W-:Y:S01]  /*34220*/  STL [R1+0xd0c], R18 ;  /* 0x000d0c1201007387 */ /* 0x0003e20000100800 */
[----:B------:R-:W-:Y:S01]  /*34230*/  ISETP.GE.U32.AND P5, PT, R7, 0x7fffff78, PT ;  /* 0x7fffff780700780c */ /* 0x000fe20003fa6070 */
[----:B------:R-:W-:Y:S01]  /*34240*/  IMAD.SHL.U32 R7, R6, 0x8, RZ ;  /* 0x0000000806077824 */ /* 0x000fe200078e00ff */
[----:B---3--:R-:W-:Y:S01]  /*34250*/  IADD3 R19, P4, PT, R5, R3, RZ ;  /* 0x0000000305137210 */ /* 0x008fe20007f9e0ff */
[----:B-1----:R-:W1:Y:S01]  /*34260*/  LDC R18, c[0x0][0x3a0] ;  /* 0x0000e800ff127b82 */ /* 0x002e620000000800 */
[----:B--2---:R-:W-:-:S02]  /*34270*/  @!P6 IMAD.MOV.U32 R8, RZ, RZ, R3 ;  /* 0x000000ffff08e224 */ /* 0x004fc400078e0003 */
[----:B------:R-:W-:Y:S01]  /*34280*/  @!P6 IMAD.MOV.U32 R9, RZ, RZ, R4 ;  /* 0x000000ffff09e224 */ /* 0x000fe200078e0004 */
[----:B------:R-:W-:-:S04]  /*34290*/  LEA.HI.X.SX32 R21, R5, R4, 0x1, P4 ;  /* 0x0000000405157211 */ /* 0x000fc800020f0eff */
[----:B------:R2:W3:Y:S01]  /*342a0*/  @!P6 LDG.E.U8 R63, desc[UR20][R8.64] ;  /* 0x00000014083fe981 */ /* 0x0004e2000c1e1100 */
[----:B------:R-:W-:Y:S01]  /*342b0*/  IADD3 R20, P6, PT, R7, R3, RZ ;  /* 0x0000000307147210 */ /* 0x000fe20007fde0ff */
[----:B------:R-:W-:Y:S02]  /*342c0*/  VIADD R10, R11, 0xffffffa7 ;  /* 0xffffffa70b0a7836 */ /* 0x000fe40000000000 */
[----:B--2---:R-:W-:Y:S02]  /*342d0*/  @!P3 IMAD.MOV.U32 R8, RZ, RZ, R19 ;  /* 0x000000ffff08b224 */ /* 0x004fe400078e0013 */
[----:B------:R-:W-:Y:S01]  /*342e0*/  @!P3 IMAD.MOV.U32 R9, RZ, RZ, R21 ;  /* 0x000000ffff09b224 */ /* 0x000fe200078e0015 */
[----:B------:R-:W-:-:S04]  /*342f0*/  LEA.HI.X.SX32 R11, R7, R4, 0x1, P6 ;  /* 0x00000004070b7211 */ /* 0x000fc800030f0eff */
[----:B------:R2:W3:Y:S01]  /*34300*/  @!P3 LDG.E.U8 R72, desc[UR20][R8.64] ;  /* 0x000000140848b981 */ /* 0x0004e2000c1e1100 */
[----:B------:R-:W-:Y:S01]  /*34310*/  IMAD R5, R6, 0x58, RZ ;  /* 0x0000005806057824 */ /* 0x000fe200078e02ff */
[----:B------:R-:W-:Y:S01]  /*34320*/  ISETP.GE.U32.AND P4, PT, R10, 0x7fffff28, PT ;  /* 0x7fffff280a00780c */ /* 0x000fe20003f86070 */
[----:B0-----:R-:W-:Y:S01]  /*34330*/  VIADD R7, R17, 0xffffffef ;  /* 0xffffffef11077836 */ /* 0x001fe20000000000 */
[----:B------:R-:W0:Y:S08]  /*34340*/  LDC R10, c[0x0][0x3a8] ;  /* 0x0000ea00ff0a7b82 */ /* 0x000e300000000800 */
[----:B------:R-:W0:Y:S01]  /*34350*/  LDC R17, c[0x0][0x3a8] ;  /* 0x0000ea00ff117b82 */ /* 0x000e220000000800 */
[----:B--2---:R-:W-:-:S02]  /*34360*/  @!P5 IMAD.MOV.U32 R8, RZ, RZ, R20 ;  /* 0x000000ffff08d224 */ /* 0x004fc400078e0014 */
[----:B------:R-:W-:-:S05]  /*34370*/  @!P5 IMAD.MOV.U32 R9, RZ, RZ, R11 ;  /* 0x000000ffff09d224 */ /* 0x000fca00078e000b */
[----:B------:R1:W2:Y:S01]  /*34380*/  @!P5 LDG.E.U8 R65, desc[UR20][R8.64] ;  /* 0x000000140841d981 */ /* 0x0002a2000c1e1100 */
[----:B------:R-:W-:Y:S01]  /*34390*/  ISETP.GE.U32.AND P5, PT, R7, 0x7fffff70, PT ;  /* 0x7fffff700700780c */ /* 0x000fe20003fa6070 */
[----:B------:R-:W-:Y:S02]  /*343a0*/  IMAD.SHL.U32 R7, R6, 0x10, RZ ;  /* 0x0000001006077824 */ /* 0x000fe400078e00ff */
[----:B-1----:R-:W-:Y:S02]  /*343b0*/  VIADD R8, R18, 0xffffff9f ;  /* 0xffffff9f12087836 */ /* 0x002fe40000000000 */
[----:B------:R-:W1:Y:S01]  /*343c0*/  LDC R18, c[0x0][0x3a0] ;  /* 0x0000e800ff127b82 */ /* 0x000e620000000800 */
[----:B----4-:R-:W-:Y:S04]  /*343d0*/  STL [R1+0x2634], R73 ;  /* 0x0026344901007387 */ /* 0x010fe80000100800 */
[----:B------:R4:W-:Y:S04]  /*343e0*/  STL [R1+0xd50], R19 ;  /* 0x000d501301007387 */ /* 0x0009e80000100800 */
[----:B------:R0:W-:Y:S04]  /*343f0*/  STL [R1+0xd4c], R21 ;  /* 0x000d4c1501007387 */ /* 0x0001e80000100800 */
[----:B------:R-:W2:Y:S01]  /*34400*/  LDL.LU R55, [R1] ;  /* 0x0000000001377983 */ /* 0x000ea20000300800 */
[----:B----4-:R-:W4:Y:S01]  /*34410*/  LDC R19, c[0x0][0x3a0] ;  /* 0x0000e800ff137b82 */ /* 0x010f220000000800 */
[----:B0-----:R-:W-:-:S04]  /*34420*/  IADD3 R21, P3, PT, R5, R3, RZ ;  /* 0x0000000305157210 */ /* 0x001fc80007f7e0ff */
[----:B------:R-:W-:Y:S02]  /*34430*/  LEA.HI.X.SX32 R22, R5, R4, 0x1, P3 ;  /* 0x0000000405167211 */ /* 0x000fe400018f0eff */
[----:B------:R-:W-:Y:S01]  /*34440*/  ISETP.GE.U32.AND P3, PT, R8, 0x7fffff20, PT ;  /* 0x7fffff200800780c */ /* 0x000fe20003f66070 */
[----:B------:R-:W-:Y:S02]  /*34450*/  @!P4 IMAD.MOV.U32 R8, RZ, RZ, R21 ;  /* 0x000000ffff08c224 */ /* 0x000fe400078e0015 */
[----:B------:R-:W-:Y:S01]  /*34460*/  @!P4 IMAD.MOV.U32 R9, RZ, RZ, R22 ;  /* 0x000000ffff09c224 */ /* 0x000fe200078e0016 */
[----:B------:R0:W-:Y:S04]  /*34470*/  STL [R1+0xb10], R20 ;  /* 0x000b101401007387 */ /* 0x0001e80000100800 */
[----:B------:R1:W2:Y:S01]  /*34480*/  @!P4 LDG.E.U8 R75, desc[UR20][R8.64] ;  /* 0x00000014084bc981 */ /* 0x0002a2000c1e1100 */
[----:B0-----:R-:W-:-:S04]  /*34490*/  IADD3 R20, P6, PT, R7, R3, RZ ;  /* 0x0000000307147210 */ /* 0x001fc80007fde0ff */
[----:B------:R-:W-:Y:S01]  /*344a0*/  LEA.HI.X.SX32 R7, R7, R4, 0x1, P6 ;  /* 0x0000000407077211 */ /* 0x000fe200030f0eff */
[----:B-1----:R-:W-:-:S04]  /*344b0*/  @!P5 IMAD.MOV.U32 R8, RZ, RZ, R20 ;  /* 0x000000ffff08d224 */ /* 0x002fc800078e0014 */
[----:B------:R-:W-:-:S05]  /*344c0*/  @!P5 IMAD.MOV.U32 R9, RZ, RZ, R7 ;  /* 0x000000ffff09d224 */ /* 0x000fca00078e0007 */
[----:B------:R4:W2:Y:S04]  /*344d0*/  @!P5 LDG.E.U8 R64, desc[UR20][R8.64] ;  /* 0x000000140840d981 */ /* 0x0008a8000c1e1100 */
[----:B---3--:R-:W-:Y:S04]  /*344e0*/  STL [R1+0x263c], R72 ;  /* 0x00263c4801007387 */ /* 0x008fe80000100800 */
[----:B------:R0:W-:Y:S02]  /*344f0*/  STL [R1+0xb0c], R11 ;  /* 0x000b0c0b01007387 */ /* 0x0001e40000100800 */
[----:B0-----:R-:W0:Y:S01]  /*34500*/  LDC R11, c[0x0][0x3a0] ;  /* 0x0000e800ff0b7b82 */ /* 0x001e220000000800 */
[----:B------:R-:W-:Y:S01]  /*34510*/  IMAD R5, R10, 0x60, RZ ;  /* 0x000000600a057824 */ /* 0x000fe200078e02ff */
[----:B------:R1:W-:Y:S04]  /*34520*/  STL [R1+0xd90], R21 ;  /* 0x000d901501007387 */ /* 0x0003e80000100800 */
[----:B------:R-:W-:Y:S04]  /*34530*/  STL [R1+0xd8c], R22 ;  /* 0x000d8c1601007387 */ /* 0x000fe80000100800 */
[----:B------:R3:W-:Y:S01]  /*34540*/  STL [R1+0xb50], R20 ;  /* 0x000b501401007387 */ /* 0x0007e20000100800 */
[----:B------:R-:W-:Y:S01]  /*34550*/  IADD3 R10, P4, PT, R5, R3, RZ ;  /* 0x00000003050a7210 */ /* 0x000fe20007f9e0ff */
[----:B----4-:R-:W-:-:S03]  /*34560*/  VIADD R8, R19, 0xffffff8f ;  /* 0xffffff8f13087836 */ /* 0x010fc60000000000 */
[----:B------:R-:W-:Y:S02]  /*34570*/  LEA.HI.X.SX32 R60, R5, R4, 0x1, P4 ;  /* 0x00000004053c7211 */ /* 0x000fe400020f0eff */
[----:B------:R-:W-:Y:S01]  /*34580*/  ISETP.GE.U32.AND P6, PT, R8, 0x7fffff10, PT ;  /* 0x7fffff100800780c */ /* 0x000fe20003fc6070 */
[----:B------:R-:W-:Y:S01]  /*34590*/  @!P3 IMAD.MOV.U32 R8, RZ, RZ, R10 ;  /* 0x000000ffff08b224 */ /* 0x000fe200078e000a */
[----:B-1----:R-:W1:Y:S01]  /*345a0*/  LDC R21, c[0x0][0x3a8] ;  /* 0x0000ea00ff157b82 */ /* 0x002e620000000800 */
[----:B------:R-:W-:Y:S02]  /*345b0*/  @!P3 IMAD.MOV.U32 R9, RZ, RZ, R60 ;  /* 0x000000ffff09b224 */ /* 0x000fe400078e003c */
[----:B------:R-:W-:-:S05]  /*345c0*/  IMAD R5, R17, 0x68, RZ ;  /* 0x0000006811057824 */ /* 0x000fca00078e02ff */
[----:B---3--:R-:W3:Y:S08]  /*345d0*/  LDC R20, c[0x0][0x3a0] ;  /* 0x0000e800ff147b82 */ /* 0x008ef00000000800 */
[----:B------:R-:W4:Y:S08]  /*345e0*/  LDC R22, c[0x0][0x3a8] ;  /* 0x0000ea00ff167b82 */ /* 0x000f300000000800 */
[----:B------:R-:W0:Y:S01]  /*345f0*/  LDC R17, c[0x0][0x3a0] ;  /* 0x0000e800ff117b82 */ /* 0x000e220000000800 */
[----:B------:R1:W4:Y:S02]  /*34600*/  @!P3 LDG.E.U8 R74, desc[UR20][R8.64] ;  /* 0x00000014084ab981 */ /* 0x000324000c1e1100 */
[----:B-1----:R-:W-:Y:S01]  /*34610*/  VIADD R8, R18, 0xffffff87 ;  /* 0xffffff8712087836 */ /* 0x002fe20000000000 */
[----:B--2---:R-:W-:Y:S01]  /*34620*/  ISETP.GT.U32.AND P5, PT, R15, R55, PT ;  /* 0x000000370f00720c */ /* 0x004fe20003fa4070 */
[----:B------:R-:W-:Y:S04]  /*34630*/  STL [R1+0x2630], R75 ;  /* 0x0026304b01007387 */ /* 0x000fe80000100800 */
[----:B------:R0:W-:Y:S02]  /*34640*/  STL [R1+0xb4c], R7 ;  /* 0x000b4c0701007387 */ /* 0x0001e40000100800 */
[----:B0-----:R-:W-:-:S06]  /*34650*/  VIADD R7, R11, 0xffffff97 ;  /* 0xffffff970b077836 */ /* 0x001fcc0000000000 */
[----:B------:R-:W-:Y:S01]  /*34660*/  @!P5 IMAD.IADD R55, R55, 0x1, -R15 ;  /* 0x000000013737d824 */ /* 0x000fe200078e0a0f */
[----:B------:R-:W0:Y:S01]  /*34670*/  LDC R11, c[0x0][0x3a0] ;  /* 0x0000e800ff0b7b82 */ /* 0x000e220000000800 */
[----:B------:R-:W-:Y:S01]  /*34680*/  ISETP.GE.U32.AND P4, PT, R7, 0x7fffff18, PT ;  /* 0x7fffff180700780c */ /* 0x000fe20003f86070 */
[----:B------:R-:W-:Y:S01]  /*34690*/  IMAD R7, R6, 0x18, RZ ;  /* 0x0000001806077824 */ /* 0x000fe200078e02ff */
[-C--:B------:R-:W-:Y:S01]  /*346a0*/  IADD3 R73, P5, PT, R5, R3.reuse, RZ ;  /* 0x0000000305497210 */ /* 0x080fe20007fbe0ff */
[----:B------:R-:W-:Y:S03]  /*346b0*/  STL.64 [R1+0x2640], R64 ;  /* 0x0026404001007387 */ /* 0x000fe60000100a00 */
[----:B------:R-:W-:Y:S01]  /*346c0*/  IADD3 R19, P3, PT, R7, R3, RZ ;  /* 0x0000000307137210 */ /* 0x000fe20007f7e0ff */
[----:B------:R-:W-:Y:S04]  /*346d0*/  STL [R1+0xdd0], R10 ;  /* 0x000dd00a01007387 */ /* 0x000fe80000100800 */
[----:B------:R1:W-:Y:S01]  /*346e0*/  STL [R1+0xdcc], R60 ;  /* 0x000dcc3c01007387 */ /* 0x0003e20000100800 */
[----:B------:R-:W-:-:S02]  /*346f0*/  LEA.HI.X.SX32 R9, R5, R4, 0x1, P5 ;  /* 0x0000000405097211 */ /* 0x000fc400028f0eff */
[----:B-1----:R-:W-:Y:S02]  /*34700*/  LEA.HI.X.SX32 R60, R7, R4, 0x1, P3 ;  /* 0x00000004073c7211 */ /* 0x002fe400018f0eff */
[----:B------:R-:W-:Y:S01]  /*34710*/  ISETP.GE.U32.AND P3, PT, R8, 0x7fffff08, PT ;  /* 0x7fffff080800780c */ /* 0x000fe20003f66070 */
[----:B------:R-:W-:-:S05]  /*34720*/  @!P4 IMAD.MOV.U32 R8, RZ, RZ, R73 ;  /* 0x000000ffff08c224 */ /* 0x000fca00078e0049 */
[----:B------:R1:W2:Y:S04]  /*34730*/  @!P4 LDG.E.U8 R77, desc[UR20][R8.64] ;  /* 0x00000014084dc981 */ /* 0x0002a8000c1e1100 */
[----:B------:R0:W-:Y:S04]  /*34740*/  STL [R1+0xe10], R73 ;  /* 0x000e104901007387 */ /* 0x0001e80000100800 */
[----:B------:R-:W-:Y:S04]  /*34750*/  STL [R1+0xb90], R19 ;  /* 0x000b901301007387 */ /* 0x000fe80000100800 */
[----:B------:R1:W-:Y:S04]  /*34760*/  STL [R1+0xe0c], R9 ;  /* 0x000e0c0901007387 */ /* 0x0003e80000100800 */
[----:B------:R1:W-:Y:S04]  /*34770*/  STL [R1+0xb8c], R60 ;  /* 0x000b8c3c01007387 */ /* 0x0003e80000100800 */
[----:B0-----:R-:W2:Y:S01]  /*34780*/  LDL R73, [R1+0x23e8] ;  /* 0x0023e80001497983 */ /* 0x001ea20000100800 */
[----:B------:R-:W-:-:S02]  /*34790*/  IMAD R10, R21, 0x70, RZ ;  /* 0x00000070150a7824 */ /* 0x000fc400078e02ff */
[----:B---3--:R-:W-:-:S03]  /*347a0*/  VIADD R5, R20, 0xffffffe7 ;  /* 0xffffffe714057836 */ /* 0x008fc60000000000 */
[-C--:B------:R-:W-:Y:S02]  /*347b0*/  IADD3 R64, P5, PT, R10, R3.reuse, RZ ;  /* 0x000000030a407210 */ /* 0x080fe40007fbe0ff */
[----:B------:R-:W-:Y:S01]  /*347c0*/  ISETP.GE.U32.AND P4, PT, R5, 0x7fffff68, PT ;  /* 0x7fffff680500780c */ /* 0x000fe20003f86070 */
[----:B----4-:R-:W-:Y:S01]  /*347d0*/  IMAD R5, R22, 0x78, RZ ;  /* 0x0000007816057824 */ /* 0x010fe200078e02ff */
[----:B------:R-:W-:Y:S02]  /*347e0*/  LEA.HI.X.SX32 R20, R10, R4, 0x1, P5 ;  /* 0x000000040a147211 */ /* 0x000fe400028f0eff */
[----:B------:R-:W0:Y:S02]  /*347f0*/  LDC R10, c[0x0][0x3a0] ;  /* 0x0000e800ff0a7b82 */ /* 0x000e240000000800 */
[----:B------:R-:W-:Y:S01]  /*34800*/  IADD3 R18, P5, PT, R5, R3, RZ ;  /* 0x0000000305127210 */ /* 0x000fe20007fbe0ff */
[----:B------:R-:W-:Y:S02]  /*34810*/  VIADD R7, R11, 0xffffffbe ;  /* 0xffffffbe0b077836 */ /* 0x000fe40000000000 */
[----:B-1----:R-:W-:-:S02]  /*34820*/  @!P6 IMAD.MOV.U32 R8, RZ, RZ, R64 ;  /* 0x000000ffff08e224 */ /* 0x002fc400078e0040 */
[----:B------:R-:W-:Y:S01]  /*34830*/  @!P6 IMAD.MOV.U32 R9, RZ, RZ, R20 ;  /* 0x000000ffff09e224 */ /* 0x000fe200078e0014 */
[----:B------:R-:W-:Y:S02]  /*34840*/  LEA.HI.X.SX32 R11, R5, R4, 0x1, P5 ;  /* 0x00000004050b7211 */ /* 0x000fe400028f0eff */
[----:B------:R-:W-:Y:S01]  /*34850*/  ISETP.GT.U32.AND P5, PT, R15, R55, PT ;  /* 0x000000370f00720c */ /* 0x000fe20003fa4070 */
[----:B------:R-:W-:Y:S01]  /*34860*/  VIADD R5, R17, 0xffffffdf ;  /* 0xffffffdf11057836 */ /* 0x000fe20000000000 */
[----:B------:R1:W3:Y:S04]  /*34870*/  @!P6 LDG.E.U8 R76, desc[UR20][R8.64] ;  /* 0x00000014084ce981 */ /* 0x0002e8000c1e1100 */
[----:B------:R-:W-:Y:S01]  /*34880*/  STL [R1+0xe50], R64 ;  /* 0x000e504001007387 */ /* 0x000fe20000100800 */
[----:B------:R-:W-:Y:S01]  /*34890*/  ISETP.GE.U32.AND P6, PT, R7, 0x7fffff3f, PT ;  /* 0x7fffff3f0700780c */ /* 0x000fe20003fc6070 */
[----:B------:R-:W4:Y:S01]  /*348a0*/  LDC R17, c[0x0][0x3a0] ;  /* 0x0000e800ff117b82 */ /* 0x000f220000000800 */
[----:B-1----:R-:W-:-:S02]  /*348b0*/  @!P3 IMAD.MOV.U32 R8, RZ, RZ, R18 ;  /* 0x000000ffff08b224 */ /* 0x002fc400078e0012 */
[----:B------:R-:W-:-:S05]  /*348c0*/  @!P3 IMAD.MOV.U32 R9, RZ, RZ, R11 ;  /* 0x000000ffff09b224 */ /* 0x000fca00078e000b */
[----:B------:R1:W3:Y:S01]  /*348d0*/  @!P3 LDG.E.U8 R80, desc[UR20][R8.64] ;  /* 0x000000140850b981 */ /* 0x0002e2000c1e1100 */
[----:B------:R-:W-:Y:S01]  /*348e0*/  ISETP.GE.U32.AND P3, PT, R5, 0x7fffff60, PT ;  /* 0x7fffff600500780c */ /* 0x000fe20003f66070 */
[C---:B------:R-:W-:Y:S02]  /*348f0*/  IMAD R5, R6.reuse, 0x41, RZ ;  /* 0x0000004106057824 */ /* 0x040fe400078e02ff */
[----:B------:R-:W-:Y:S02]  /*34900*/  IMAD.SHL.U32 R7, R6, 0x20, RZ ;  /* 0x0000002006077824 */ /* 0x000fe400078e00ff */
[----:B------:R-:W-:Y:S01]  /*34910*/  @!P5 IMAD.IADD R55, R55, 0x1, -R15 ;  /* 0x000000013737d824 */ /* 0x000fe200078e0a0f */
[C---:B------:R-:W-:Y:S01]  /*34920*/  IADD3 R21, P5, PT, R5.reuse, R3, RZ ;  /* 0x0000000305157210 */ /* 0x040fe20007fbe0ff */
[----:B-1----:R-:W-:Y:S02]  /*34930*/  @!P4 IMAD.MOV.U32 R8, RZ, RZ, R19 ;  /* 0x000000ffff08c224 */ /* 0x002fe400078e0013 */
[----:B------:R-:W-:Y:S01]  /*34940*/  @!P4 IMAD.MOV.U32 R9, RZ, RZ, R60 ;  /* 0x000000ffff09c224 */ /* 0x000fe200078e003c */
[----:B------:R-:W-:-:S04]  /*34950*/  LEA.HI.X.SX32 R60, R5, R4, 0x1, P5 ;  /* 0x00000004053c7211 */ /* 0x000fc800028f0eff */
[----:B------:R0:W3:Y:S01]  /*34960*/  @!P4 LDG.E.U8 R67, desc[UR20][R8.64] ;  /* 0x000000140843c981 */ /* 0x0000e2000c1e1100 */
[C---:B------:R-:W-:Y:S01]  /*34970*/  IADD3 R19, P4, PT, R7.reuse, R3, RZ ;  /* 0x0000000307137210 */ /* 0x040fe20007f9e0ff */
[----:B0-----:R-:W-:Y:S02]  /*34980*/  VIADD R8, R10, 0xffffffb6 ;  /* 0xffffffb60a087836 */ /* 0x001fe40000000000 */
[----:B------:R-:W-:Y:S02]  /*34990*/  @!P6 IMAD.MOV.U32 R9, RZ, RZ, R60 ;  /* 0x000000ffff09e224 */ /* 0x000fe400078e003c */
[----:B------:R-:W-:Y:S02]  /*349a0*/  IMAD.MOV.U32 R5, RZ, RZ, R55 ;  /* 0x000000ffff057224 */ /* 0x000fe400078e0037 */
[----:B------:R-:W-:Y:S01]  /*349b0*/  IMAD R10, R6, 0x28, RZ ;  /* 0x00000028060a7824 */ /* 0x000fe200078e02ff */
[----:B--2---:R-:W-:Y:S04]  /*349c0*/  STL [R1+0x262c], R77 ;  /* 0x00262c4d01007387 */ /* 0x004fe80000100800 */
[----:B------:R0:W-:Y:S04]  /*349d0*/  STL [R1+0xe4c], R20 ;  /* 0x000e4c1401007387 */ /* 0x0001e80000100800 */
[----:B------:R-:W-:Y:S04]  /*349e0*/  STL [R1+0xe90], R18 ;  /* 0x000e901201007387 */ /* 0x000fe80000100800 */
[----:B------:R1:W-:Y:S01]  /*349f0*/  STL [R1+0xe8c], R11 ;  /* 0x000e8c0b01007387 */ /* 0x0003e20000100800 */
[----:B0-----:R-:W-:-:S02]  /*34a00*/  LEA.HI.X.SX32 R20, R7, R4, 0x1, P4 ;  /* 0x0000000407147211 */ /* 0x001fc400020f0eff */
[----:B------:R-:W-:Y:S01]  /*34a10*/  ISETP.GE.AND P5, PT, R73, RZ, PT ;  /* 0x000000ff4900720c */ /* 0x000fe20003fa6270 */
[----:B-1----:R-:W0:Y:S01]  /*34a20*/  LDC R11, c[0x0][0x3a0] ;  /* 0x0000e800ff0b7b82 */ /* 0x002e220000000800 */
[----:B------:R-:W-:Y:S01]  /*34a30*/  ISETP.GE.U32.AND P4, PT, R8, 0x7fffff37, PT ;  /* 0x7fffff370800780c */ /* 0x000fe20003f86070 */
[----:B------:R-:W-:Y:S02]  /*34a40*/  @!P6 IMAD.MOV.U32 R8, RZ, RZ, R21 ;  /* 0x000000ffff08e224 */ /* 0x000fe400078e0015 */
[----:B------:R-:W-:-:S04]  /*34a50*/  IMAD R7, R6, 0x30, RZ ;  /* 0x0000003006077824 */ /* 0x000fc800078e02ff */
[----:B------:R-:W1:Y:S01]  /*34a60*/  LDC R18, c[0x0][0x3a0] ;  /* 0x0000e800ff127b82 */ /* 0x000e620000000800 */
[----:B------:R2:W3:Y:S04]  /*34a70*/  @!P6 LDG.E.U8 R88, desc[UR20][R8.64] ;  /* 0x000000140858e981 */ /* 0x0004e8000c1e1100 */
[----:B------:R-:W-:Y:S04]  /*34a80*/  STL [R1+0xcd8], R21 ;  /* 0x000cd81501007387 */ /* 0x000fe80000100800 */
[----:B------:R4:W-:Y:S01]  /*34a90*/  STL [R1+0xbd0], R19 ;  /* 0x000bd01301007387 */ /* 0x0009e20000100800 */
[----:B--2---:R-:W-:-:S02]  /*34aa0*/  @!P3 IMAD.MOV.U32 R8, RZ, RZ, R19 ;  /* 0x000000ffff08b224 */ /* 0x004fc400078e0013 */
[----:B------:R-:W-:Y:S01]  /*34ab0*/  @!P3 IMAD.MOV.U32 R9, RZ, RZ, R20 ;  /* 0x000000ffff09b224 */ /* 0x000fe200078e0014 */
[----:B----4-:R-:W-:Y:S01]  /*34ac0*/  IADD3 R19, P6, PT, R7, R3, RZ ;  /* 0x0000000307137210 */ /* 0x010fe20007fde0ff */
[----:B------:R-:W-:Y:S04]  /*34ad0*/  STL [R1+0xcd4], R60 ;  /* 0x000cd43c01007387 */ /* 0x000fe80000100800 */
[----:B------:R2:W4:Y:S04]  /*34ae0*/  @!P3 LDG.E.U8 R66, desc[UR20][R8.64] ;  /* 0x000000140842b981 */ /* 0x000528000c1e1100 */
[----:B------:R0:W-:Y:S01]  /*34af0*/  STL [R1+0xbcc], R20 ;  /* 0x000bcc1401007387 */ /* 0x0001e20000100800 */
[----:B------:R-:W-:-:S02]  /*34b00*/  @!P5 IMAD.MOV R5, RZ, RZ, -R5 ;  /* 0x000000ffff05d224 */ /* 0x000fc400078e0a05 */
[----:B--2---:R-:W-:Y:S02]  /*34b10*/  IMAD R8, R6, 0x49, RZ ;  /* 0x0000004906087824 */ /* 0x004fe400078e02ff */
[----:B0-----:R-:W-:Y:S01]  /*34b20*/  VIADD R9, R11, 0xffffffd7 ;  /* 0xffffffd70b097836 */ /* 0x001fe20000000000 */
[-C--:B------:R-:W-:Y:S02]  /*34b30*/  LEA.HI.X.SX32 R20, R7, R4.reuse, 0x1, P6 ;  /* 0x0000000407147211 */ /* 0x080fe400030f0eff */
[-C--:B------:R-:W-:Y:S01]  /*34b40*/  IADD3 R21, P3, PT, R10, R3.reuse, RZ ;  /* 0x000000030a157210 */ /* 0x080fe20007f7e0ff */
[----:B------:R-:W0:Y:S01]  /*34b50*/  LDC R11, c[0x0][0x3a0] ;  /* 0x0000e800ff0b7b82 */ /* 0x000e220000000800 */
[----:B------:R-:W-:Y:S02]  /*34b60*/  IADD3 R60, P6, PT, R8, R3, RZ ;  /* 0x00000003083c7210 */ /* 0x000fe40007fde0ff */
[----:B------:R-:W-:Y:S01]  /*34b70*/  ISETP.GE.U32.AND P5, PT, R9, 0x7fffff58, PT ;  /* 0x7fffff580900780c */ /* 0x000fe20003fa6070 */
[----:B------:R-:W-:Y:S01]  /*34b80*/  VIADD R9, R17, 0xffffffae ;  /* 0xffffffae11097836 */ /* 0x000fe20000000000 */
[----:B------:R-:W-:-:S02]  /*34b90*/  LEA.HI.X.SX32 R55, R10, R4, 0x1, P3 ;  /* 0x000000040a377211 */ /* 0x000fc400018f0eff */
[----:B------:R-:W-:Y:S01]  /*34ba0*/  LEA.HI.X.SX32 R64, R8, R4, 0x1, P6 ;  /* 0x0000000408407211 */ /* 0x000fe200030f0eff */
[----:B------:R-:W-:Y:S01]  /*34bb0*/  @!P4 IMAD.MOV.U32 R8, RZ, RZ, R60 ;  /* 0x000000ffff08c224 */ /* 0x000fe200078e003c */
[----:B------:R-:W2:Y:S01]  /*34bc0*/  LDC R10, c[0x0][0x3a0] ;  /* 0x0000e800ff0a7b82 */ /* 0x000ea20000000800 */
[----:B------:R-:W-:Y:S02]  /*34bd0*/  ISETP.GE.U32.AND P3, PT, R9, 0x7fffff2f, PT ;  /* 0x7fffff2f0900780c */ /* 0x000fe40003f66070 */
[----:B------:R-:W-:Y:S02]  /*34be0*/  @!P4 IMAD.MOV.U32 R9, RZ, RZ, R64 ;  /* 0x000000ffff09c224 */ /* 0x000fe400078e0040 */
[----:B-1----:R-:W-:-:S03]  /*34bf0*/  VIADD R7, R18, 0xffffffcf ;  /* 0xffffffcf12077836 */ /* 0x002fc60000000000 */
[----:B------:R-:W1:Y:S01]  /*34c00*/  LDC R17, c[0x0][0x3a8] ;  /* 0x0000ea00ff117b82 */ /* 0x000e620000000800 */
[----:B------:R-:W-:Y:S02]  /*34c10*/  SEL R5, R14, R5, !P1 ;  /* 0x000000050e057207 */ /* 0x000fe40004800000 */
[----:B------:R-:W-:Y:S01]  /*34c20*/  PRMT R69, RZ, 0x7610, R69 ;  /* 0x00007610ff457816 */ /* 0x000fe20000000045 */
[----:B------:R0:W4:Y:S01]  /*34c30*/  @!P4 LDG.E.U8 R87, desc[UR20][R8.64] ;  /* 0x000000140857c981 */ /* 0x000122000c1e1100 */
[----:B------:R-:W-:Y:S02]  /*34c40*/  ISETP.GE.U32.AND P6, PT, R7, 0x7fffff50, PT ;  /* 0x7fffff500700780c */ /* 0x000fe40003fc6070 */
[----:B------:R-:W-:Y:S01]  /*34c50*/  PRMT R68, RZ, 0x7610, R68 ;  /* 0x00007610ff447816 */ /* 0x000fe20000000044 */
[----:B------:R-:W-:Y:S01]  /*34c60*/  IMAD R5, R5, UR6, RZ ;  /* 0x0000000605057c24 */ /* 0x000fe2000f8e02ff */
[----:B------:R-:W1:Y:S01]  /*34c70*/  LDC R18, c[0x0][0x3a0] ;  /* 0x0000e800ff127b82 */ /* 0x000e620000000800 */
[----:B0-----:R-:W-:-:S02]  /*34c80*/  @!P5 IMAD.MOV.U32 R8, RZ, RZ, R21 ;  /* 0x000000ffff08d224 */ /* 0x001fc400078e0015 */
[----:B------:R-:W-:Y:S01]  /*34c90*/  @!P5 IMAD.MOV.U32 R9, RZ, RZ, R55 ;  /* 0x000000ffff09d224 */ /* 0x000fe200078e0037 */
[----:B------:R-:W-:Y:S01]  /*34ca0*/  IADD3 R77, P4, PT, R5, R13, RZ ;  /* 0x0000000d054d7210 */ /* 0x000fe20007f9e0ff */
[----:B------:R-:W-:-:S03]  /*34cb0*/  IMAD R7, R6, 0x38, RZ ;  /* 0x0000003806077824 */ /* 0x000fc600078e02ff */
[----:B------:R0:W4:Y:S02]  /*34cc0*/  @!P5 LDG.E.U8 R69, desc[UR20][R8.64] ;  /* 0x000000140845d981 */ /* 0x000124000c1e1100 */
[----:B0-----:R-:W-:Y:S02]  /*34cd0*/  @!P6 IMAD.MOV.U32 R8, RZ, RZ, R19 ;  /* 0x000000ffff08e224 */ /* 0x001fe400078e0013 */
[----:B------:R-:W-:-:S05]  /*34ce0*/  @!P6 IMAD.MOV.U32 R9, RZ, RZ, R20 ;  /* 0x000000ffff09e224 */ /* 0x000fca00078e0014 */
[----:B------:R0:W4:Y:S01]  /*34cf0*/  @!P6 LDG.E.U8 R68, desc[UR20][R8.64] ;  /* 0x000000140844e981 */ /* 0x000122000c1e1100 */
[----:B------:R-:W-:Y:S01]  /*34d00*/  PRMT R75, RZ, 0x7610, R75 ;  /* 0x00007610ff4b7816 */ /* 0x000fe2000000004b */
[----:B0-----:R-:W-:Y:S02]  /*34d10*/  VIADD R8, R11, 0xffffffc7 ;  /* 0xffffffc70b087836 */ /* 0x001fe40000000000 */
[----:B--2---:R-:W-:Y:S01]  /*34d20*/  VIADD R9, R10, 0xfffffffe ;  /* 0xfffffffe0a097836 */ /* 0x004fe20000000000 */
[----:B------:R-:W-:Y:S01]  /*34d30*/  PRMT R90, RZ, 0x7610, R90 ;  /* 0x00007610ff5a7816 */ /* 0x000fe2000000005a */
[----:B------:R-:W0:Y:S01]  /*34d40*/  LDC R10, c[0x0][0x3a0] ;  /* 0x0000e800ff0a7b82 */ /* 0x000e220000000800 */
[----:B------:R-:W-:Y:S02]  /*34d50*/  PRMT R70, RZ, 0x7610, R70 ;  /* 0x00007610ff467816 */ /* 0x000fe40000000046 */
[----:B------:R-:W-:Y:S02]  /*34d60*/  PRMT R79, RZ, 0x7610, R79 ;  /* 0x00007610ff4f7816 */ /* 0x000fe4000000004f */
[----:B------:R-:W-:-:S02]  /*34d70*/  ISETP.GE.U32.AND P6, PT, R9, 0x7fffff7f, PT ;  /* 0x7fffff7f0900780c */ /* 0x000fc40003fc6070 */
[----:B------:R-:W-:Y:S01]  /*34d80*/  PRMT R89, RZ, 0x7610, R89 ;  /* 0x00007610ff597816 */ /* 0x000fe20000000059 */
[----:B------:R-:W2:Y:S01]  /*34d90*/  LDC R11, c[0x0][0x3a0] ;  /* 0x0000e800ff0b7b82 */ /* 0x000ea20000000800 */
[----:B---3--:R-:W-:Y:S04]  /*34da0*/  STL [R1+0x2618], R88 ;  /* 0x0026185801007387 */ /* 0x008fe80000100800 */
[----:B------:R-:W-:Y:S04]  /*34db0*/  STL [R1+0xc10], R21 ;  /* 0x000c101501007387 */ /* 0x000fe80000100800 */
[----:B------:R3:W-:Y:S04]  /*34dc0*/  STL [R1+0xc50], R19 ;  /* 0x000c501301007387 */ /* 0x0007e80000100800 */
[----:B------:R0:W-:Y:S04]  /*34dd0*/  STL [R1+0xc0c], R55 ;  /* 0x000c0c3701007387 */ /* 0x0001e80000100800 */
[----:B------:R-:W-:Y:S04]  /*34de0*/  STL [R1+0xc4c], R20 ;  /* 0x000c4c1401007387 */ /* 0x000fe80000100800 */
[----:B------:R1:W-:Y:S04]  /*34df0*/  STL [R1+0xd18], R60 ;  /* 0x000d183c01007387 */ /* 0x0003e80000100800 */
[----:B------:R-:W-:Y:S01]  /*34e00*/  STL [R1+0xd14], R64 ;  /* 0x000d144001007387 */ /* 0x000fe20000100800 */
[----:B---3--:R-:W3:Y:S01]  /*34e10*/  LDC R19, c[0x0][0x3a0] ;  /* 0x0000e800ff137b82 */ /* 0x008ee20000000800 */
[----:B0-----:R-:W-:-:S04]  /*34e20*/  IADD3 R55, P5, PT, R7, R3, RZ ;  /* 0x0000000307377210 */ /* 0x001fc80007fbe0ff */
[----:B-1----:R-:W-:Y:S02]  /*34e30*/  LEA.HI.X.SX32 R60, R7, R4, 0x1, P5 ;  /* 0x00000004073c7211 */ /* 0x002fe400028f0eff */
[----:B------:R-:W-:Y:S01]  /*34e40*/  ISETP.GE.U32.AND P5, PT, R8, 0x7fffff48, PT ;  /* 0x7fffff480800780c */ /* 0x000fe20003fa6070 */
[----:B------:R-:W-:Y:S01]  /*34e50*/  @P0 IMAD.MOV.U32 R8, RZ, RZ, R77 ;  /* 0x000000ffff080224 */ /* 0x000fe200078e004d */
[----:B----4-:R0:W-:Y:S02]  /*34e60*/  STL [R1+0x261c], R87 ;  /* 0x00261c5701007387 */ /* 0x0101e40000100800 */
[----:B0-----:R-:W-:Y:S02]  /*34e70*/  LEA.HI.X.SX32 R87, R5, R12, 0x1, P4 ;  /* 0x0000000c05577211 */ /* 0x001fe400020f0eff */
[----:B------:R-:W-:Y:S01]  /*34e80*/  IADD3 R20, P4, PT, R3, UR5, RZ ;  /* 0x0000000503147c10 */ /* 0x000fe2000ff9e0ff */
[----:B------:R-:W-:-:S03]  /*34e90*/  IMAD R5, R6, 0x51, RZ ;  /* 0x0000005106057824 */ /* 0x000fc600078e02ff */
[-C--:B------:R-:W-:Y:S02]  /*34ea0*/  LEA.HI.X.SX32 R21, R17, R4.reuse, 0x1, P4 ;  /* 0x0000000411157211 */ /* 0x080fe400020f0eff */
[C---:B------:R-:W-:Y:S01]  /*34eb0*/  IADD3 R64, P4, PT, R5.reuse, R3, RZ ;  /* 0x0000000305407210 */ /* 0x040fe20007f9e0ff */
[----:B------:R-:W-:Y:S01]  /*34ec0*/  @P0 IMAD.MOV.U32 R9, RZ, RZ, R87 ;  /* 0x000000ffff090224 */ /* 0x000fe200078e0057 */
[----:B------:R-:W0:Y:S02]  /*34ed0*/  LDC R17, c[0x0][0x3a0] ;  /* 0x0000e800ff117b82 */ /* 0x000e240000000800 */
[----:B------:R-:W-:Y:S02]  /*34ee0*/  LEA.HI.X.SX32 R73, R5, R4, 0x1, P4 ;  /* 0x0000000405497211 */ /* 0x000fe400020f0eff */
[----:B------:R1:W4:Y:S02]  /*34ef0*/  @P0 LDG.E.U8 R75, desc[UR20][R8.64] ;  /* 0x00000014084b0981 */ /* 0x000324000c1e1100 */
[----:B-1----:R-:W-:-:S02]  /*34f00*/  @!P3 IMAD.MOV.U32 R8, RZ, RZ, R64 ;  /* 0x000000ffff08b224 */ /* 0x002fc400078e0040 */
[----:B------:R-:W-:-:S05]  /*34f10*/  @!P3 IMAD.MOV.U32 R9, RZ, RZ, R73 ;  /* 0x000000ffff09b224 */ /* 0x000fca00078e0049 */
[----:B------:R1:W4:Y:S01]  /*34f20*/  @!P3 LDG.E.U8 R90, desc[UR20][R8.64] ;  /* 0x00000014085ab981 */ /* 0x000322000c1e1100 */
[----:B------:R-:W-:-:S03]  /*34f30*/  VIADD R7, R18, 0xffffffa6 ;  /* 0xffffffa612077836 */ /* 0x000fc60000000000 */
[----:B------:R-:W-:Y:S01]  /*34f40*/  STL [R1+0x8c8], R77 ;  /* 0x0008c84d01007387 */ /* 0x000fe20000100800 */
[----:B------:R-:W-:Y:S01]  /*34f50*/  IMAD R5, R6, 0x59, RZ ;  /* 0x0000005906057824 */ /* 0x000fe200078e02ff */
[----:B------:R-:W0:Y:S01]  /*34f60*/  LDC R18, c[0x0][0x3a8] ;  /* 0x0000ea00ff127b82 */ /* 0x000e220000000800 */
[----:B-1----:R-:W-:Y:S02]  /*34f70*/  @!P5 IMAD.MOV.U32 R8, RZ, RZ, R55 ;  /* 0x000000ffff08d224 */ /* 0x002fe400078e0037 */
[----:B------:R-:W-:-:S05]  /*34f80*/  @!P5 IMAD.MOV.U32 R9, RZ, RZ, R60 ;  /* 0x000000ffff09d224 */ /* 0x000fca00078e003c */
[----:B------:R1:W4:Y:S01]  /*34f90*/  @!P5 LDG.E.U8 R70, desc[UR20][R8.64] ;  /* 0x000000140846d981 */ /* 0x000322000c1e1100 */
[----:B------:R-:W-:Y:S01]  /*34fa0*/  ISETP.GE.U32.AND P4, PT, R7, 0x7fffff27, PT ;  /* 0x7fffff270700780c */ /* 0x000fe20003f86070 */
[----:B---3--:R-:W-:Y:S02]  /*34fb0*/  VIADD R7, R19, 0xfffffff6 ;  /* 0xfffffff613077836 */ /* 0x008fe40000000000 */
[----:B------:R-:W-:Y:S01]  /*34fc0*/  STL [R1+0xc90], R55 ;  /* 0x000c903701007387 */ /* 0x000fe20000100800 */
[----:B-1----:R-:W-:Y:S02]  /*34fd0*/  @!P6 IMAD.MOV.U32 R8, RZ, RZ, R20 ;  /* 0x000000ffff08e224 */ /* 0x002fe400078e0014 */
[----:B------:R-:W-:Y:S01]  /*34fe0*/  @!P6 IMAD.MOV.U32 R9, RZ, RZ, R21 ;  /* 0x000000ffff09e224 */ /* 0x000fe200078e0015 */
[----:B------:R-:W1:Y:S04]  /*34ff0*/  LDC R19, c[0x0][0x3a8] ;  /* 0x0000ea00ff137b82 */ /* 0x000e680000000800 */
[----:B------:R3:W4:Y:S04]  /*35000*/  @!P6 LDG.E.U8 R79, desc[UR20][R8.64] ;  /* 0x00000014084fe981 */ /* 0x000728000c1e1100 */
[----:B------:R-:W-:Y:S01]  /*35010*/  STL [R1+0x8c4], R87 ;  /* 0x0008c45701007387 */ /* 0x000fe20000100800 */
[----:B------:R-:W-:-:S03]  /*35020*/  ISETP.GE.U32.AND P6, PT, R7, 0x7fffff77, PT ;  /* 0x7fffff770700780c */ /* 0x000fc60003fc6070 */
[----:B------:R0:W-:Y:S01]  /*35030*/  STL [R1+0xad8], R20 ;  /* 0x000ad81401007387 */ /* 0x0001e20000100800 */
[----:B------:R-:W-:-:S03]  /*35040*/  IMAD R7, R6, 0x9, RZ ;  /* 0x0000000906077824 */ /* 0x000fc600078e02ff */
[----:B------:R0:W-:Y:S04]  /*35050*/  STL [R1+0xc8c], R60 ;  /* 0x000c8c3c01007387 */ /* 0x0001e80000100800 */
[----:B------:R2:W-:Y:S04]  /*35060*/  STL [R1+0xad4], R21 ;  /* 0x000ad41501007387 */ /* 0x0005e80000100800 */
[----:B------:R2:W-:Y:S01]  /*35070*/  STL [R1+0xd58], R64 ;  /* 0x000d584001007387 */ /* 0x0005e20000100800 */
[----:B---3--:R-:W-:Y:S02]  /*35080*/  VIADD R9, R10, 0xffffff8e ;  /* 0xffffff8e0a097836 */ /* 0x008fe40000000000 */
[----:B0-----:R-:W-:Y:S01]  /*35090*/  VIADD R8, R17, 0xffffff9e ;  /* 0xffffff9e11087836 */ /* 0x001fe20000000000 */
[----:B------:R-:W-:Y:S01]  /*350a0*/  PRMT R78, RZ, 0x7610, R78 ;  /* 0x00007610ff4e7816 */ /* 0x000fe2000000004e */
[----:B------:R-:W0:Y:S01]  /*350b0*/  LDC R20, c[0x0][0x3a0] ;  /* 0x0000e800ff147b82 */ /* 0x000e220000000800 */
[----:B------:R-:W-:-:S02]  /*350c0*/  IADD3 R60, P5, PT, R5, R3, RZ ;  /* 0x00000003053c7210 */ /* 0x000fc40007fbe0ff */
[----:B--2---:R-:W-:Y:S01]  /*350d0*/  IADD3 R21, P3, PT, R7, R3, RZ ;  /* 0x0000000307157210 */ /* 0x004fe20007f7e0ff */
[----:B------:R-:W-:Y:S04]  /*350e0*/  STL [R1+0xd54], R73 ;  /* 0x000d544901007387 */ /* 0x000fe80000100800 */
[----:B------:R-:W2:Y:S01]  /*350f0*/  LDC R10, c[0x0][0x3a8] ;  /* 0x0000ea00ff0a7b82 */ /* 0x000ea20000000800 */
[-C--:B------:R-:W-:Y:S02]  /*35100*/  LEA.HI.X.SX32 R64, R5, R4.reuse, 0x1, P5 ;  /* 0x0000000405407211 */ /* 0x080fe400028f0eff */
[----:B------:R-:W-:Y:S02]  /*35110*/  LEA.HI.X.SX32 R55, R7, R4, 0x1, P3 ;  /* 0x0000000407377211 */ /* 0x000fe400018f0eff */
[----:B------:R-:W-:-:S02]  /*35120*/  ISETP.GE.U32.AND P3, PT, R9, 0x7fffff0f, PT ;  /* 0x7fffff0f0900780c */ /* 0x000fc40003f66070 */
[----:B------:R-:W-:Y:S01]  /*35130*/  ISETP.GE.U32.AND P5, PT, R8, 0x7fffff1f, PT ;  /* 0x7fffff1f0800780c */ /* 0x000fe20003fa6070 */
[----:B------:R-:W-:Y:S02]  /*35140*/  @!P4 IMAD.MOV.U32 R8, RZ, RZ, R60 ;  /* 0x000000ffff08c224 */ /* 0x000fe400078e003c */
[----:B------:R-:W-:Y:S01]  /*35150*/  @!P4 IMAD.MOV.U32 R9, RZ, RZ, R64 ;  /* 0x000000ffff09c224 */ /* 0x000fe200078e0040 */
[----:B------:R-:W-:Y:S01]  /*35160*/  PRMT R92, RZ, 0x7610, R92 ;  /* 0x00007610ff5c7816 */ /* 0x000fe2000000005c */
[----:B------:R-:W3:Y:S03]  /*35170*/  LDC R17, c[0x0][0x3a0] ;  /* 0x0000e800ff117b82 */ /* 0x000ee60000000800 */
[----:B------:R1:W2:Y:S01]  /*35180*/  @!P4 LDG.E.U8 R89, desc[UR20][R8.64] ;  /* 0x000000140859c981 */ /* 0x0002a2000c1e1100 */
[----:B------:R-:W-:Y:S02]  /*35190*/  IMAD R5, R18, 0x61, RZ ;  /* 0x0000006112057824 */ /* 0x000fe400078e02ff */
[----:B------:R-:W-:Y:S01]  /*351a0*/  VIADD R7, R11, 0xffffff96 ;  /* 0xffffff960b077836 */ /* 0x000fe20000000000 */
[----:B------:R-:W-:Y:S01]  /*351b0*/  PRMT R91, RZ, 0x7610, R91 ;  /* 0x00007610ff5b7816 */ /* 0x000fe2000000005b */
[----:B------:R-:W0:Y:S01]  /*351c0*/  LDC R11, c[0x0][0x3a0] ;  /* 0x0000e800ff0b7b82 */ /* 0x000e220000000800 */
[----:B-1----:R-:W-:-:S07]  /*351d0*/  @!P6 IMAD.MOV.U32 R8, RZ, RZ, R21 ;  /* 0x000000ffff08e224 */ /* 0x002fce00078e0015 */
[----:B------:R-:W1:Y:S01]  /*351e0*/  LDC R18, c[0x0][0x3a8] ;  /* 0x0000ea00ff127b82 */ /* 0x000e620000000800 */
[----:B------:R-:W-:-:S05]  /*351f0*/  @!P6 IMAD.MOV.U32 R9, RZ, RZ, R55 ;  /* 0x000000ffff09e224 */ /* 0x000fca00078e0037 */
[----:B------:R0:W3:Y:S01]  /*35200*/  @!P6 LDG.E.U8 R78, desc[UR20][R8.64] ;  /* 0x00000014084ee981 */ /* 0x0000e2000c1e1100 */
[----:B------:R-:W-:Y:S01]  /*35210*/  ISETP.GE.U32.AND P4, PT, R7, 0x7fffff17, PT ;  /* 0x7fffff170700780c */ /* 0x000fe20003f86070 */
[----:B------:R-:W-:Y:S02]  /*35220*/  IMAD R7, R6, 0x11, RZ ;  /* 0x0000001106077824 */ /* 0x000fe400078e02ff */
[----:B----4-:R-:W-:Y:S04]  /*35230*/  STL [R1+0x2614], R90 ;  /* 0x0026145a01007387 */ /* 0x010fe80000100800 */
[----:B------:R-:W-:Y:S04]  /*35240*/  STL [R1+0x2628], R79 ;  /* 0x0026284f01007387 */ /* 0x000fe80000100800 */
[----:B------:R-:W-:Y:S04]  /*35250*/  STL [R1+0xd98], R60 ;  /* 0x000d983c01007387 */ /* 0x000fe80000100800 */
[----:B------:R4:W-:Y:S02]  /*35260*/  STL [R1+0xb18], R21 ;  /* 0x000b181501007387 */ /* 0x0009e40000100800 */
[----:B----4-:R-:W-:-:S04]  /*35270*/  IADD3 R21, P6, PT, R5, R3, RZ ;  /* 0x0000000305157210 */ /* 0x010fc80007fde0ff */
[----:B------:R-:W-:Y:S01]  /*35280*/  LEA.HI.X.SX32 R60, R5, R4, 0x1, P6 ;  /* 0x00000004053c7211 */ /* 0x000fe200030f0eff */
[----:B0-----:R-:W-:Y:S02]  /*35290*/  @!P5 IMAD.MOV.U32 R8, RZ, RZ, R21 ;  /* 0x000000ffff08d224 */ /* 0x001fe400078e0015 */
[----:B------:R-:W-:Y:S01]  /*352a0*/  IMAD R5, R19, 0x69, RZ ;  /* 0x0000006913057824 */ /* 0x000fe200078e02ff */
[----:B------:R-:W-:Y:S01]  /*352b0*/  STL [R1+0xd94], R64 ;  /* 0x000d944001007387 */ /* 0x000fe20000100800 */
[----:B------:R-:W-:-:S03]  /*352c0*/  @!P5 IMAD.MOV.U32 R9, RZ, RZ, R60 ;  /* 0x000000ffff09d224 */ /* 0x000fc600078e003c */
[----:B------:R0:W-:Y:S04]  /*352d0*/  STL [R1+0x1cc], R75 ;  /* 0x0001cc4b01007387 */ /* 0x0001e80000100800 */
[----:B------:R4:W-:Y:S04]  /*352e0*/  STL [R1+0xb14], R55 ;  /* 0x000b143701007387 */ /* 0x0009e80000100800 */
[----:B------:R0:W3:Y:S01]  /*352f0*/  @!P5 LDG.E.U8 R92, desc[UR20][R8.64] ;  /* 0x00000014085cd981 */ /* 0x0000e2000c1e1100 */
[C---:B------:R-:W-:Y:S01]  /*35300*/  IADD3 R73, P5, PT, R5.reuse, R3, RZ ;  /* 0x0000000305497210 */ /* 0x040fe20007fbe0ff */
[----:B------:R-:W1:Y:S02]  /*35310*/  LDC R19, c[0x0][0x3a0] ;  /* 0x0000e800ff137b82 */ /* 0x000e640000000800 */
[----:B--2---:R-:W-:Y:S04]  /*35320*/  STL [R1+0x2620], R89 ;  /* 0x0026205901007387 */ /* 0x004fe80000100800 */
[----:B------:R2:W-:Y:S01]  /*35330*/  STL [R1+0xdd8], R21 ;  /* 0x000dd81501007387 */ /* 0x0005e20000100800 */
[----:B0-----:R-:W-:-:S02]  /*35340*/  LEA.HI.X.SX32 R75, R5, R4, 0x1, P5 ;  /* 0x00000004054b7211 */ /* 0x001fc400028f0eff */
[----:B----4-:R-:W-:Y:S01]  /*35350*/  IADD3 R55, P6, PT, R7, R3, RZ ;  /* 0x0000000307377210 */ /* 0x010fe20007fde0ff */
[----:B------:R-:W-:Y:S01]  /*35360*/  VIADD R8, R20, 0xffffffee ;  /* 0xffffffee14087836 */ /* 0x000fe20000000000 */
[----:B------:R0:W-:Y:S01]  /*35370*/  STL [R1+0xdd4], R60 ;  /* 0x000dd43c01007387 */ /* 0x0001e20000100800 */
[----:B------:R-:W-:Y:S02]  /*35380*/  VIADD R5, R11, 0xffffffbd ;  /* 0xffffffbd0b057836 */ /* 0x000fe40000000000 */
[----:B------:R-:W-:Y:S01]  /*35390*/  @!P4 IMAD.MOV.U32 R9, RZ, RZ, R75 ;  /* 0x000000ffff09c224 */ /* 0x000fe200078e004b */
[----:B------:R-:W-:Y:S01]  /*353a0*/  PRMT R82, RZ, 0x7610, R82 ;  /* 0x00007610ff527816 */ /* 0x000fe20000000052 */
[----:B------:R-:W4:Y:S08]  /*353b0*/  LDC R20, c[0x0][0x3a0] ;  /* 0x0000e800ff147b82 */ /* 0x000f300000000800 */
[----:B--2---:R-:W2:Y:S01]  /*353c0*/  LDC R21, c[0x0][0x3a0] ;  /* 0x0000e800ff157b82 */ /* 0x004ea20000000800 */
[----:B0-----:R-:W-:-:S02]  /*353d0*/  LEA.HI.X.SX32 R60, R7, R4, 0x1, P6 ;  /* 0x00000004073c7211 */ /* 0x001fc400030f0eff */
[----:B------:R-:W-:Y:S01]  /*353e0*/  ISETP.GE.U32.AND P6, PT, R8, 0x7fffff6f, PT ;  /* 0x7fffff6f0800780c */ /* 0x000fe20003fc6070 */
[----:B------:R-:W-:Y:S02]  /*353f0*/  @!P4 IMAD.MOV.U32 R8, RZ, RZ, R73 ;  /* 0x000000ffff08c224 */ /* 0x000fe400078e0049 */
[----:B------:R-:W-:-:S03]  /*35400*/  IMAD R7, R10, 0x71, RZ ;  /* 0x000000710a077824 */ /* 0x000fc600078e02ff */
[----:B------:R0:W2:Y:S02]  /*35410*/  @!P4 LDG.E.U8 R91, desc[UR20][R8.64] ;  /* 0x00000014085bc981 */ /* 0x0000a4000c1e1100 */
[----:B------:R-:W-:Y:S01]  /*35420*/  IADD3 R64, P5, PT, R7, R3, RZ ;  /* 0x0000000307407210 */ /* 0x000fe20007fbe0ff */
[----:B---3--:R-:W-:-:S03]  /*35430*/  VIADD R10, R17, 0xffffff86 ;  /* 0xffffff86110a7836 */ /* 0x008fc60000000000 */
[----:B------:R-:W-:Y:S02]  /*35440*/  LEA.HI.X.SX32 R7, R7, R4, 0x1, P5 ;  /* 0x0000000407077211 */ /* 0x000fe400028f0eff */
[----:B------:R-:W-:Y:S01]  /*35450*/  PRMT R17, RZ, 0x7610, R17 ;  /* 0x00007610ff117816 */ /* 0x000fe20000000011 */
[----:B0-----:R-:W-:Y:S02]  /*35460*/  @!P3 IMAD.MOV.U32 R8, RZ, RZ, R64 ;  /* 0x000000ffff08b224 */ /* 0x001fe400078e0040 */
[----:B------:R-:W-:-:S05]  /*35470*/  @!P3 IMAD.MOV.U32 R9, RZ, RZ, R7 ;  /* 0x000000ffff09b224 */ /* 0x000fca00078e0007 */
[----:B------:R0:W3:Y:S01]  /*35480*/  @!P3 LDG.E.U8 R17, desc[UR20][R8.64] ;  /* 0x000000140811b981 */ /* 0x0000e2000c1e1100 */
[----:B------:R-:W-:Y:S01]  /*35490*/  ISETP.GE.U32.AND P5, PT, R5, 0x7fffff3e, PT ;  /* 0x7fffff3e0500780c */ /* 0x000fe20003fa6070 */
[----:B-1----:R-:W-:Y:S01]  /*354a0*/  IMAD R5, R18, 0x79, RZ ;  /* 0x0000007912057824 */ /* 0x002fe200078e02ff */
[----:B------:R-:W-:Y:S01]  /*354b0*/  ISETP.GE.U32.AND P4, PT, R10, 0x7fffff07, PT ;  /* 0x7fffff070a00780c */ /* 0x000fe20003f86070 */
[----:B0-----:R-:W-:Y:S02]  /*354c0*/  @!P6 IMAD.MOV.U32 R8, RZ, RZ, R55 ;  /* 0x000000ffff08e224 */ /* 0x001fe400078e0037 */
[----:B------:R-:W-:-:S05]  /*354d0*/  @!P6 IMAD.MOV.U32 R9, RZ, RZ, R60 ;  /* 0x000000ffff09e224 */ /* 0x000fca00078e003c */
[----:B------:R0:W3:Y:S01]  /*354e0*/  @!P6 LDG.E.U8 R82, desc[UR20][R8.64] ;  /* 0x000000140852e981 */ /* 0x0000e2000c1e1100 */
[----:B------:R-:W-:Y:S01]  /*354f0*/  PRMT R11, RZ, 0x7610, R11 ;  /* 0x00007610ff0b7816 */ /* 0x000fe2000000000b */
[----:B0-----:R-:W-:Y:S01]  /*35500*/  VIADD R8, R19, 0xffffff9d ;  /* 0xffffff9d13087836 */ /* 0x001fe20000000000 */
[----:B------:R-:W-:Y:S01]  /*35510*/  PRMT R18, RZ, 0x7610, R18 ;  /* 0x00007610ff127816 */ /* 0x000fe20000000012 */
[----:B------:R-:W-:Y:S04]  /*35520*/  STL [R1+0x2610], R92 ;  /* 0x0026105c01007387 */ /* 0x000fe80000100800 */
[----:B------:R-:W-:Y:S04]  /*35530*/  STL [R1+0xb58], R55 ;  /* 0x000b583701007387 */ /* 0x000fe80000100800 */
[----:B------:R0:W-:Y:S04]  /*35540*/  STL [R1+0xb54], R60 ;  /* 0x000b543c01007387 */ /* 0x0001e80000100800 */
[----:B------:R-:W-:Y:S04]  /*35550*/  STL [R1+0xe18], R73 ;  /* 0x000e184901007387 */ /* 0x000fe80000100800 */
[----:B------:R-:W-:Y:S01]  /*35560*/  STL [R1+0xe14], R75 ;  /* 0x000e144b01007387 */ /* 0x000fe20000100800 */
[----:B----4-:R-:W-:Y:S01]  /*35570*/  VIADD R10, R20, 0xffffffad ;  /* 0xffffffad140a7836 */ /* 0x010fe20000000000 */
[----:B------:R-:W1:Y:S08]  /*35580*/  LDC R19, c[0x0][0x3a0] ;  /* 0x0000e800ff137b82 */ /* 0x000e700000000800 */
[----:B------:R-:W4:Y:S01]  /*35590*/  LDC R20, c[0x0][0x3a0] ;  /* 0x0000e800ff147b82 */ /* 0x000f220000000800 */
[C---:B0-----:R-:W-:Y:S01]  /*355a0*/  IADD3 R60, P3, PT, R5.reuse, R3, RZ ;  /* 0x00000003053c7210 */ /* 0x041fe20007f7e0ff */
[----:B--2---:R-:W-:Y:S04]  /*355b0*/  STL [R1+0x2624], R91 ;  /* 0x0026245b01007387 */ /* 0x004fe80000100800 */
[----:B------:R-:W-:Y:S04]  /*355c0*/  STL [R1+0xe58], R64 ;  /* 0x000e584001007387 */ /* 0x000fe80000100800 */
[----:B------:R0:W-:Y:S02]  /*355d0*/  STL [R1+0xe54], R7 ;  /* 0x000e540701007387 */ /* 0x0001e40000100800 */
[----:B0-----:R-:W-:Y:S01]  /*355e0*/  IMAD R7, R6, 0x42, RZ ;  /* 0x0000004206077824 */ /* 0x001fe200078e02ff */
[----:B------:R-:W-:-:S02]  /*355f0*/  LEA.HI.X.SX32 R64, R5, R4, 0x1, P3 ;  /* 0x0000000405407211 */ /* 0x000fc400018f0eff */
[----:B------:R-:W-:Y:S02]  /*35600*/  ISETP.GE.U32.AND P3, PT, R8, 0x7fffff1e, PT ;  /* 0x7fffff1e0800780c */ /* 0x000fe40003f66070 */
[C---:B------:R-:W-:Y:S01]  /*35610*/  IADD3 R55, P6, PT, R7.reuse, R3, RZ ;  /* 0x0000000307377210 */ /* 0x040fe20007fde0ff */
[----:B------:R-:W-:Y:S02]  /*35620*/  @!P4 IMAD.MOV.U32 R8, RZ, RZ, R60 ;  /* 0x000000ffff08c224 */ /* 0x000fe400078e003c */
[----:B------:R-:W-:Y:S01]  /*35630*/  @!P4 IMAD.MOV.U32 R9, RZ, RZ, R64 ;  /* 0x000000ffff09c224 */ /* 0x000fe200078e0040 */
[----:B------:R-:W-:Y:S01]  /*35640*/  LEA.HI.X.SX32 R7, R7, R4, 0x1, P6 ;  /* 0x0000000407077211 */ /* 0x000fe200030f0eff */
[----:B------:R-:W-:-:S03]  /*35650*/  VIADD R5, R21, 0xffffffb5 ;  /* 0xffffffb515057836 */ /* 0x000fc60000000000 */
[----:B------:R0:W2:Y:S04]  /*35660*/  @!P4 LDG.E.U8 R11, desc[UR20][R8.64] ;  /* 0x00000014080bc981 */ /* 0x0000a8000c1e1100 */
[----:B---3--:R3:W-:Y:S01]  /*35670*/  STL [R1+0x4], R17 ;  /* 0x0000041101007387 */ /* 0x0087e20000100800 */
[----:B------:R-:W-:Y:S01]  /*35680*/  ISETP.GE.U32.AND P6, PT, R5, 0x7fffff36, PT ;  /* 0x7fffff360500780c */ /* 0x000fe20003fc6070 */
[----:B------:R-:W-:Y:S02]  /*35690*/  IMAD R5, R6, 0x4a, RZ ;  /* 0x0000004a06057824 */ /* 0x000fe400078e02ff */
[----:B0-----:R-:W-:Y:S02]  /*356a0*/  @!P5 IMAD.MOV.U32 R8, RZ, RZ, R55 ;  /* 0x000000ffff08d224 */ /* 0x001fe400078e0037 */
[----:B------:R-:W-:Y:S01]  /*356b0*/  @!P5 IMAD.MOV.U32 R9, RZ, RZ, R7 ;  /* 0x000000ffff09d224 */ /* 0x000fe200078e0007 */
[----:B------:R-:W-:Y:S04]  /*356c0*/  STL [R1+0xe98], R60 ;  /* 0x000e983c01007387 */ /* 0x000fe80000100800 */
[----:B------:R-:W-:Y:S01]  /*356d0*/  STL [R1+0xe94], R64 ;  /* 0x000e944001007387 */ /* 0x000fe20000100800 */
[----:B------:R-:W-:Y:S01]  /*356e0*/  PRMT R21, RZ, 0x7610, R21 ;  /* 0x00007610ff157816 */ /* 0x000fe20000000015 */
[----:B---3--:R-:W0:Y:S02]  /*356f0*/  LDC R17, c[0x0][0x3a0] ;  /* 0x0000e800ff117b82 */ /* 0x008e240000000800 */
[----:B------:R3:W4:Y:S04]  /*35700*/  @!P5 LDG.E.U8 R18, desc[UR20][R8.64] ;  /* 0x000000140812d981 */ /* 0x000728000c1e1100 */
[----:B------:R1:W-:Y:S02]  /*35710*/  STL [R1+0xce0], R55 ;  /* 0x000ce03701007387 */ /* 0x0003e40000100800 */
[----:B-1----:R-:W-:-:S04]  /*35720*/  IADD3 R55, P5, PT, R5, R3, RZ ;  /* 0x0000000305377210 */ /* 0x002fc80007fbe0ff */
[----:B------:R-:W-:Y:S01]  /*35730*/  LEA.HI.X.SX32 R60, R5, R4, 0x1, P5 ;  /* 0x00000004053c7211 */ /* 0x000fe200028f0eff */
[----:B---3--:R-:W-:-:S04]  /*35740*/  @!P6 IMAD.MOV.U32 R8, RZ, RZ, R55 ;  /* 0x000000ffff08e224 */ /* 0x008fc800078e0037 */
[----:B------:R-:W-:-:S05]  /*35750*/  @!P6 IMAD.MOV.U32 R9, RZ, RZ, R60 ;  /* 0x000000ffff09e224 */ /* 0x000fca00078e003c */
[----:B------:R-:W3:Y:S04]  /*35760*/  @!P6 LDG.E.U8 R21, desc[UR20][R8.64] ;  /* 0x000000140815e981 */ /* 0x000ee8000c1e1100 */
[----:B------:R1:W-:Y:S01]  /*35770*/  STL [R1+0xcdc], R7 ;  /* 0x000cdc0701007387 */ /* 0x0003e20000100800 */
[C---:B------:R-:W-:Y:S02]  /*35780*/  IMAD R5, R6.reuse, 0x52, RZ ;  /* 0x0000005206057824 */ /* 0x040fe400078e02ff */
[----:B-1----:R-:W-:-:S05]  /*35790*/  IMAD R7, R6, 0x19, RZ ;  /* 0x0000001906077824 */ /* 0x002fca00078e02ff */
[----:B------:R-:W-:Y:S02]  /*357a0*/  IADD3 R75, P5, PT, R7, R3, RZ ;  /* 0x00000003074b7210 */ /* 0x000fe40007fbe0ff */
[----:B------:R-:W-:Y:S01]  /*357b0*/  ISETP.GE.U32.AND P4, PT, R10, 0x7fffff2e, PT ;  /* 0x7fffff2e0a00780c */ /* 0x000fe20003f86070 */
[----:B0-----:R-:W-:Y:S01]  /*357c0*/  VIADD R10, R17, 0xffffffa5 ;  /* 0xffffffa5110a7836 */ /* 0x001fe20000000000 */
[----:B------:R-:W-:Y:S01]  /*357d0*/  LEA.HI.X.SX32 R77, R7, R4, 0x1, P5 ;  /* 0x00000004074d7211 */ /* 0x000fe200028f0eff */
[----:B------:R-:W-:-:S03]  /*357e0*/  IMAD R7, R6, 0x21, RZ ;  /* 0x0000002106077824 */ /* 0x000fc600078e02ff */
[----:B------:R-:W-:Y:S02]  /*357f0*/  ISETP.GE.U32.AND P5, PT, R10, 0x7fffff26, PT ;  /* 0x7fffff260a00780c */ /* 0x000fe40003fa6070 */
[----:B------:R-:W-:Y:S02]  /*35800*/  PRMT R22, RZ, 0x7610, R22 ;  /* 0x00007610ff167816 */ /* 0x000fe40000000016 */
[----:B------:R-:W-:Y:S02]  /*35810*/  PRMT R17, RZ, 0x7610, R17 ;  /* 0x00007610ff117816 */ /* 0x000fe40000000011 */
[----:B------:R-:W-:Y:S02]  /*35820*/  PRMT R81, RZ, 0x7610, R81 ;  /* 0x00007610ff517816 */ /* 0x000fe40000000051 */
[----:B------:R-:W-:Y:S01]  /*35830*/  PRMT R84, RZ, 0x7610, R84 ;  /* 0x00007610ff547816 */ /* 0x000fe20000000054 */
[----:B--2---:R0:W-:Y:S02]  /*35840*/  STL [R1], R11 ;  /* 0x0000000b01007387 */ /* 0x0041e40000100800 */
[----:B0-----:R-:W0:Y:S02]  /*35850*/  LDC R11, c[0x0][0x3a0] ;  /* 0x0000e800ff0b7b82 */ /* 0x001e240000000800 */
[----:B----4-:R1:W-:Y:S06]  /*35860*/  STL [R1+0x24], R18 ;  /* 0x0000241201007387 */ /* 0x0103ec0000100800 */
[----:B-1----:R-:W1:Y:S01]  /*35870*/  LDC R18, c[0x0][0x3a8] ;  /* 0x0000ea00ff127b82 */ /* 0x002e620000000800 */
[----:B------:R2:W-:Y:S04]  /*35880*/  STL [R1+0xd20], R55 ;  /* 0x000d203701007387 */ /* 0x0005e80000100800 */
[----:B------:R4:W-:Y:S04]  /*35890*/  STL [R1+0xd1c], R60 ;  /* 0x000d1c3c01007387 */ /* 0x0009e80000100800 */
[----:B------:R-:W-:Y:S04]  /*358a0*/  STL [R1+0xb98], R75 ;  /* 0x000b984b01007387 */ /* 0x000fe80000100800 */
[----:B------:R-:W-:Y:S01]  /*358b0*/  STL [R1+0xb94], R77 ;  /* 0x000b944d01007387 */ /* 0x000fe20000100800 */
[----:B--2---:R-:W-:-:S04]  /*358c0*/  IADD3 R55, P6, PT, R5, R3, RZ ;  /* 0x0000000305377210 */ /* 0x004fc80007fde0ff */
[-C--:B----4-:R-:W-:Y:S01]  /*358d0*/  LEA.HI.X.SX32 R60, R5, R4.reuse, 0x1, P6 ;  /* 0x00000004053c7211 */ /* 0x090fe200030f0eff */
[----:B------:R-:W-:Y:S01]  /*358e0*/  STL [R1+0xd60], R55 ;  /* 0x000d603701007387 */ /* 0x000fe20000100800 */
[----:B------:R-:W-:Y:S01]  /*358f0*/  IMAD R5, R6, 0x5a, RZ ;  /* 0x0000005a06057824 */ /* 0x000fe200078e02ff */
[CC--:B------:R-:W-:Y:S02]  /*35900*/  IADD3 R64, P6, PT, R7.reuse, R3.reuse, RZ ;  /* 0x0000000307407210 */ /* 0x0c0fe40007fde0ff */
[----:B---3--:R2:W-:Y:S02]  /*35910*/  STL [R1+0x2c], R21 ;  /* 0x00002c1501007387 */ /* 0x0085e40000100800 */
[----:B------:R-:W-:Y:S02]  /*35920*/  LEA.HI.X.SX32 R73, R7, R4, 0x1, P6 ;  /* 0x0000000407497211 */ /* 0x000fe400030f0eff */
[----:B------:R-:W-:Y:S01]  /*35930*/  IADD3 R87, P6, PT, R5, R3, RZ ;  /* 0x0000000305577210 */ /* 0x000fe20007fde0ff */
[----:B--2---:R-:W2:Y:S01]  /*35940*/  LDC R21, c[0x0][0x3a8] ;  /* 0x0000ea00ff157b82 */ /* 0x004ea20000000800 */
[----:B------:R-:W-:-:S02]  /*35950*/  @!P4 IMAD.MOV.U32 R8, RZ, RZ, R55 ;  /* 0x000000ffff08c224 */ /* 0x000fc400078e0037 */
[----:B------:R-:W-:Y:S02]  /*35960*/  @!P4 IMAD.MOV.U32 R9, RZ, RZ, R60 ;  /* 0x000000ffff09c224 */ /* 0x000fe400078e003c */
[----:B-1----:R-:W-:Y:S01]  /*35970*/  IMAD R7, R18, 0x62, RZ ;  /* 0x0000006212077824 */ /* 0x002fe200078e02ff */
[-C--:B------:R-:W-:Y:S01]  /*35980*/  LEA.HI.X.SX32 R88, R5, R4.reuse, 0x1, P6 ;  /* 0x0000000405587211 */ /* 0x080fe200030f0eff */
[----:B0-----:R-:W-:Y:S01]  /*35990*/  VIADD R10, R11, 0xffffffe6 ;  /* 0xffffffe60b0a7836 */ /* 0x001fe20000000000 */
[----:B------:R0:W-:Y:S04]  /*359a0*/  STL [R1+0xd5c], R60 ;  /* 0x000d5c3c01007387 */ /* 0x0001e80000100800 */
[----:B------:R1:W3:Y:S01]  /*359b0*/  @!P4 LDG.E.U8 R22, desc[UR20][R8.64] ;  /* 0x000000140816c981 */ /* 0x0002e2000c1e1100 */
[C---:B------:R-:W-:Y:S01]  /*359c0*/  IADD3 R79, P6, PT, R7.reuse, R3, RZ ;  /* 0x00000003074f7210 */ /* 0x040fe20007fde0ff */
[----:B------:R-:W4:Y:S01]  /*359d0*/  LDC R18, c[0x0][0x3a8] ;  /* 0x0000ea00ff127b82 */ /* 0x000f220000000800 */
[----:B------:R-:W-:Y:S01]  /*359e0*/  ISETP.GE.U32.AND P4, PT, R10, 0x7fffff67, PT ;  /* 0x7fffff670a00780c */ /* 0x000fe20003f86070 */
[----:B------:R-:W-:Y:S01]  /*359f0*/  VIADD R10, R20, 0xffffffde ;  /* 0xffffffde140a7836 */ /* 0x000fe20000000000 */
[----:B------:R-:W-:Y:S01]  /*35a00*/  LEA.HI.X.SX32 R7, R7, R4, 0x1, P6 ;  /* 0x0000000407077211 */ /* 0x000fe200030f0eff */
[----:B-1----:R-:W-:-:S02]  /*35a10*/  @!P5 IMAD.MOV.U32 R8, RZ, RZ, R87 ;  /* 0x000000ffff08d224 */ /* 0x002fc400078e0057 */
[----:B------:R-:W-:Y:S02]  /*35a20*/  @!P5 IMAD.MOV.U32 R9, RZ, RZ, R88 ;  /* 0x000000ffff09d224 */ /* 0x000fe400078e0058 */
[----:B------:R-:W-:Y:S01]  /*35a30*/  VIADD R5, R19, 0xffffff95 ;  /* 0xffffff9513057836 */ /* 0x000fe20000000000 */
[----:B------:R-:W-:Y:S02]  /*35a40*/  ISETP.GE.U32.AND P6, PT, R10, 0x7fffff5f, PT ;  /* 0x7fffff5f0a00780c */ /* 0x000fe40003fc6070 */
[----:B------:R-:W-:Y:S01]  /*35a50*/  PRMT R11, RZ, 0x7610, R11 ;  /* 0x00007610ff0b7816 */ /* 0x000fe2000000000b */
[----:B------:R1:W4:Y:S01]  /*35a60*/  @!P5 LDG.E.U8 R17, desc[UR20][R8.64] ;  /* 0x000000140811d981 */ /* 0x000322000c1e1100 */
[----:B------:R-:W-:Y:S01]  /*35a70*/  ISETP.GE.U32.AND P5, PT, R5, 0x7fffff16, PT ;  /* 0x7fffff160500780c */ /* 0x000fe20003fa6070 */
[----:B--2---:R-:W-:Y:S02]  /*35a80*/  IMAD R5, R21, 0x6a, RZ ;  /* 0x0000006a15057824 */ /* 0x004fe400078e02ff */
[----:B------:R-:W-:Y:S04]  /*35a90*/  STL [R1+0xbd8], R64 ;  /* 0x000bd84001007387 */ /* 0x000fe80000100800 */
[----:B0-----:R-:W2:Y:S01]  /*35aa0*/  LDL.LU R60, [R1+0x580] ;  /* 0x00058000013c7983 */ /* 0x001ea20000300800 */
[----:B------:R-:W-:-:S03]  /*35ab0*/  PRMT R19, RZ, 0x7610, R19 ;  /* 0x00007610ff137816 */ /* 0x000fc60000000013 */
[----:B------:R-:W2:Y:S01]  /*35ac0*/  LDL.LU R55, [R1+0x584] ;  /* 0x0005840001377983 */ /* 0x000ea20000300800 */
[----:B------:R-:W0:Y:S01]  /*35ad0*/  LDC R10, c[0x0][0x3a0] ;  /* 0x0000e800ff0a7b82 */ /* 0x000e220000000800 */
[----:B-1----:R-:W-:Y:S02]  /*35ae0*/  @!P3 IMAD.MOV.U32 R8, RZ, RZ, R79 ;  /* 0x000000ffff08b224 */ /* 0x002fe400078e004f */
[----:B------:R-:W-:-:S05]  /*35af0*/  @!P3 IMAD.MOV.U32 R9, RZ, RZ, R7 ;  /* 0x000000ffff09b224 */ /* 0x000fca00078e0007 */
[----:B------:R1:W2:Y:S01]  /*35b00*/  @!P3 LDG.E.U8 R11, desc[UR20][R8.64] ;  /* 0x00000014080bb981 */ /* 0x0002a2000c1e1100 */
[C---:B------:R-:W-:Y:S01]  /*35b10*/  IADD3 R20, P3, PT, R5.reuse, R3, RZ ;  /* 0x0000000305147210 */ /* 0x040fe20007f7e0ff */
[----:B-1----:R-:W-:Y:S02]  /*35b20*/  @!P4 IMAD.MOV.U32 R8, RZ, RZ, R75 ;  /* 0x000000ffff08c224 */ /* 0x002fe400078e004b */
[----:B------:R-:W-:Y:S01]  /*35b30*/  @!P4 IMAD.MOV.U32 R9, RZ, RZ, R77 ;  /* 0x000000ffff09c224 */ /* 0x000fe200078e004d */
[----:B------:R-:W-:-:S04]  /*35b40*/  LEA.HI.X.SX32 R5, R5, R4, 0x1, P3 ;  /* 0x0000000405057211 */ /* 0x000fc800018f0eff */
[----:B------:R1:W2:Y:S02]  /*35b50*/  @!P4 LDG.E.U8 R81, desc[UR20][R8.64] ;  /* 0x000000140851c981 */ /* 0x0002a4000c1e1100 */
[----:B-1----:R-:W-:Y:S02]  /*35b60*/  @!P6 IMAD.MOV.U32 R8, RZ, RZ, R64 ;  /* 0x000000ffff08e224 */ /* 0x002fe400078e0040 */
[----:B------:R-:W-:-:S05]  /*35b70*/  @!P6 IMAD.MOV.U32 R9, RZ, RZ, R73 ;  /* 0x000000ffff09e224 */ /* 0x000fca00078e0049 */
[----:B------:R1:W2:Y:S02]  /*35b80*/  @!P6 LDG.E.U8 R84, desc[UR20][R8.64] ;  /* 0x000000140854e981 */ /* 0x0002a4000c1e1100 */
[----:B-1----:R-:W-:Y:S02]  /*35b90*/  @!P5 IMAD.MOV.U32 R8, RZ, RZ, R20 ;  /* 0x000000ffff08d224 */ /* 0x002fe400078e0014 */
[----:B------:R-:W-:-:S05]  /*35ba0*/  @!P5 IMAD.MOV.U32 R9, RZ, RZ, R5 ;  /* 0x000000ffff09d224 */ /* 0x000fca00078e0005 */
[----:B------:R0:W2:Y:S02]  /*35bb0*/  @!P5 LDG.E.U8 R19, desc[UR20][R8.64] ;  /* 0x000000140813d981 */ /* 0x0000a4000c1e1100 */
[----:B0-----:R-:W-:Y:S01]  /*35bc0*/  VIADD R8, R10, 0xffffffd6 ;  /* 0xffffffd60a087836 */ /* 0x001fe20000000000 */
[----:B------:R-:W-:Y:S02]  /*35bd0*/  PRMT R65, RZ, 0x7610, R65 ;  /* 0x00007610ff417816 */ /* 0x000fe40000000041 */
[----:B------:R-:W-:Y:S01]  /*35be0*/  PRMT R83, RZ, 0x7610, R83 ;  /* 0x00007610ff537816 */ /* 0x000fe20000000053 */
[----:B------:R-:W0:Y:S01]  /*35bf0*/  LDC R10, c[0x0][0x3a0] ;  /* 0x0000e800ff0a7b82 */ /* 0x000e220000000800 */
[----:B---3--:R1:W-:Y:S04]  /*35c00*/  STL [R1+0x28], R22 ;  /* 0x0000281601007387 */ /* 0x0083e80000100800 */
[----:B------:R-:W-:Y:S04]  /*35c10*/  STL [R1+0xbd4], R73 ;  /* 0x000bd44901007387 */ /* 0x000fe80000100800 */
[----:B------:R-:W-:Y:S04]  /*35c20*/  STL [R1+0xda0], R87 ;  /* 0x000da05701007387 */ /* 0x000fe80000100800 */
[----:B------:R-:W-:Y:S04]  /*35c30*/  STL [R1+0xd9c], R88 ;  /* 0x000d9c5801007387 */ /* 0x000fe80000100800 */
[----:B------:R-:W-:Y:S04]  /*35c40*/  STL [R1+0xde0], R79 ;  /* 0x000de04f01007387 */ /* 0x000fe80000100800 */
[----:B------:R-:W-:Y:S01]  /*35c50*/  STL [R1+0xddc], R7 ;  /* 0x000ddc0701007387 */ /* 0x000fe20000100800 */
[----:B-1----:R-:W1:Y:S03]  /*35c60*/  LDC R22, c[0x0][0x3a0] ;  /* 0x0000e800ff167b82 */ /* 0x002e660000000800 */
[----:B----4-:R3:W-:Y:S05]  /*35c70*/  STL [R1+0x34], R17 ;  /* 0x0000341101007387 */ /* 0x0107ea0000100800 */
[----:B---3--:R-:W3:Y:S01]  /*35c80*/  LDC R17, c[0x0][0x3a8] ;  /* 0x0000ea00ff117b82 */ /* 0x008ee20000000800 */
[----:B--2---:R2:W-:Y:S01]  /*35c90*/  STL [R1+0x30], R11 ;  /* 0x0000300b01007387 */ /* 0x0045e20000100800 */
[----:B------:R-:W-:-:S06]  /*35ca0*/  ISETP.GT.U32.AND P6, PT, R15, R60, PT ;  /* 0x0000003c0f00720c */ /* 0x000fcc0003fc4070 */
[----:B--2---:R-:W2:Y:S01]  /*35cb0*/  LDC R11, c[0x0][0x3a0] ;  /* 0x0000e800ff0b7b82 */ /* 0x004ea20000000800 */
[----:B-1----:R-:W-:Y:S01]  /*35cc0*/  VIADD R7, R22, 0xffffff8d ;  /* 0xffffff8d16077836 */ /* 0x002fe20000000000 */
[----:B------:R-:W-:Y:S01]  /*35cd0*/  ISETP.GT.U32.AND P4, PT, R15, R55, PT ;  /* 0x000000370f00720c */ /* 0x000fe20003f84070 */
[----:B------:R1:W-:Y:S04]  /*35ce0*/  STL [R1+0xe20], R20 ;  /* 0x000e201401007387 */ /* 0x0003e80000100800 */
[----:B------:R3:W-:Y:S01]  /*35cf0*/  STL [R1+0xe1c], R5 ;  /* 0x000e1c0501007387 */ /* 0x0007e20000100800 */
[----:B------:R-:W-:Y:S01]  /*35d00*/  ISETP.GE.U32.AND P3, PT, R7, 0x7fffff0e, PT ;  /* 0x7fffff0e0700780c */ /* 0x000fe20003f66070 */
[----:B------:R-:W-:Y:S02]  /*35d10*/  IMAD R7, R6, 0x29, RZ ;  /* 0x0000002906077824 */ /* 0x000fe400078e02ff */
[--C-:B------:R-:W-:Y:S01]  /*35d20*/  @!P6 IMAD.IADD R60, R60, 0x1, -R15.reuse ;  /* 0x000000013c3ce824 */ /* 0x100fe200078e0a0f */
[----:B-1----:R-:W1:Y:S01]  /*35d30*/  LDC R20, c[0x0][0x3a0] ;  /* 0x0000e800ff147b82 */ /* 0x002e620000000800 */
[----:B---3--:R-:W-:Y:S01]  /*35d40*/  IMAD R5, R17, 0x72, RZ ;  /* 0x0000007211057824 */ /* 0x008fe200078e02ff */
[----:B------:R-:W-:Y:S01]  /*35d50*/  ISETP.GE.U32.AND P6, PT, R8, 0x7fffff57, PT ;  /* 0x7fffff570800780c */ /* 0x000fe20003fc6070 */
[----:B------:R-:W-:-:S05]  /*35d60*/  @!P4 IMAD.IADD R55, R55, 0x1, -R15 ;  /* 0x000000013737c824 */ /* 0x000fca00078e0a0f */
[----:B------:R-:W3:Y:S01]  /*35d70*/  LDC R17, c[0x0][0x3a0] ;  /* 0x0000e800ff117b82 */ /* 0x000ee20000000800 */
[-C--:B------:R-:W-:Y:S01]  /*35d80*/  IADD3 R73, P5, PT, R5, R3.reuse, RZ ;  /* 0x0000000305497210 */ /* 0x080fe20007fbe0ff */
[----:B--2---:R-:W-:Y:S01]  /*35d90*/  VIADD R8, R11, 0xffffff85 ;  /* 0xffffff850b087836 */ /* 0x004fe20000000000 */
[----:B------:R-:W-:Y:S02]  /*35da0*/  IADD3 R21, P4, PT, R7, R3, RZ ;  /* 0x0000000307157210 */ /* 0x000fe40007f9e0ff */
[----:B------:R-:W-:Y:S02]  /*35db0*/  LEA.HI.X.SX32 R75, R5, R4, 0x1, P5 ;  /* 0x00000004054b7211 */ /* 0x000fe400028f0eff */
[----:B------:R-:W-:Y:S01]  /*35dc0*/  ISETP.GE.U32.AND P5, PT, R8, 0x7fffff06, PT ;  /* 0x7fffff060800780c */ /* 0x000fe20003fa6070 */
[----:B------:R2:W-:Y:S02]  /*35dd0*/  STL [R1+0x3c], R19 ;  /* 0x00003c1301007387 */ /* 0x0005e40000100800 */
[----:B--2---:R-:W2:Y:S01]  /*35de0*/  LDC R19, c[0x0][0x3a0] ;  /* 0x0000e800ff137b82 */ /* 0x004ea20000000800 */
[----:B------:R-:W-:-:S02]  /*35df0*/  @!P3 IMAD.MOV.U32 R8, RZ, RZ, R73 ;  /* 0x000000ffff08b224 */ /* 0x000fc400078e0049 */
[----:B------:R-:W-:Y:S01]  /*35e00*/  @!P3 IMAD.MOV.U32 R9, RZ, RZ, R75 ;  /* 0x000000ffff09b224 */ /* 0x000fe200078e004b */
[----:B------:R-:W-:Y:S02]  /*35e10*/  LEA.HI.X.SX32 R64, R7, R4, 0x1, P4 ;  /* 0x0000000407407211 */ /* 0x000fe400020f0eff */
[----:B------:R-:W-:Y:S01]  /*35e20*/  ISETP.GT.U32.AND P4, PT, R15, R60, PT ;  /* 0x0000003c0f00720c */ /* 0x000fe20003f84070 */
[----:B------:R-:W-:Y:S01]  /*35e30*/  IMAD R5, R18, 0x7a, RZ ;  /* 0x0000007a12057824 */ /* 0x000fe200078e02ff */
[----:B------:R4:W3:Y:S04]  /*35e40*/  @!P3 LDG.E.U8 R65, desc[UR20][R8.64] ;  /* 0x000000140841b981 */ /* 0x0008e8000c1e1100 */
[----:B------:R-:W-:Y:S04]  /*35e50*/  STL [R1+0xe60], R73 ;  /* 0x000e604901007387 */ /* 0x000fe80000100800 */
[----:B------:R0:W-:Y:S04]  /*35e60*/  STL [R1+0xc18], R21 ;  /* 0x000c181501007387 */ /* 0x0001e80000100800 */
[----:B------:R-:W-:Y:S04]  /*35e70*/  STL [R1+0xe5c], R75 ;  /* 0x000e5c4b01007387 */ /* 0x000fe80000100800 */
[----:B------:R1:W-:Y:S01]  /*35e80*/  STL [R1+0xc14], R64 ;  /* 0x000c144001007387 */ /* 0x0003e20000100800 */
[----:B----4-:R-:W-:-:S02]  /*35e90*/  @!P6 IMAD.MOV.U32 R8, RZ, RZ, R21 ;  /* 0x000000ffff08e224 */ /* 0x010fc400078e0015 */
[----:B------:R-:W-:Y:S01]  /*35ea0*/  @!P6 IMAD.MOV.U32 R9, RZ, RZ, R64 ;  /* 0x000000ffff09e224 */ /* 0x000fe200078e0040 */
[C---:B0-----:R-:W-:Y:S01]  /*35eb0*/  IADD3 R21, P3, PT, R5.reuse, R3, RZ ;  /* 0x0000000305157210 */ /* 0x041fe20007f7e0ff */
[----:B------:R-:W-:Y:S01]  /*35ec0*/  @!P4 IMAD.IADD R60, R60, 0x1, -R15 ;  /* 0x000000013c3cc824 */ /* 0x000fe200078e0a0f */
[----:B------:R-:W-:Y:S01]  /*35ed0*/  PRMT R11, RZ, 0x7610, R11 ;  /* 0x00007610ff0b7816 */ /* 0x000fe2000000000b */
[----:B-1----:R-:W-:Y:S01]  /*35ee0*/  VIADD R7, R20, 0xffffffbc ;  /* 0xffffffbc14077836 */ /* 0x002fe20000000000 */
[----:B------:R2:W4:Y:S01]  /*35ef0*/  @!P6 LDG.E.U8 R83, desc[UR20][R8.64] ;  /* 0x000000140853e981 */ /* 0x000522000c1e1100 */
[----:B------:R-:W-:-:S03]  /*35f00*/  LEA.HI.X.SX32 R64, R5, R4, 0x1, P3 ;  /* 0x0000000405407211 */ /* 0x000fc600018f0eff */
[----:B------:R-:W4:Y:S01]  /*35f10*/  LDL R73, [R1+0x23ec] ;  /* 0x0023ec0001497983 */ /* 0x000f220000100800 */
[----:B--2---:R-:W-:Y:S02]  /*35f20*/  VIADD R8, R19, 0xffffffa4 ;  /* 0xffffffa413087836 */ /* 0x004fe40000000000 */
[----:B------:R-:W-:-:S03]  /*35f30*/  @!P5 IMAD.MOV.U32 R9, RZ, RZ, R64 ;  /* 0x000000ffff09d224 */ /* 0x000fc600078e0040 */
[----:B------:R-:W-:Y:S01]  /*35f40*/  ISETP.GE.U32.AND P4, PT, R8, 0x7fffff25, PT ;  /* 0x7fffff250800780c */ /* 0x000fe20003f86070 */
[----:B------:R-:W-:-:S05]  /*35f50*/  @!P5 IMAD.MOV.U32 R8, RZ, RZ, R21 ;  /* 0x000000ffff08d224 */ /* 0x000fca00078e0015 */
[----:B------:R0:W2:Y:S01]  /*35f60*/  @!P5 LDG.E.U8 R11, desc[UR20][R8.64] ;  /* 0x00000014080bd981 */ /* 0x0000a2000c1e1100 */
[----:B------:R-:W-:Y:S01]  /*35f70*/  ISETP.GT.U32.AND P6, PT, R15, R55, PT ;  /* 0x000000370f00720c */ /* 0x000fe20003fc4070 */
[----:B------:R-:W-:Y:S01]  /*35f80*/  IMAD R5, R6, 0x43, RZ ;  /* 0x0000004306057824 */ /* 0x000fe200078e02ff */
[----:B------:R-:W-:Y:S01]  /*35f90*/  ISETP.GE.U32.AND P3, PT, R7, 0x7fffff3d, PT ;  /* 0x7fffff3d0700780c */ /* 0x000fe20003f66070 */
[----:B---3--:R-:W-:Y:S01]  /*35fa0*/  VIADD R7, R17, 0xffffffb4 ;  /* 0xffffffb411077836 */ /* 0x008fe20000000000 */
[----:B------:R1:W-:Y:S04]  /*35fb0*/  STL [R1+0xea0], R21 ;  /* 0x000ea01501007387 */ /* 0x0003e80000100800 */
[----:B------:R-:W-:Y:S01]  /*35fc0*/  STL [R1+0xe9c], R64 ;  /* 0x000e9c4001007387 */ /* 0x000fe20000100800 */
[----:B------:R-:W-:-:S02]  /*35fd0*/  PRMT R18, RZ, 0x7610, R18 ;  /* 0x00007610ff127816 */ /* 0x000fc40000000012 */
[----:B------:R-:W-:Y:S02]  /*35fe0*/  PRMT R57, RZ, 0x7610, R57 ;  /* 0x00007610ff397816 */ /* 0x000fe40000000039 */
[----:B------:R-:W-:Y:S01]  /*35ff0*/  ISETP.GE.U32.AND P5, PT, R7, 0x7fffff35, PT ;  /* 0x7fffff350700780c */ /* 0x000fe20003fa6070 */
[----:B------:R-:W-:Y:S01]  /*36000*/  @!P6 IMAD.IADD R55, R55, 0x1, -R15 ;  /* 0x000000013737e824 */ /* 0x000fe200078e0a0f */
[CC--:B------:R-:W-:Y:S01]  /*36010*/  IADD3 R19, P6, PT, R5.reuse, R3.reuse, RZ ;  /* 0x0000000305137210 */ /* 0x0c0fe20007fde0ff */
[----:B------:R-:W-:Y:S01]  /*36020*/  IMAD R7, R6, 0x4b, RZ ;  /* 0x0000004b06077824 */ /* 0x000fe200078e02ff */
[----:B------:R-:W3:Y:S02]  /*36030*/  LDC R17, c[0x0][0x3a0] ;  /* 0x0000e800ff117b82 */ /* 0x000ee40000000800 */
[----:B-1----:R-:W-:Y:S01]  /*36040*/  LEA.HI.X.SX32 R21, R5, R4, 0x1, P6 ;  /* 0x0000000405157211 */ /* 0x002fe200030f0eff */
[----:B0-----:R-:W-:Y:S01]  /*36050*/  @!P3 IMAD.MOV.U32 R8, RZ, RZ, R19 ;  /* 0x000000ffff08b224 */ /* 0x001fe200078e0013 */
[----:B------:R-:W-:-:S03]  /*36060*/  IADD3 R20, P6, PT, R7, R3, RZ ;  /* 0x0000000307147210 */ /* 0x000fc60007fde0ff */
[----:B------:R-:W-:Y:S02]  /*36070*/  @!P3 IMAD.MOV.U32 R9, RZ, RZ, R21 ;  /* 0x000000ffff09b224 */ /* 0x000fe400078e0015 */
[----:B------:R-:W-:Y:S01]  /*36080*/  VIADD R5, R10, 0xffffffac ;  /* 0xffffffac0a057836 */ /* 0x000fe20000000000 */
[----:B------:R-:W-:Y:S02]  /*36090*/  PRMT R10, RZ, 0x7610, R10 ;  /* 0x00007610ff0a7816 */ /* 0x000fe4000000000a */
[----:B------:R0:W3:Y:S02]  /*360a0*/  @!P3 LDG.E.U8 R18, desc[UR20][R8.64] ;  /* 0x000000140812b981 */ /* 0x0000e4000c1e1100 */
[----:B------:R-:W-:Y:S01]  /*360b0*/  ISETP.GE.U32.AND P3, PT, R5, 0x7fffff2d, PT ;  /* 0x7fffff2d0500780c */ /* 0x000fe20003f66070 */
[----:B0-----:R-:W-:Y:S01]  /*360c0*/  @!P5 IMAD.MOV.U32 R8, RZ, RZ, R20 ;  /* 0x000000ffff08d224 */ /* 0x001fe200078e0014 */
[----:B--2---:R0:W-:Y:S04]  /*360d0*/  STL [R1+0x4c], R11 ;  /* 0x00004c0b01007387 */ /* 0x0041e80000100800 */
[----:B------:R1:W-:Y:S04]  /*360e0*/  STL [R1+0xce8], R19 ;  /* 0x000ce81301007387 */ /* 0x0003e80000100800 */
[----:B------:R-:W-:Y:S01]  /*360f0*/  STL [R1+0x38], R65 ;  /* 0x0000384101007387 */ /* 0x000fe20000100800 */
[----:B0-----:R-:W0:Y:S03]  /*36100*/  LDC R11, c[0x0][0x3a0] ;  /* 0x0000e800ff0b7b82 */ /* 0x001e260000000800 */
[----:B------:R2:W-:Y:S01]  /*36110*/  STL [R1+0xce4], R21 ;  /* 0x000ce41501007387 */ /* 0x0005e20000100800 */
[----:B------:R-:W-:-:S04]  /*36120*/  IMAD.MOV.U32 R5, RZ, RZ, R60 ;  /* 0x000000ffff057224 */ /* 0x000fc800078e003c */
[----:B-1----:R-:W1:Y:S01]  /*36130*/  LDC R19, c[0x0][0x3a0] ;  /* 0x0000e800ff137b82 */ /* 0x002e620000000800 */
[----:B--2---:R-:W-:Y:S01]  /*36140*/  LEA.HI.X.SX32 R21, R7, R4, 0x1, P6 ;  /* 0x0000000407157211 */ /* 0x004fe200030f0eff */
[----:B------:R-:W-:-:S04]  /*36150*/  IMAD R7, R6, 0x53, RZ ;  /* 0x0000005306077824 */ /* 0x000fc800078e02ff */
[----:B------:R-:W-:-:S05]  /*36160*/  @!P5 IMAD.MOV.U32 R9, RZ, RZ, R21 ;  /* 0x000000ffff09d224 */ /* 0x000fca00078e0015 */
[----:B------:R0:W2:Y:S01]  /*36170*/  @!P5 LDG.E.U8 R10, desc[UR20][R8.64] ;  /* 0x00000014080ad981 */ /* 0x0000a2000c1e1100 */
[----:B------:R-:W-:-:S04]  /*36180*/  IADD3 R64, P5, PT, R7, R3, RZ ;  /* 0x0000000307407210 */ /* 0x000fc80007fbe0ff */
[----:B------:R-:W-:Y:S01]  /*36190*/  LEA.HI.X.SX32 R7, R7, R4, 0x1, P5 ;  /* 0x0000000407077211 */ /* 0x000fe200028f0eff */
[----:B0-----:R-:W-:-:S04]  /*361a0*/  VIADD R8, R11, 0xffffff94 ;  /* 0xffffff940b087836 */ /* 0x001fc80000000000 */
[----:B------:R-:W-:Y:S01]  /*361b0*/  @!P3 IMAD.MOV.U32 R9, RZ, RZ, R7 ;  /* 0x000000ffff09b224 */ /* 0x000fe200078e0007 */
[----:B------:R-:W-:Y:S01]  /*361c0*/  ISETP.GE.U32.AND P5, PT, R8, 0x7fffff15, PT ;  /* 0x7fffff150800780c */ /* 0x000fe20003fa6070 */
[----:B------:R-:W-:-:S05]  /*361d0*/  @!P3 IMAD.MOV.U32 R8, RZ, RZ, R64 ;  /* 0x000000ffff08b224 */ /* 0x000fca00078e0040 */
[----:B------:R-:W2:Y:S04]  /*361e0*/  @!P3 LDG.E.U8 R57, desc[UR20][R8.64] ;  /* 0x000000140839b981 */ /* 0x000ea8000c1e1100 */
[----:B------:R0:W-:Y:S04]  /*361f0*/  STL [R1+0xd28], R20 ;  /* 0x000d281401007387 */ /* 0x0001e80000100800 */
[----:B---3--:R3:W-:Y:S01]  /*36200*/  STL [R1+0x68], R18 ;  /* 0x0000681201007387 */ /* 0x0087e20000100800 */
[----:B----4-:R-:W-:Y:S01]  /*36210*/  ISETP.GE.AND P6, PT, R73, RZ, PT ;  /* 0x000000ff4900720c */ /* 0x010fe20003fc6270 */
[----:B------:R-:W-:Y:S01]  /*36220*/  VIADD R11, R17, 0xffffff9c ;  /* 0xffffff9c110b7836 */ /* 0x000fe20000000000 */
[----:B0-----:R-:W0:Y:S08]  /*36230*/  LDC R20, c[0x0][0x3a8] ;  /* 0x0000ea00ff147b82 */ /* 0x001e300000000800 */
[----:B---3--:R-:W3:Y:S01]  /*36240*/  LDC R18, c[0x0][0x3a8] ;  /* 0x0000ea00ff127b82 */ /* 0x008ee20000000800 */
[----:B------:R4:W-:Y:S02]  /*36250*/  STL [R1+0xd24], R21 ;  /* 0x000d241501007387 */ /* 0x0009e40000100800 */
[----:B------:R-:W-:Y:S01]  /*36260*/  @!P6 IMAD.MOV R5, RZ, RZ, -R5 ;  /* 0x000000ffff05e224 */ /* 0x000fe200078e0a05 */
[----:B------:R-:W-:-:S02]  /*36270*/  ISETP.GE.U32.AND P3, PT, R11, 0x7fffff1d, PT ;  /* 0x7fffff1d0b00780c */ /* 0x000fc40003f66070 */
[----:B------:R-:W-:Y:S02]  /*36280*/  PRMT R17, RZ, 0x7610, R17 ;  /* 0x00007610ff117816 */ /* 0x000fe40000000011 */
[----:B----4-:R-:W4:Y:S01]  /*36290*/  LDC R21, c[0x0][0x3a0] ;  /* 0x0000e800ff157b82 */ /* 0x010f220000000800 */
[----:B--2---:R2:W-:Y:S04]  /*362a0*/  STL [R1+0x64], R10 ;  /* 0x0000640a01007387 */ /* 0x0045e80000100800 */
[----:B------:R-:W-:Y:S04]  /*362b0*/  STL [R1+0xd68], R64 ;  /* 0x000d684001007387 */ /* 0x000fe80000100800 */
[----:B------:R0:W-:Y:S04]  /*362c0*/  STL [R1+0xd64], R7 ;  /* 0x000d640701007387 */ /* 0x0001e80000100800 */
[----:B------:R-:W4:Y:S01]  /*362d0*/  LDL R73, [R1+0x23f0] ;  /* 0x0023f00001497983 */ /* 0x000f220000100800 */
[----:B--2---:R-:W-:-:S02]  /*362e0*/  IMAD R10, R6, 0x5b, RZ ;  /* 0x0000005b060a7824 */ /* 0x004fc400078e02ff */
[----:B0-----:R-:W-:-:S03]  /*362f0*/  IMAD R7, R6, 0x31, RZ ;  /* 0x0000003106077824 */ /* 0x001fc600078e02ff */
[----:B------:R-:W-:-:S04]  /*36300*/  IADD3 R60, P6, PT, R10, R3, RZ ;  /* 0x000000030a3c7210 */ /* 0x000fc80007fde0ff */
[----:B------:R-:W-:Y:S01]  /*36310*/  LEA.HI.X.SX32 R64, R10, R4, 0x1, P6 ;  /* 0x000000040a407211 */ /* 0x000fe200030f0eff */
[----:B------:R-:W-:Y:S04]  /*36320*/  STL [R1+0xda8], R60 ;  /* 0x000da83c01007387 */ /* 0x000fe80000100800 */
[----:B------:R0:W-:Y:S01]  /*36330*/  STL [R1+0x74], R57 ;  /* 0x0000743901007387 */ /* 0x0001e20000100800 */
[----:B---3--:R-:W-:Y:S02]  /*36340*/  IMAD R10, R18, 0x63, RZ ;  /* 0x00000063120a7824 */ /* 0x008fe400078e02ff */
[----:B------:R-:W-:Y:S01]  /*36350*/  @!P4 IMAD.MOV.U32 R8, RZ, RZ, R60 ;  /* 0x000000ffff08c224 */ /* 0x000fe200078e003c */
[----:B0-----:R-:W-:-:S04]  /*36360*/  IADD3 R57, P6, PT, R7, R3, RZ ;  /* 0x0000000307397210 */ /* 0x001fc80007fde0ff */
[----:B------:R-:W-:Y:S02]  /*36370*/  LEA.HI.X.SX32 R60, R7, R4, 0x1, P6 ;  /* 0x00000004073c7211 */ /* 0x000fe400030f0eff */
[----:B------:R-:W-:Y:S01]  /*36380*/  IADD3 R65, P6, PT, R10, R3, RZ ;  /* 0x000000030a417210 */ /* 0x000fe20007fde0ff */
[----:B------:R-:W-:-:S03]  /*36390*/  @!P4 IMAD.MOV.U32 R9, RZ, RZ, R64 ;  /* 0x000000ffff09c224 */ /* 0x000fc600078e0040 */
[----:B------:R-:W-:Y:S02]  /*363a0*/  LEA.HI.X.SX32 R75, R10, R4, 0x1, P6 ;  /* 0x000000040a4b7211 */ /* 0x000fe400030f0eff */
[----:B------:R-:W-:Y:S01]  /*363b0*/  PRMT R18, RZ, 0x7610, R18 ;  /* 0x00007610ff127816 */ /* 0x000fe20000000012 */
[----:B------:R0:W2:Y:S02]  /*363c0*/  @!P4 LDG.E.U8 R17, desc[UR20][R8.64] ;  /* 0x000000140811c981 */ /* 0x0000a4000c1e1100 */
[----:B0-----:R-:W-:Y:S02]  /*363d0*/  @!P3 IMAD.MOV.U32 R8, RZ, RZ, R65 ;  /* 0x000000ffff08b224 */ /* 0x001fe400078e0041 */
[----:B------:R-:W-:-:S05]  /*363e0*/  @!P3 IMAD.MOV.U32 R9, RZ, RZ, R75 ;  /* 0x000000ffff09b224 */ /* 0x000fca00078e004b */
[----:B------:R0:W3:Y:S01]  /*363f0*/  @!P3 LDG.E.U8 R18, desc[UR20][R8.64] ;  /* 0x000000140812b981 */ /* 0x0000e2000c1e1100 */
[----:B------:R-:W-:-:S03]  /*36400*/  IMAD R7, R20, 0x6b, RZ ;  /* 0x0000006b14077824 */ /* 0x000fc600078e02ff */
[----:B------:R0:W-:Y:S04]  /*36410*/  STL [R1+0xda4], R64 ;  /* 0x000da44001007387 */ /* 0x0001e80000100800 */
[----:B------:R4:W-:Y:S04]  /*36420*/  STL [R1+0xc58], R57 ;  /* 0x000c583901007387 */ /* 0x0009e80000100800 */
[----:B------:R4:W-:Y:S01]  /*36430*/  STL [R1+0xc54], R60 ;  /* 0x000c543c01007387 */ /* 0x0009e20000100800 */
[----:B-1----:R-:W-:-:S03]  /*36440*/  VIADD R11, R19, 0xffffffce ;  /* 0xffffffce130b7836 */ /* 0x002fc60000000000 */
[----:B------:R-:W-:Y:S01]  /*36450*/  STL [R1+0xde8], R65 ;  /* 0x000de84101007387 */ /* 0x000fe20000100800 */
[----:B0-----:R-:W-:Y:S02]  /*36460*/  IADD3 R64, P6, PT, R7, R3, RZ ;  /* 0x0000000307407210 */ /* 0x001fe40007fde0ff */
[----:B------:R-:W-:Y:S02]  /*36470*/  ISETP.GE.U32.AND P4, PT, R11, 0x7fffff4f, PT ;  /* 0x7fffff4f0b00780c */ /* 0x000fe40003f86070 */
[----:B------:R-:W0:Y:S01]  /*36480*/  LDC R11, c[0x0][0x3a0] ;  /* 0x0000e800ff0b7b82 */ /* 0x000e220000000800 */
[----:B------:R-:W-:Y:S02]  /*36490*/  LEA.HI.X.SX32 R7, R7, R4, 0x1, P6 ;  /* 0x0000000407077211 */ /* 0x000fe400030f0eff */
[----:B------:R-:W-:Y:S01]  /*364a0*/  PRMT R19, RZ, 0x7610, R19 ;  /* 0x00007610ff137816 */ /* 0x000fe20000000013 */
[----:B------:R-:W-:Y:S01]  /*364b0*/  @!P5 IMAD.MOV.U32 R8, RZ, RZ, R64 ;  /* 0x000000ffff08d224 */ /* 0x000fe200078e0040 */
[----:B------:R-:W-:Y:S01]  /*364c0*/  SEL R5, R14, R5, !P1 ;  /* 0x000000050e057207 */ /* 0x000fe20004800000 */
[----:B------:R-:W-:Y:S01]  /*364d0*/  @!P5 IMAD.MOV.U32 R9, RZ, RZ, R7 ;  /* 0x000000ffff09d224 */ /* 0x000fe200078e0007 */
[----:B------:R-:W-:-:S04]  /*364e0*/  PRMT R86, RZ, 0x7610, R86 ;  /* 0x00007610ff567816 */ /* 0x000fc80000000056 */
[----:B------:R1:W3:Y:S01]  /*364f0*/  @!P5 LDG.E.U8 R19, desc[UR20][R8.64] ;  /* 0x000000140813d981 */ /* 0x0002e2000c1e1100 */
[----:B----4-:R-:W-:Y:S02]  /*36500*/  VIADD R10, R21, 0xffffff8c ;  /* 0xffffff8c150a7836 */ /* 0x010fe40000000000 */
[----:B-1----:R-:W-:Y:S02]  /*36510*/  @!P4 IMAD.MOV.U32 R8, RZ, RZ, R57 ;  /* 0x000000ffff08c224 */ /* 0x002fe400078e0039 */
[----:B------:R-:W-:-:S05]  /*36520*/  @!P4 IMAD.MOV.U32 R9, RZ, RZ, R60 ;  /* 0x000000ffff09c224 */ /* 0x000fca00078e003c */
[----:B------:R1:W4:Y:S01]  /*36530*/  @!P4 LDG.E.U8 R86, desc[UR20][R8.64] ;  /* 0x000000140856c981 */ /* 0x000322000c1e1100 */
[----:B------:R-:W-:Y:S01]  /*36540*/  ISETP.GE.U32.AND P3, PT, R10, 0x7fffff0d, PT ;  /* 0x7fffff0d0a00780c */ /* 0x000fe20003f66070 */
[----:B0-----:R-:W-:Y:S02]  /*36550*/  VIADD R10, R11, 0xffffffc6 ;  /* 0xffffffc60b0a7836 */ /* 0x001fe40000000000 */
[C---:B-1----:R-:W-:Y:S02]  /*36560*/  IMAD.SHL.U32 R9, R6.reuse, 0x2, RZ ;  /* 0x0000000206097824 */ /* 0x042fe400078e00ff */
[----:B------:R-:W-:-:S05]  /*36570*/  IMAD R8, R6, 0x39, RZ ;  /* 0x0000003906087824 */ /* 0x000fca00078e02ff */
[C---:B------:R-:W-:Y:S02]  /*36580*/  IADD3 R57, P5, PT, R8.reuse, R3, RZ ;  /* 0x0000000308397210 */ /* 0x040fe40007fbe0ff */
[----:B------:R-:W-:Y:S02]  /*36590*/  PRMT R72, RZ, 0x7610, R72 ;  /* 0x00007610ff487816 */ /* 0x000fe40000000048 */
[----:B------:R-:W-:Y:S02]  /*365a0*/  LEA.HI.X.SX32 R60, R8, R4, 0x1, P5 ;  /* 0x00000004083c7211 */ /* 0x000fe400028f0eff */
[----:B------:R-:W-:Y:S02]  /*365b0*/  ISETP.GE.U32.AND P5, PT, R10, 0x7fffff47, PT ;  /* 0x7fffff470a00780c */ /* 0x000fe40003fa6070 */
[----:B------:R-:W-:Y:S02]  /*365c0*/  PRMT R61, RZ, 0x7610, R61 ;  /* 0x00007610ff3d7816 */ /* 0x000fe4000000003d */
[----:B------:R-:W-:-:S02]  /*365d0*/  PRMT R85, RZ, 0x7610, R85 ;  /* 0x00007610ff557816 */ /* 0x000fc40000000055 */
[----:B------:R-:W-:Y:S02]  /*365e0*/  PRMT R93, RZ, 0x7610, R93 ;  /* 0x00007610ff5d7816 */ /* 0x000fe4000000005d */
[----:B------:R-:W-:Y:S01]  /*365f0*/  ISETP.GE.AND P6, PT, R73, RZ, PT ;  /* 0x000000ff4900720c */ /* 0x000fe20003fc6270 */
[----:B--2---:R0:W-:Y:S04]  /*36600*/  STL [R1+0x6c], R17 ;  /* 0x00006c1101007387 */ /* 0x0041e80000100800 */
[----:B------:R-:W-:Y:S04]  /*36610*/  STL [R1+0xde4], R75 ;  /* 0x000de44b01007387 */ /* 0x000fe80000100800 */
[----:B------:R-:W-:Y:S01]  /*36620*/  STL [R1+0xe28], R64 ;  /* 0x000e284001007387 */ /* 0x000fe20000100800 */
[----:B0-----:R-:W0:Y:S03]  /*36630*/  LDC R17, c[0x0][0x3a0] ;  /* 0x0000e800ff117b82 */ /* 0x001e260000000800 */
[----:B---3--:R1:W-:Y:S05]  /*36640*/  STL [R1+0x84], R18 ;  /* 0x0000841201007387 */ /* 0x0083ea0000100800 */
[----:B-1----:R-:W1:Y:S01]  /*36650*/  LDC R18, c[0x0][0x3a8] ;  /* 0x0000ea00ff127b82 */ /* 0x002e620000000800 */
[----:B------:R2:W-:Y:S02]  /*36660*/  STL [R1+0xe24], R7 ;  /* 0x000e240701007387 */ /* 0x0005e40000100800 */
[----:B--2---:R-:W-:-:S05]  /*36670*/  IMAD R7, R5, UR6, RZ ;  /* 0x0000000605077c24 */ /* 0x004fca000f8e02ff */
[----:B------:R-:W-:-:S04]  /*36680*/  IADD3 R73, P4, PT, R7, R13, RZ ;  /* 0x0000000d07497210 */ /* 0x000fc80007f9e0ff */
[----:B------:R-:W-:Y:S02]  /*36690*/  LEA.HI.X.SX32 R75, R7, R12, 0x1, P4 ;  /* 0x0000000c074b7211 */ /* 0x000fe400020f0eff */
[CC--:B------:R-:W-:Y:S01]  /*366a0*/  IADD3 R20, P4, PT, R9.reuse, R3.reuse, RZ ;  /* 0x0000000309147210 */ /* 0x0c0fe20007f9e0ff */
[----:B-1----:R-:W-:Y:S02]  /*366b0*/  IMAD R7, R18, 0x73, RZ ;  /* 0x0000007312077824 */ /* 0x002fe400078e02ff */
[----:B------:R-:W-:Y:S01]  /*366c0*/  IMAD.MOV.U32 R5, RZ, RZ, R55 ;  /* 0x000000ffff057224 */ /* 0x000fe200078e0037 */
[----:B------:R-:W-:Y:S01]  /*366d0*/  LEA.HI.X.SX32 R55, R9, R4, 0x1, P4 ;  /* 0x0000000409377211 */ /* 0x000fe200020f0eff */
[----:B0-----:R-:W-:Y:S02]  /*366e0*/  VIADD R11, R17, 0xfffffffd ;  /* 0xfffffffd110b7836 */ /* 0x001fe40000000000 */
[----:B------:R-:W-:Y:S01]  /*366f0*/  @P0 IMAD.MOV.U32 R8, RZ, RZ, R73 ;  /* 0x000000ffff080224 */ /* 0x000fe200078e0049 */
[----:B------:R-:W-:Y:S01]  /*36700*/  IADD3 R64, P4, PT, R7, R3, RZ ;  /* 0x0000000307407210 */ /* 0x000fe20007f9e0ff */
[----:B------:R-:W-:-:S02]  /*36710*/  @P0 IMAD.MOV.U32 R9, RZ, RZ, R75 ;  /* 0x000000ffff090224 */ /* 0x000fc400078e004b */
[----:B------:R-:W-:Y:S01]  /*36720*/  @!P6 IMAD.MOV R5, RZ, RZ, -R5 ;  /* 0x000000ffff05e224 */ /* 0x000fe200078e0a05 */
[----:B------:R0:W-:Y:S01]  /*36730*/  STL [R1+0x80], R19 ;  /* 0x0000801301007387 */ /* 0x0001e20000100800 */
[----:B------:R-:W-:Y:S02]  /*36740*/  LEA.HI.X.SX32 R65, R7, R4, 0x1, P4 ;  /* 0x0000000407417211 */ /* 0x000fe400020f0eff */
[----:B------:R-:W-:Y:S01]  /*36750*/  ISETP.GE.U32.AND P6, PT, R11, 0x7fffff7e, PT ;  /* 0x7fffff7e0b00780c */ /* 0x000fe20003fc6070 */
[----:B------:R1:W2:Y:S01]  /*36760*/  @P0 LDG.E.U8 R72, desc[UR20][R8.64] ;  /* 0x0000001408480981 */ /* 0x0002a2000c1e1100 */
[----:B------:R-:W3:Y:S08]  /*36770*/  LDC R18, c[0x0][0x3a8] ;  /* 0x0000ea00ff127b82 */ /* 0x000ef00000000800 */
[----:B0-----:R-:W0:Y:S08]  /*36780*/  LDC R19, c[0x0][0x3a0] ;  /* 0x0000e800ff137b82 */ /* 0x001e300000000800 */
[----:B------:R-:W0:Y:S08]  /*36790*/  LDC R11, c[0x0][0x3a0] ;  /* 0x0000e800ff0b7b82 */ /* 0x000e300000000800 */
[----:B------:R-:W0:Y:S01]  /*367a0*/  LDC R17, c[0x0][0x3a0] ;  /* 0x0000e800ff117b82 */ /* 0x000e220000000800 */
[----:B-1----:R-:W-:-:S02]  /*367b0*/  @!P3 IMAD.MOV.U32 R8, RZ, RZ, R64 ;  /* 0x000000ffff08b224 */ /* 0x002fc400078e0040 */
[----:B------:R-:W-:-:S05]  /*367c0*/  @!P3 IMAD.MOV.U32 R9, RZ, RZ, R65 ;  /* 0x000000ffff09b224 */ /* 0x000fca00078e0041 */
[----:B------:R1:W2:Y:S02]  /*367d0*/  @!P3 LDG.E.U8 R61, desc[UR20][R8.64] ;  /* 0x00000014083db981 */ /* 0x0002a4000c1e1100 */
[----:B-1----:R-:W-:Y:S02]  /*367e0*/  @!P5 IMAD.MOV.U32 R8, RZ, RZ, R57 ;  /* 0x000000ffff08d224 */ /* 0x002fe400078e0039 */
[----:B------:R-:W-:-:S05]  /*367f0*/  @!P5 IMAD.MOV.U32 R9, RZ, RZ, R60 ;  /* 0x000000ffff09d224 */ /* 0x000fca00078e003c */
[----:B------:R1:W2:Y:S02]  /*36800*/  @!P5 LDG.E.U8 R85, desc[UR20][R8.64] ;  /* 0x000000140855d981 */ /* 0x0002a4000c1e1100 */
[----:B-1----:R-:W-:Y:S02]  /*36810*/  @!P6 IMAD.MOV.U32 R8, RZ, RZ, R20 ;  /* 0x000000ffff08e224 */ /* 0x002fe400078e0014 */
[----:B------:R-:W-:-:S05]  /*36820*/  @!P6 IMAD.MOV.U32 R9, RZ, RZ, R55 ;  /* 0x000000ffff09e224 */ /* 0x000fca00078e0037 */
[----:B------:R1:W2:Y:S04]  /*36830*/  @!P6 LDG.E.U8 R93, desc[UR20][R8.64] ;  /* 0x00000014085de981 */ /* 0x0002a8000c1e1100 */
[----:B------:R-:W-:Y:S01]  /*36840*/  STL [R1+0x8d0], R73 ;  /* 0x0008d04901007387 */ /* 0x000fe20000100800 */
[----:B------:R-:W-:-:S03]  /*36850*/  SEL R5, R14, R5, !P1 ;  /* 0x000000050e057207 */ /* 0x000fc60004800000 */
[----:B------:R-:W-:Y:S04]  /*36860*/  STL [R1+0xc98], R57 ;  /* 0x000c983901007387 */ /* 0x000fe80000100800 */
[----:B------:R-:W-:Y:S04]  /*36870*/  STL [R1+0x8cc], R75 ;  /* 0x0008cc4b01007387 */ /* 0x000fe80000100800 */
[----:B------:R-:W-:Y:S04]  /*36880*/  STL [R1+0xae0], R20 ;  /* 0x000ae01401007387 */ /* 0x000fe80000100800 */
[----:B------:R0:W-:Y:S04]  /*36890*/  STL [R1+0xc94], R60 ;  /* 0x000c943c01007387 */ /* 0x0001e80000100800 */
[----:B------:R-:W-:Y:S01]  /*368a0*/  STL [R1+0xadc], R55 ;  /* 0x000adc3701007387 */ /* 0x000fe20000100800 */
[----:B------:R-:W-:-:S03]  /*368b0*/  IMAD R5, R5, UR6, RZ ;  /* 0x0000000605057c24 */ /* 0x000fc6000f8e02ff */
[----:B------:R-:W-:Y:S04]  /*368c0*/  STL [R1+0xe68], R64 ;  /* 0x000e684001007387 */ /* 0x000fe80000100800 */
[----:B------:R-:W-:Y:S01]  /*368d0*/  STL [R1+0xe64], R65 ;  /* 0x000e644101007387 */ /* 0x000fe20000100800 */
[----:B0-----:R-:W-:Y:S02]  /*368e0*/  VIADD R10, R19, 0xffffff84 ;  /* 0xffffff84130a7836 */ /* 0x001fe40000000000 */
[C---:B------:R-:W-:Y:S01]  /*368f0*/  IMAD R7, R6.reuse, 0xa, RZ ;  /* 0x0000000a06077824 */ /* 0x040fe200078e02ff */
[----:B------:R-:W0:Y:S01]  /*36900*/  LDC R19, c[0x0][0x3a0] ;  /* 0x0000e800ff137b82 */ /* 0x000e220000000800 */
[----:B-1----:R-:W-:Y:S02]  /*36910*/  IMAD R8, R6, 0x12, RZ ;  /* 0x0000001206087824 */ /* 0x002fe400078e02ff */
[----:B------:R-:W-:Y:S01]  /*36920*/  VIADD R9, R11, 0xfffffff5 ;  /* 0xfffffff50b097836 */ /* 0x000fe20000000000 */
[----:B------:R-:W-:-:S02]  /*36930*/  ISETP.GE.U32.AND P4, PT, R10, 0x7fffff05, PT ;  /* 0x7fffff050a00780c */ /* 0x000fc40003f86070 */
[----:B------:R-:W-:Y:S02]  /*36940*/  IADD3 R60, P5, PT, R7, R3, RZ ;  /* 0x00000003073c7210 */ /* 0x000fe40007fbe0ff */
[----:B------:R-:W-:Y:S01]  /*36950*/  PRMT R71, RZ, 0x7610, R71 ;  /* 0x00007610ff477816 */ /* 0x000fe20000000047 */
[----:B------:R-:W-:Y:S01]  /*36960*/  VIADD R10, R17, 0xffffffed ;  /* 0xffffffed110a7836 */ /* 0x000fe20000000000 */
[----:B------:R-:W-:Y:S01]  /*36970*/  PRMT R62, RZ, 0x7610, R62 ;  /* 0x00007610ff3e7816 */ /* 0x000fe2000000003e */
[----:B------:R-:W1:Y:S08]  /*36980*/  LDC R20, c[0x0][0x3a0] ;  /* 0x0000e800ff147b82 */ /* 0x000e700000000800 */
[----:B------:R-:W0:Y:S08]  /*36990*/  LDC R11, c[0x0][0x3a0] ;  /* 0x0000e800ff0b7b82 */ /* 0x000e300000000800 */
[----:B------:R-:W0:Y:S01]  /*369a0*/  LDC R17, c[0x0][0x3a0] ;  /* 0x0000e800ff117b82 */ /* 0x000e220000000800 */
[----:B------:R-:W-:Y:S01]  /*369b0*/  ISETP.GE.U32.AND P6, PT, R10, 0x7fffff6e, PT ;  /* 0x7fffff6e0a00780c */ /* 0x000fe20003fc6070 */
[----:B--2---:R-:W-:Y:S04]  /*369c0*/  STL [R1+0x260c], R93 ;  /* 0x00260c5d01007387 */ /* 0x004fe80000100800 */
[----:B------:R2:W-:Y:S02]  /*369d0*/  STL [R1+0x1c4], R72 ;  /* 0x0001c44801007387 */ /* 0x0005e40000100800 */
[----:B--2---:R-:W-:-:S04]  /*369e0*/  IADD3 R72, P3, PT, R5, R13, RZ ;  /* 0x0000000d05487210 */ /* 0x004fc80007f7e0ff */
[----:B------:R-:W-:Y:S02]  /*369f0*/  LEA.HI.X.SX32 R73, R5, R12, 0x1, P3 ;  /* 0x0000000c05497211 */ /* 0x000fe400018f0eff */
[----:B------:R-:W-:Y:S01]  /*36a00*/  IADD3 R55, P3, PT, R8, R3, RZ ;  /* 0x0000000308377210 */ /* 0x000fe20007f7e0ff */
[----:B---3--:R-:W-:Y:S01]  /*36a10*/  IMAD R5, R18, 0x7b, RZ ;  /* 0x0000007b12057824 */ /* 0x008fe200078e02ff */
[----:B------:R-:W-:Y:S04]  /*36a20*/  STL [R1+0x8d8], R72 ;  /* 0x0008d84801007387 */ /* 0x000fe80000100800 */
[----:B------:R-:W-:Y:S01]  /*36a30*/  STL [R1+0xb20], R60 ;  /* 0x000b203c01007387 */ /* 0x000fe20000100800 */
[----:B------:R-:W-:-:S03]  /*36a40*/  LEA.HI.X.SX32 R57, R8, R4, 0x1, P3 ;  /* 0x0000000408397211 */ /* 0x000fc600018f0eff */
[----:B------:R2:W-:Y:S01]  /*36a50*/  STL [R1+0x94], R61 ;  /* 0x0000943d01007387 */ /* 0x0005e20000100800 */
[C---:B------:R-:W-:Y:S01]  /*36a60*/  IADD3 R64, P3, PT, R5.reuse, R3, RZ ;  /* 0x0000000305407210 */ /* 0x040fe20007f7e0ff */
[----:B------:R-:W-:Y:S02]  /*36a70*/  @P0 IMAD.MOV.U32 R8, RZ, RZ, R72 ;  /* 0x000000ffff080224 */ /* 0x000fe400078e0048 */
[----:B-1----:R-:W-:Y:S01]  /*36a80*/  VIADD R10, R20, 0xffffffe5 ;  /* 0xffffffe5140a7836 */ /* 0x002fe20000000000 */
[----:B------:R-:W-:Y:S02]  /*36a90*/  PRMT R59, RZ, 0x7610, R59 ;  /* 0x00007610ff3b7816 */ /* 0x000fe4000000003b */
[-C--:B------:R-:W-:Y:S01]  /*36aa0*/  LEA.HI.X.SX32 R65, R5, R4.reuse, 0x1, P3 ;  /* 0x0000000405417211 */ /* 0x080fe200018f0eff */
[----:B------:R-:W1:Y:S01]  /*36ab0*/  LDC R18, c[0x0][0x3a0] ;  /* 0x0000e800ff127b82 */ /* 0x000e620000000800 */
[----:B--2---:R-:W-:Y:S02]  /*36ac0*/  LEA.HI.X.SX32 R61, R7, R4, 0x1, P5 ;  /* 0x00000004073d7211 */ /* 0x004fe400028f0eff */
[----:B------:R-:W-:Y:S01]  /*36ad0*/  ISETP.GE.U32.AND P5, PT, R9, 0x7fffff76, PT ;  /* 0x7fffff760900780c */ /* 0x000fe20003fa6070 */
[----:B------:R-:W-:-:S05]  /*36ae0*/  @P0 IMAD.MOV.U32 R9, RZ, RZ, R73 ;  /* 0x000000ffff090224 */ /* 0x000fca00078e0049 */
[----:B------:R2:W3:Y:S01]  /*36af0*/  @P0 LDG.E.U8 R71, desc[UR20][R8.64] ;  /* 0x0000001408470981 */ /* 0x0004e2000c1e1100 */
[----:B0-----:R-:W-:Y:S01]  /*36b00*/  VIADD R7, R19, 0xffffffbb ;  /* 0xffffffbb13077836 */ /* 0x001fe20000000000 */
[----:B------:R-:W-:Y:S02]  /*36b10*/  PRMT R5, RZ, 0x7610, R5 ;  /* 0x00007610ff057816 */ /* 0x000fe40000000005 */
[----:B------:R-:W-:Y:S01]  /*36b20*/  STL [R1+0x8d4], R73 ;  /* 0x0008d44901007387 */ /* 0x000fe20000100800 */
[----:B------:R-:W0:Y:S01]  /*36b30*/  LDC R19, c[0x0][0x3a0] ;  /* 0x0000e800ff137b82 */ /* 0x000e220000000800 */
[----:B--2---:R-:W-:Y:S02]  /*36b40*/  @!P4 IMAD.MOV.U32 R8, RZ, RZ, R64 ;  /* 0x000000ffff08c224 */ /* 0x004fe400078e0040 */
[----:B------:R-:W-:-:S05]  /*36b50*/  @!P4 IMAD.MOV.U32 R9, RZ, RZ, R65 ;  /* 0x000000ffff09c224 */ /* 0x000fca00078e0041 */
[----:B------:R2:W3:Y:S01]  /*36b60*/  @!P4 LDG.E.U8 R62, desc[UR20][R8.64] ;  /* 0x00000014083ec981 */ /* 0x0004e2000c1e1100 */
[----:B------:R-:W-:Y:S02]  /*36b70*/  ISETP.GE.U32.AND P3, PT, R7, 0x7fffff3c, PT ;  /* 0x7fffff3c0700780c */ /* 0x000fe40003f66070 */
[----:B------:R-:W-:Y:S01]  /*36b80*/  PRMT R7, RZ, 0x7610, R7 ;  /* 0x00007610ff077816 */ /* 0x000fe20000000007 */
[----:B--2---:R-:W-:Y:S02]  /*36b90*/  @!P5 IMAD.MOV.U32 R8, RZ, RZ, R60 ;  /* 0x000000ffff08d224 */ /* 0x004fe400078e003c */
[----:B------:R-:W-:-:S05]  /*36ba0*/  @!P5 IMAD.MOV.U32 R9, RZ, RZ, R61 ;  /* 0x000000ffff09d224 */ /* 0x000fca00078e003d */
[----:B------:R2:W3:Y:S02]  /*36bb0*/  @!P5 LDG.E.U8 R5, desc[UR20][R8.64] ;  /* 0x000000140805d981 */ /* 0x0004e4000c1e1100 */
[----:B--2---:R-:W-:Y:S02]  /*36bc0*/  @!P6 IMAD.MOV.U32 R8, RZ, RZ, R55 ;  /* 0x000000ffff08e224 */ /* 0x004fe400078e0037 */
[----:B------:R-:W-:-:S05]  /*36bd0*/  @!P6 IMAD.MOV.U32 R9, RZ, RZ, R57 ;  /* 0x000000ffff09e224 */ /* 0x000fca00078e0039 */
[----:B------:R2:W4:Y:S04]  /*36be0*/  @!P6 LDG.E.U8 R7, desc[UR20][R8.64] ;  /* 0x000000140807e981 */ /* 0x000528000c1e1100 */
[----:B------:R-:W-:Y:S04]  /*36bf0*/  STL [R1+0xb60], R55 ;  /* 0x000b603701007387 */ /* 0x000fe80000100800 */
[----:B------:R0:W-:Y:S04]  /*36c00*/  STL [R1+0xb1c], R61 ;  /* 0x000b1c3d01007387 */ /* 0x0001e80000100800 */
[----:B------:R-:W-:Y:S04]  /*36c10*/  STL [R1+0xb5c], R57 ;  /* 0x000b5c3901007387 */ /* 0x000fe80000100800 */
[----:B------:R-:W-:Y:S04]  /*36c20*/  STL [R1+0xea8], R64 ;  /* 0x000ea84001007387 */ /* 0x000fe80000100800 */
[----:B------:R-:W-:Y:S01]  /*36c30*/  STL [R1+0xea4], R65 ;  /* 0x000ea44101007387 */ /* 0x000fe20000100800 */
[----:B------:R-:W-:-:S02]  /*36c40*/  ISETP.GE.U32.AND P5, PT, R10, 0x7fffff66, PT ;  /* 0x7fffff660a00780c */ /* 0x000fc40003fa6070 */
[----:B------:R-:W-:Y:S02]  /*36c50*/  PRMT R52, RZ, 0x7610, R52 ;  /* 0x00007610ff347816 */ /* 0x000fe40000000034 */
[----:B------:R-:W-:Y:S01]  /*36c60*/  PRMT R54, RZ, 0x7610, R54 ;  /* 0x00007610ff367816 */ /* 0x000fe20000000036 */
[----:B------:R-:W0:Y:S01]  /*36c70*/  LDC R10, c[0x0][0x3a0] ;  /* 0x0000e800ff0a7b82 */ /* 0x000e220000000800 */
[----:B--2---:R-:W-:Y:S02]  /*36c80*/  VIADD R9, R11, 0xffffffa3 ;  /* 0xffffffa30b097836 */ /* 0x004fe40000000000 */
[----:B------:R-:W-:Y:S01]  /*36c90*/  VIADD R8, R17, 0xffffffb3 ;  /* 0xffffffb311087836 */ /* 0x000fe20000000000 */
[----:B------:R-:W-:-:S04]  /*36ca0*/  PRMT R11, RZ, 0x7610, R11 ;  /* 0x00007610ff0b7816 */ /* 0x000fc8000000000b */
[----:B------:R-:W2:Y:S01]  /*36cb0*/  LDC R17, c[0x0][0x3a0] ;  /* 0x0000e800ff117b82 */ /* 0x000ea20000000800 */
[----:B---3--:R3:W-:Y:S04]  /*36cc0*/  STL [R1+0xc], R5 ;  /* 0x00000c0501007387 */ /* 0x0087e80000100800 */
[----:B0-----:R-:W2:Y:S01]  /*36cd0*/  LDL.LU R61, [R1+0x10] ;  /* 0x00001000013d7983 */ /* 0x001ea20000300800 */
[----:B---3--:R-:W-:-:S05]  /*36ce0*/  IMAD R5, R6, 0x44, RZ ;  /* 0x0000004406057824 */ /* 0x008fca00078e02ff */
[----:B------:R-:W-:Y:S01]  /*36cf0*/  IADD3 R60, P6, PT, R5, R3, RZ ;  /* 0x00000003053c7210 */ /* 0x000fe20007fde0ff */
[----:B----4-:R0:W-:Y:S04]  /*36d00*/  STL [R1+0x8], R7 ;  /* 0x0000080701007387 */ /* 0x0101e80000100800 */
[----:B------:R-:W-:Y:S04]  /*36d10*/  STL [R1+0xcf0], R60 ;  /* 0x000cf03c01007387 */ /* 0x000fe80000100800 */
[----:B------:R3:W-:Y:S01]  /*36d20*/  STL [R1+0x88], R62 ;  /* 0x0000883e01007387 */ /* 0x0007e20000100800 */
[----:B0-----:R-:W-:-:S05]  /*36d30*/  IMAD R7, R6, 0x1a, RZ ;  /* 0x0000001a06077824 */ /* 0x001fca00078e02ff */
[----:B------:R-:W-:Y:S02]  /*36d40*/  IADD3 R55, P4, PT, R7, R3, RZ ;  /* 0x0000000307377210 */ /* 0x000fe40007f9e0ff */
[-C--:B---3--:R-:W-:Y:S02]  /*36d50*/  LEA.HI.X.SX32 R62, R5, R4.reuse, 0x1, P6 ;  /* 0x00000004053e7211 */ /* 0x088fe400030f0eff */
[----:B------:R-:W-:Y:S02]  /*36d60*/  ISETP.GE.U32.AND P6, PT, R8, 0x7fffff34, PT ;  /* 0x7fffff340800780c */ /* 0x000fe40003fc6070 */
[----:B------:R-:W-:Y:S02]  /*36d70*/  LEA.HI.X.SX32 R57, R7, R4, 0x1, P4 ;  /* 0x0000000407397211 */ /* 0x000fe400020f0eff */
[----:B------:R-:W-:Y:S01]  /*36d80*/  ISETP.GE.U32.AND P4, PT, R9, 0x7fffff24, PT ;  /* 0x7fffff240900780c */ /* 0x000fe20003f86070 */
[----:B------:R-:W-:Y:S02]  /*36d90*/  @!P3 IMAD.MOV.U32 R8, RZ, RZ, R60 ;  /* 0x000000ffff08b224 */ /* 0x000fe400078e003c */
[----:B------:R-:W-:-:S05]  /*36da0*/  @!P3 IMAD.MOV.U32 R9, RZ, RZ, R62 ;  /* 0x000000ffff09b224 */ /* 0x000fca00078e003e */
[----:B------:R0:W3:Y:S02]  /*36db0*/  @!P3 LDG.E.U8 R59, desc[UR20][R8.64] ;  /* 0x00000014083bb981 */ /* 0x0000e4000c1e1100 */
[----:B0-----:R-:W-:Y:S02]  /*36dc0*/  @!P5 IMAD.MOV.U32 R8, RZ, RZ, R55 ;  /* 0x000000ffff08d224 */ /* 0x001fe400078e0037 */
[----:B------:R-:W-:-:S05]  /*36dd0*/  @!P5 IMAD.MOV.U32 R9, RZ, RZ, R57 ;  /* 0x000000ffff09d224 */ /* 0x000fca00078e0039 */
[----:B------:R0:W4:Y:S01]  /*36de0*/  @!P5 LDG.E.U8 R11, desc[UR20][R8.64] ;  /* 0x00000014080bd981 */ /* 0x000122000c1e1100 */
[----:B------:R-:W-:-:S03]  /*36df0*/  IMAD R5, R6, 0x4c, RZ ;  /* 0x0000004c06057824 */ /* 0x000fc600078e02ff */
[----:B------:R-:W-:Y:S04]  /*36e00*/  STL [R1+0xba0], R55 ;  /* 0x000ba03701007387 */ /* 0x000fe80000100800 */
[----:B------:R-:W-:Y:S04]  /*36e10*/  STL [R1+0xcec], R62 ;  /* 0x000cec3e01007387 */ /* 0x000fe80000100800 */
[----:B------:R-:W-:Y:S04]  /*36e20*/  STL [R1+0x1c0], R71 ;  /* 0x0001c04701007387 */ /* 0x000fe80000100800 */
[----:B------:R0:W-:Y:S01]  /*36e30*/  STL [R1+0xb9c], R57 ;  /* 0x000b9c3901007387 */ /* 0x0001e20000100800 */
[----:B-1----:R-:W-:Y:S01]  /*36e40*/  VIADD R7, R18, 0xffffffab ;  /* 0xffffffab12077836 */ /* 0x002fe20000000000 */
[----:B------:R-:W-:Y:S01]  /*36e50*/  PRMT R20, RZ, 0x7610, R20 ;  /* 0x00007610ff147816 */ /* 0x000fe20000000014 */
[----:B------:R-:W1:Y:S01]  /*36e60*/  LDC R18, c[0x0][0x3a8] ;  /* 0x0000ea00ff127b82 */ /* 0x000e620000000800 */
[----:B0-----:R-:W-:-:S02]  /*36e70*/  IADD3 R57, P3, PT, R5, R3, RZ ;  /* 0x0000000305397210 */ /* 0x001fc40007f7e0ff */
[----:B------:R-:W-:Y:S01]  /*36e80*/  ISETP.GE.U32.AND P5, PT, R7, 0x7fffff2c, PT ;  /* 0x7fffff2c0700780c */ /* 0x000fe20003fa6070 */
[----:B------:R-:W-:Y:S02]  /*36e90*/  IMAD R7, R6, 0x54, RZ ;  /* 0x0000005406077824 */ /* 0x000fe400078e02ff */
[----:B------:R-:W-:Y:S01]  /*36ea0*/  @!P6 IMAD.MOV.U32 R8, RZ, RZ, R57 ;  /* 0x000000ffff08e224 */ /* 0x000fe200078e0039 */
[----:B----4-:R0:W-:Y:S04]  /*36eb0*/  STL [R1+0x14], R11 ;  /* 0x0000140b01007387 */ /* 0x0101e80000100800 */
[----:B------:R-:W-:Y:S04]  /*36ec0*/  STL [R1+0xd30], R57 ;  /* 0x000d303901007387 */ /* 0x000fe80000100800 */
[----:B---3--:R3:W-:Y:S01]  /*36ed0*/  STL [R1+0xa8], R59 ;  /* 0x0000a83b01007387 */ /* 0x0087e20000100800 */
[----:B0-----:R-:W0:Y:S01]  /*36ee0*/  LDC R11, c[0x0][0x3a8] ;  /* 0x0000ea00ff0b7b82 */ /* 0x001e220000000800 */
[----:B---3--:R-:W-:-:S02]  /*36ef0*/  LEA.HI.X.SX32 R59, R5, R4, 0x1, P3 ;  /* 0x00000004053b7211 */ /* 0x008fc400018f0eff */
[----:B------:R-:W-:-:S03]  /*36f00*/  IADD3 R55, P3, PT, R7, R3, RZ ;  /* 0x0000000307377210 */ /* 0x000fc60007f7e0ff */
[----:B------:R-:W-:Y:S01]  /*36f10*/  @!P6 IMAD.MOV.U32 R9, RZ, RZ, R59 ;  /* 0x000000ffff09e224 */ /* 0x000fe200078e003b */
[----:B------:R-:W-:-:S04]  /*36f20*/  LEA.HI.X.SX32 R7, R7, R4, 0x1, P3 ;  /* 0x0000000407077211 */ /* 0x000fc800018f0eff */
[----:B------:R3:W4:Y:S02]  /*36f30*/  @!P6 LDG.E.U8 R52, desc[UR20][R8.64] ;  /* 0x000000140834e981 */ /* 0x000724000c1e1100 */
[----:B---3--:R-:W-:Y:S02]  /*36f40*/  VIADD R8, R19, 0xffffff93 ;  /* 0xffffff9313087836 */ /* 0x008fe40000000000 */
[----:B------:R-:W-:Y:S02]  /*36f50*/  @!P5 IMAD.MOV.U32 R9, RZ, RZ, R7 ;  /* 0x000000ffff09d224 */ /* 0x000fe400078e0007 */
[----:B------:R-:W-:Y:S01]  /*36f60*/  IMAD R5, R6, 0x5c, RZ ;  /* 0x0000005c06057824 */ /* 0x000fe200078e02ff */
[----:B------:R-:W-:Y:S01]  /*36f70*/  STL [R1+0xd2c], R59 ;  /* 0x000d2c3b01007387 */ /* 0x000fe20000100800 */
[----:B------:R-:W-:Y:S02]  /*36f80*/  PRMT R21, RZ, 0x7610, R21 ;  /* 0x00007610ff157816 */ /* 0x000fe40000000015 */
[----:B------:R-:W-:Y:S01]  /*36f90*/  ISETP.GE.U32.AND P3, PT, R8, 0x7fffff14, PT ;  /* 0x7fffff140800780c */ /* 0x000fe20003f66070 */
[----:B------:R-:W-:Y:S01]  /*36fa0*/  @!P5 IMAD.MOV.U32 R8, RZ, RZ, R55 ;  /* 0x000000ffff08d224 */ /* 0x000fe200078e0037 */
[----:B------:R-:W3:Y:S04]  /*36fb0*/  LDC R19, c[0x0][0x3a8] ;  /* 0x0000ea00ff137b82 */ /* 0x000ee80000000800 */
[----:B------:R-:W3:Y:S04]  /*36fc0*/  @!P5 LDG.E.U8 R54, desc[UR20][R8.64] ;  /* 0x000000140836d981 */ /* 0x000ee8000c1e1100 */
[----:B------:R-:W-:Y:S04]  /*36fd0*/  STL [R1+0xd70], R55 ;  /* 0x000d703701007387 */ /* 0x000fe80000100800 */
[----:B------:R0:W-:Y:S02]  /*36fe0*/  STL [R1+0xd6c], R7 ;  /* 0x000d6c0701007387 */ /* 0x0001e40000100800 */
[----:B0-----:R-:W-:Y:S01]  /*36ff0*/  VIADD R7, R10, 0xffffff9b ;  /* 0xffffff9b0a077836 */ /* 0x001fe20000000000 */
[----:B--2---:R-:W-:Y:S01]  /*37000*/  ISETP.GT.U32.AND P5, PT, R15, R61, PT ;  /* 0x0000003d0f00720c */ /* 0x004fe20003fa4070 */
[----:B------:R-:W0:-:S12]  /*37010*/  LDC R10, c[0x0][0x3a0] ;  /* 0x0000e800ff0a7b82 */ /* 0x000e180000000800 */
[----:B------:R-:W-:Y:S01]  /*37020*/  @!P5 IMAD.IADD R61, R61, 0x1, -R15 ;  /* 0x000000013d3dd824 */ /* 0x000fe200078e0a0f */
[----:B----4-:R2:W-:Y:S04]  /*37030*/  STL [R1+0xa4], R52 ;  /* 0x0000a43401007387 */ /* 0x0105e80000100800 */
[----:B------:R-:W4:Y:S01]  /*37040*/  LDL R55, [R1+0x23e4] ;  /* 0x0023e40001377983 */ /* 0x000f220000100800 */
[----:B--2---:R-:W-:-:S05]  /*37050*/  IADD3 R52, P6, PT, R5, R3, RZ ;  /* 0x0000000305347210 */ /* 0x004fca0007fde0ff */
[----:B------:R-:W-:Y:S04]  /*37060*/  STL [R1+0xdb0], R52 ;  /* 0x000db03401007387 */ /* 0x000fe80000100800 */
[----:B---3--:R2:W-:Y:S01]  /*37070*/  STL [R1+0xb0], R54 ;  /* 0x0000b03601007387 */ /* 0x0085e20000100800 */
[----:B------:R-:W-:Y:S01]  /*37080*/  @!P4 IMAD.MOV.U32 R8, RZ, RZ, R52 ;  /* 0x000000ffff08c224 */ /* 0x000fe200078e0034 */
[----:B--2---:R-:W-:Y:S01]  /*37090*/  LEA.HI.X.SX32 R54, R5, R4, 0x1, P6 ;  /* 0x0000000405367211 */ /* 0x004fe200030f0eff */
[----:B------:R-:W-:Y:S01]  /*370a0*/  IMAD R5, R11, 0x64, RZ ;  /* 0x000000640b057824 */ /* 0x000fe200078e02ff */
[----:B------:R-:W-:-:S03]  /*370b0*/  ISETP.GE.U32.AND P6, PT, R7, 0x7fffff1c, PT ;  /* 0x7fffff1c0700780c */ /* 0x000fc60003fc6070 */
[----:B------:R-:W-:Y:S01]  /*370c0*/  @!P4 IMAD.MOV.U32 R9, RZ, RZ, R54 ;  /* 0x000000ffff09c224 */ /* 0x000fe200078e0036 */
[----:B------:R2:W-:Y:S01]  /*370d0*/  STL [R1+0xdac], R54 ;  /* 0x000dac3601007387 */ /* 0x0005e20000100800 */
[----:B------:R-:W3:Y:S03]  /*370e0*/  LDC R11, c[0x0][0x3a8] ;  /* 0x0000ea00ff0b7b82 */ /* 0x000ee60000000800 */
[----:B------:R0:W3:Y:S01]  /*370f0*/  @!P4 LDG.E.U8 R20, desc[UR20][R8.64] ;  /* 0x000000140814c981 */ /* 0x0000e2000c1e1100 */
[----:B--2---:R-:W-:Y:S01]  /*37100*/  IADD3 R54, P4, PT, R5, R3, RZ ;  /* 0x0000000305367210 */ /* 0x004fe20007f9e0ff */
[----:B0-----:R-:W-:-:S03]  /*37110*/  VIADD R8, R17, 0xffffff8b ;  /* 0xffffff8b11087836 */ /* 0x001fc60000000000 */
[----:B------:R-:W-:Y:S01]  /*37120*/  LEA.HI.X.SX32 R57, R5, R4, 0x1, P4 ;  /* 0x0000000405397211 */ /* 0x000fe200020f0eff */
[----:B-1----:R-:W-:Y:S01]  /*37130*/  IMAD R7, R18, 0x6c, RZ ;  /* 0x0000006c12077824 */ /* 0x002fe200078e02ff */
[----:B------:R-:W0:Y:S01]  /*37140*/  LDC R17, c[0x0][0x3a0] ;  /* 0x0000e800ff117b82 */ /* 0x000e220000000800 */
[----:B------:R-:W-:Y:S01]  /*37150*/  ISETP.GE.U32.AND P4, PT, R8, 0x7fffff0c, PT ;  /* 0x7fffff0c0800780c */ /* 0x000fe20003f86070 */
[----:B------:R-:W-:Y:S02]  /*37160*/  @!P6 IMAD.MOV.U32 R8, RZ, RZ, R54 ;  /* 0x000000ffff08e224 */ /* 0x000fe400078e0036 */
[----:B------:R-:W-:-:S05]  /*37170*/  @!P6 IMAD.MOV.U32 R9, RZ, RZ, R57 ;  /* 0x000000ffff09e224 */ /* 0x000fca00078e0039 */
[----:B------:R1:W2:Y:S01]  /*37180*/  @!P6 LDG.E.U8 R21, desc[UR20][R8.64] ;  /* 0x000000140815e981 */ /* 0x0002a2000c1e1100 */
[----:B------:R-:W-:-:S04]  /*37190*/  IADD3 R52, P5, PT, R7, R3, RZ ;  /* 0x0000000307347210 */ /* 0x000fc80007fbe0ff */
[----:B------:R-:W-:Y:S02]  /*371a0*/  LEA.HI.X.SX32 R7, R7, R4, 0x1, P5 ;  /* 0x0000000407077211 */ /* 0x000fe400028f0eff */
[----:B------:R-:W-:Y:S01]  /*371b0*/  PRMT R18, RZ, 0x7610, R18 ;  /* 0x00007610ff127816 */ /* 0x000fe20000000012 */
[----:B-1----:R-:W-:Y:S02]  /*371c0*/  @!P3 IMAD.MOV.U32 R8, RZ, RZ, R52 ;  /* 0x000000ffff08b224 */ /* 0x002fe400078e0034 */
[----:B------:R-:W-:-:S05]  /*371d0*/  @!P3 IMAD.MOV.U32 R9, RZ, RZ, R7 ;  /* 0x000000ffff09b224 */ /* 0x000fca00078e0007 */
[----:B------:R1:W4:Y:S01]  /*371e0*/  @!P3 LDG.E.U8 R18, desc[UR20][R8.64] ;  /* 0x000000140812b981 */ /* 0x000322000c1e1100 */
[----:B------:R-:W-:Y:S01]  /*371f0*/  IMAD R5, R19, 0x74, RZ ;  /* 0x0000007413057824 */ /* 0x000fe200078e02ff */
[----:B------:R-:W-:Y:S02]  /*37200*/  ISETP.GT.U32.AND P5, PT, R15, R61, PT ;  /* 0x0000003d0f00720c */ /* 0x000fe40003fa4070 */
[----:B------:R-:W-:-:S11]  /*37210*/  PRMT R19, RZ, 0x7610, R19 ;  /* 0x00007610ff137816 */ /* 0x000fd60000000013 */
[----:B------:R-:W-:Y:S01]  /*37220*/  @!P5 IMAD.IADD R61, R61, 0x1, -R15 ;  /* 0x000000013d3dd824 */ /* 0x000fe200078e0a0f */
[----:B---3--:R3:W-:Y:S04]  /*37230*/  STL [R1+0xac], R20 ;  /* 0x0000ac1401007387 */ /* 0x0087e80000100800 */
[----:B------:R-:W-:Y:S01]  /*37240*/  STL [R1+0xdf0], R54 ;  /* 0x000df03601007387 */ /* 0x000fe20000100800 */
[----:B---3--:R-:W3:Y:S03]  /*37250*/  LDC R20, c[0x0][0x3a0] ;  /* 0x0000e800ff147b82 */ /* 0x008ee60000000800 */
[----:B------:R-:W-:Y:S04]  /*37260*/  STL [R1+0xdec], R57 ;  /* 0x000dec3901007387 */ /* 0x000fe80000100800 */
[----:B------:R-:W-:Y:S04]  /*37270*/  STL [R1+0xe30], R52 ;  /* 0x000e303401007387 */ /* 0x000fe80000100800 */
[----:B------:R-:W-:Y:S04]  /*37280*/  STL [R1+0xe2c], R7 ;  /* 0x000e2c0701007387 */ /* 0x000fe80000100800 */
[----:B--2---:R2:W-:Y:S02]  /*37290*/  STL [R1+0xc8], R21 ;  /* 0x0000c81501007387 */ /* 0x0045e40000100800 */
[----:B--2---:R-:W-:-:S04]  /*372a0*/  IADD3 R21, P6, PT, R5, R3, RZ ;  /* 0x0000000305157210 */ /* 0x004fc80007fde0ff */
[----:B------:R-:W-:Y:S02]  /*372b0*/  LEA.HI.X.SX32 R52, R5, R4, 0x1, P6 ;  /* 0x0000000405347211 */ /* 0x000fe400030f0eff */
[----:B----4-:R-:W-:Y:S01]  /*372c0*/  ISETP.GE.AND P6, PT, R55, RZ, PT ;  /* 0x000000ff3700720c */ /* 0x010fe20003fc6270 */
[----:B-1----:R-:W-:Y:S02]  /*372d0*/  @!P4 IMAD.MOV.U32 R8, RZ, RZ, R21 ;  /* 0x000000ffff08c224 */ /* 0x002fe400078e0015 */
[----:B------:R-:W-:Y:S02]  /*372e0*/  VIADD R7, R10, 0xffffff83 ;  /* 0xffffff830a077836 */ /* 0x000fe40000000000 */
[----:B------:R-:W-:Y:S02]  /*372f0*/  @!P4 IMAD.MOV.U32 R9, RZ, RZ, R52 ;  /* 0x000000ffff09c224 */ /* 0x000fe400078e0034 */
[----:B---3--:R-:W-:Y:S01]  /*37300*/  VIADD R5, R20, 0xffffffdd ;  /* 0xffffffdd14057836 */ /* 0x008fe20000000000 */
[----:B------:R-:W-:-:S02]  /*37310*/  ISETP.GE.U32.AND P3, PT, R7, 0x7fffff04, PT ;  /* 0x7fffff040700780c */ /* 0x000fc40003f66070 */
[----:B------:R1:W2:Y:S02]  /*37320*/  @!P4 LDG.E.U8 R19, desc[UR20][R8.64] ;  /* 0x000000140813c981 */ /* 0x0002a4000c1e1100 */
[----:B------:R-:W-:Y:S01]  /*37330*/  ISETP.GE.U32.AND P4, PT, R5, 0x7fffff5e, PT ;  /* 0x7fffff5e0500780c */ /* 0x000fe20003f86070 */
[----:B------:R-:W-:Y:S02]  /*37340*/  IMAD R7, R11, 0x7c, RZ ;  /* 0x0000007c0b077824 */ /* 0x000fe400078e02ff */
[----:B------:R-:W-:Y:S01]  /*37350*/  IMAD.MOV.U32 R5, RZ, RZ, R61 ;  /* 0x000000ffff057224 */ /* 0x000fe200078e003d */
[----:B------:R3:W-:Y:S04]  /*37360*/  STL [R1+0xc4], R18 ;  /* 0x0000c41201007387 */ /* 0x0007e80000100800 */
[----:B------:R-:W-:Y:S01]  /*37370*/  STL [R1+0xe70], R21 ;  /* 0x000e701501007387 */ /* 0x000fe20000100800 */
[----:B------:R-:W-:Y:S01]  /*37380*/  @!P6 IMAD.MOV R5, RZ, RZ, -R5 ;  /* 0x000000ffff05e224 */ /* 0x000fe200078e0a05 */
[----:B------:R-:W-:Y:S01]  /*37390*/  IADD3 R55, P6, PT, R7, R3, RZ ;  /* 0x0000000307377210 */ /* 0x000fe20007fde0ff */
[C---:B------:R-:W-:Y:S01]  /*373a0*/  IMAD R10, R6.reuse, 0x2a, RZ ;  /* 0x0000002a060a7824 */ /* 0x040fe200078e02ff */
[----:B------:R-:W4:Y:S01]  /*373b0*/  LDC R20, c[0x0][0x3a0] ;  /* 0x0000e800ff147b82 */ /* 0x000f220000000800 */
[----:B-1----:R-:W-:Y:S01]  /*373c0*/  IMAD R8, R6, 0x22, RZ ;  /* 0x0000002206087824 */ /* 0x002fe200078e02ff */
[----:B------:R1:W-:Y:S01]  /*373d0*/  STL [R1+0xe6c], R52 ;  /* 0x000e6c3401007387 */ /* 0x0003e20000100800 */
[----:B0-----:R-:W-:Y:S01]  /*373e0*/  VIADD R9, R17, 0xffffffd5 ;  /* 0xffffffd511097836 */ /* 0x001fe20000000000 */
[----:B------:R-:W-:-:S02]  /*373f0*/  LEA.HI.X.SX32 R57, R7, R4, 0x1, P6 ;  /* 0x0000000407397211 */ /* 0x000fc400030f0eff */
[----:B------:R-:W-:Y:S02]  /*37400*/  PRMT R11, RZ, 0x7610, R11 ;  /* 0x00007610ff0b7816 */ /* 0x000fe4000000000b */
[----:B---3--:R-:W0:Y:S01]  /*37410*/  LDC R18, c[0x0][0x3a0] ;  /* 0x0000e800ff127b82 */ /* 0x008e220000000800 */
[----:B-1----:R-:W-:-:S04]  /*37420*/  IADD3 R52, P5, PT, R8, R3, RZ ;  /* 0x0000000308347210 */ /* 0x002fc80007fbe0ff */
[----:B------:R-:W-:Y:S02]  /*37430*/  LEA.HI.X.SX32 R54, R8, R4, 0x1, P5 ;  /* 0x0000000408367211 */ /* 0x000fe400028f0eff */
[----:B------:R-:W-:Y:S01]  /*37440*/  ISETP.GE.U32.AND P5, PT, R9, 0x7fffff56, PT ;  /* 0x7fffff560900780c */ /* 0x000fe20003fa6070 */
[----:B------:R-:W-:Y:S02]  /*37450*/  @!P3 IMAD.MOV.U32 R8, RZ, RZ, R55 ;  /* 0x000000ffff08b224 */ /* 0x000fe400078e0037 */
[----:B------:R-:W-:-:S05]  /*37460*/  @!P3 IMAD.MOV.U32 R9, RZ, RZ, R57 ;  /* 0x000000ffff09b224 */ /* 0x000fca00078e0039 */
[----:B------:R1:W3:Y:S01]  /*37470*/  @!P3 LDG.E.U8 R11, desc[UR20][R8.64] ;  /* 0x00000014080bb981 */ /* 0x0002e2000c1e1100 */
[----:B------:R-:W-:Y:S02]  /*37480*/  IADD3 R21, P6, PT, R10, R3, RZ ;  /* 0x000000030a157210 */ /* 0x000fe40007fde0ff */
[----:B------:R-:W-:Y:S01]  /*37490*/  SEL R5, R14, R5, !P1 ;  /* 0x000000050e057207 */ /* 0x000fe20004800000 */
[----:B0-----:R-:W-:Y:S01]  /*374a0*/  VIADD R7, R18, 0xffffffc2 ;  /* 0xffffffc212077836 */ /* 0x001fe20000000000 */
[----:B------:R-:W-:Y:S02]  /*374b0*/  PRMT R18, RZ, 0x7610, R18 ;  /* 0x00007610ff127816 */ /* 0x000fe40000000012 */
[----:B------:R-:W-:Y:S01]  /*374c0*/  LEA.HI.X.SX32 R10, R10, R4, 0x1, P6 ;  /* 0x000000040a0a7211 */ /* 0x000fe200030f0eff */
[----:B-1----:R-:W-:Y:S02]  /*374d0*/  @!P4 IMAD.MOV.U32 R8, RZ, RZ, R52 ;  /* 0x000000ffff08c224 */ /* 0x002fe400078e0034 */
[----:B------:R-:W-:Y:S01]  /*374e0*/  @!P4 IMAD.MOV.U32 R9, RZ, RZ, R54 ;  /* 0x000000ffff09c224 */ /* 0x000fe200078e0036 */
[----:B------:R-:W-:Y:S01]  /*374f0*/  PRMT R17, RZ, 0x7610, R17 ;  /* 0x00007610ff117816 */ /* 0x000fe20000000011 */
[----:B------:R-:W-:-:S03]  /*37500*/  IMAD R5, R5, UR6, RZ ;  /* 0x0000000605057c24 */ /* 0x000fc6000f8e02ff */
[----:B------:R0:W4:Y:S01]  /*37510*/  @!P4 LDG.E.U8 R18, desc[UR20][R8.64] ;  /* 0x000000140812c981 */ /* 0x000122000c1e1100 */
[----:B------:R-:W-:Y:S02]  /*37520*/  ISETP.GE.U32.AND P3, PT, R7, 0x7fffff43, PT ;  /* 0x7fffff430700780c */ /* 0x000fe40003f66070 */
[----:B------:R-:W-:Y:S01]  /*37530*/  IADD3 R59, P4, PT, R5, R13, RZ ;  /* 0x0000000d053b7210 */ /* 0x000fe20007f9e0ff */
[----:B0-----:R-:W-:Y:S02]  /*37540*/  @!P5 IMAD.MOV.U32 R8, RZ, RZ, R21 ;  /* 0x000000ffff08d224 */ /* 0x001fe400078e0015 */
[----:B------:R-:W-:Y:S02]  /*37550*/  @!P5 IMAD.MOV.U32 R9, RZ, RZ, R10 ;  /* 0x000000ffff09d224 */ /* 0x000fe400078e000a */
[----:B------:R-:W-:-:S03]  /*37560*/  IMAD R7, R6, 0x32, RZ ;  /* 0x0000003206077824 */ /* 0x000fc600078e02ff */
[----:B------:R0:W4:Y:S01]  /*37570*/  @!P5 LDG.E.U8 R17, desc[UR20][R8.64] ;  /* 0x000000140811d981 */ /* 0x000122000c1e1100 */
[----:B------:R-:W-:Y:S01]  /*37580*/  LEA.HI.X.SX32 R60, R5, R12, 0x1, P4 ;  /* 0x0000000c053c7211 */ /* 0x000fe200020f0eff */
[C---:B------:R-:W-:Y:S02]  /*37590*/  IMAD R5, R6.reuse, 0x3d, RZ ;  /* 0x0000003d06057824 */ /* 0x040fe400078e02ff */
[----:B0-----:R-:W-:Y:S01]  /*375a0*/  IMAD R8, R6, 0x3a, RZ ;  /* 0x0000003a06087824 */ /* 0x001fe200078e02ff */
[----:B------:R-:W-:Y:S02]  /*375b0*/  PRMT R58, RZ, 0x7610, R58 ;  /* 0x00007610ff3a7816 */ /* 0x000fe4000000003a */
[----:B------:R-:W-:Y:S01]  /*375c0*/  PRMT R56, RZ, 0x7610, R56 ;  /* 0x00007610ff387816 */ /* 0x000fe20000000038 */
[----:B--2---:R0:W-:Y:S02]  /*375d0*/  STL [R1+0xdc], R19 ;  /* 0x0000dc1301007387 */ /* 0x0041e40000100800 */
[----:B0-----:R-:W0:Y:S02]  /*375e0*/  LDC R19, c[0x0][0x3a0] ;  /* 0x0000e800ff137b82 */ /* 0x001e240000000800 */
[----:B------:R-:W-:Y:S04]  /*375f0*/  STL [R1+0xeb0], R55 ;  /* 0x000eb03701007387 */ /* 0x000fe80000100800 */
[----:B------:R-:W-:Y:S04]  /*37600*/  STL [R1+0xbe0], R52 ;  /* 0x000be03401007387 */ /* 0x000fe80000100800 */
[----:B------:R-:W-:Y:S04]  /*37610*/  STL [R1+0xeac], R57 ;  /* 0x000eac3901007387 */ /* 0x000fe80000100800 */
[----:B------:R-:W-:Y:S04]  /*37620*/  STL [R1+0xbdc], R54 ;  /* 0x000bdc3601007387 */ /* 0x000fe80000100800 */
[----:B------:R1:W-:Y:S04]  /*37630*/  STL [R1+0xc20], R21 ;  /* 0x000c201501007387 */ /* 0x0003e80000100800 */
[----:B------:R-:W-:Y:S01]  /*37640*/  STL [R1+0xc1c], R10 ;  /* 0x000c1c0a01007387 */ /* 0x000fe20000100800 */
[----:B-1----:R-:W-:-:S02]  /*37650*/  IADD3 R21, P4, PT, R8, R3, RZ ;  /* 0x0000000308157210 */ /* 0x002fc40007f9e0ff */
[-C--:B------:R-:W-:Y:S01]  /*37660*/  IADD3 R54, P5, PT, R7, R3.reuse, RZ ;  /* 0x0000000307367210 */ /* 0x080fe20007fbe0ff */
[----:B---3--:R1:W-:Y:S01]  /*37670*/  STL [R1+0xd8], R11 ;  /* 0x0000d80b01007387 */ /* 0x0083e20000100800 */
[----:B0-----:R-:W-:Y:S01]  /*37680*/  VIADD R9, R19, 0xffffffcd ;  /* 0xffffffcd13097836 */ /* 0x001fe20000000000 */
[-C--:B------:R-:W-:Y:S02]  /*37690*/  LEA.HI.X.SX32 R52, R8, R4.reuse, 0x1, P4 ;  /* 0x0000000408347211 */ /* 0x080fe400020f0eff */
[----:B------:R-:W-:Y:S02]  /*376a0*/  IADD3 R57, P4, PT, R5, R3, RZ ;  /* 0x0000000305397210 */ /* 0x000fe40007f9e0ff */
[----:B------:R-:W-:Y:S01]  /*376b0*/  LEA.HI.X.SX32 R55, R7, R4, 0x1, P5 ;  /* 0x0000000407377211 */ /* 0x000fe200028f0eff */
[----:B-1----:R-:W0:Y:S01]  /*376c0*/  LDC R11, c[0x0][0x3a0] ;  /* 0x0000e800ff0b7b82 */ /* 0x002e220000000800 */
[----:B------:R-:W-:Y:S01]  /*376d0*/  ISETP.GE.U32.AND P5, PT, R9, 0x7fffff4e, PT ;  /* 0x7fffff4e0900780c */ /* 0x000fe20003fa6070 */
[----:B----4-:R-:W-:-:S02]  /*376e0*/  VIADD R10, R20, 0xffffffc5 ;  /* 0xffffffc5140a7836 */ /* 0x010fc40000000000 */
[----:B------:R-:W-:Y:S02]  /*376f0*/  @P0 IMAD.MOV.U32 R8, RZ, RZ, R59 ;  /* 0x000000ffff080224 */ /* 0x000fe400078e003b */
[----:B------:R-:W-:Y:S01]  /*37700*/  @P0 IMAD.MOV.U32 R9, RZ, RZ, R60 ;  /* 0x000000ffff090224 */ /* 0x000fe200078e003c */
[----:B------:R-:W-:Y:S02]  /*37710*/  LEA.HI.X.SX32 R5, R5, R4, 0x1, P4 ;  /* 0x0000000405057211 */ /* 0x000fe400020f0eff */
[----:B------:R-:W-:Y:S02]  /*37720*/  ISETP.GE.U32.AND P6, PT, R10, 0x7fffff46, PT ;  /* 0x7fffff460a00780c */ /* 0x000fe40003fc6070 */
[----:B------:R1:W2:Y:S01]  /*37730*/  @P0 LDG.E.U8 R58, desc[UR20][R8.64] ;  /* 0x00000014083a0981 */ /* 0x0002a2000c1e1100 */
[----:B------:R-:W-:Y:S01]  /*37740*/  PRMT R20, RZ, 0x7610, R20 ;  /* 0x00007610ff147816 */ /* 0x000fe20000000014 */
[----:B------:R-:W3:Y:S01]  /*37750*/  LDC R10, c[0x0][0x3a0] ;  /* 0x0000e800ff0a7b82 */ /* 0x000ee20000000800 */
[----:B-1----:R-:W-:-:S02]  /*37760*/  @!P3 IMAD.MOV.U32 R8, RZ, RZ, R57 ;  /* 0x000000ffff08b224 */ /* 0x002fc400078e0039 */
[----:B------:R-:W-:-:S05]  /*37770*/  @!P3 IMAD.MOV.U32 R9, RZ, RZ, R5 ;  /* 0x000000ffff09b224 */ /* 0x000fca00078e0005 */
[----:B------:R1:W4:Y:S01]  /*37780*/  @!P3 LDG.E.U8 R56, desc[UR20][R8.64] ;  /* 0x000000140838b981 */ /* 0x000322000c1e1100 */
[----:B0-----:R-:W-:Y:S01]  /*37790*/  VIADD R7, R11, 0xffffffc1 ;  /* 0xffffffc10b077836 */ /* 0x001fe20000000000 */
[----:B------:R-:W-:Y:S01]  /*377a0*/  PRMT R11, RZ, 0x7610, R11 ;  /* 0x00007610ff0b7816 */ /* 0x000fe2000000000b */
[----:B-1----:R-:W-:Y:S02]  /*377b0*/  @!P5 IMAD.MOV.U32 R8, RZ, RZ, R54 ;  /* 0x000000ffff08d224 */ /* 0x002fe400078e0036 */
[----:B------:R-:W-:-:S05]  /*377c0*/  @!P5 IMAD.MOV.U32 R9, RZ, RZ, R55 ;  /* 0x000000ffff09d224 */ /* 0x000fca00078e0037 */
[----:B------:R0:W2:Y:S02]  /*377d0*/  @!P5 LDG.E.U8 R20, desc[UR20][R8.64] ;  /* 0x000000140814d981 */ /* 0x0000a4000c1e1100 */
[----:B0-----:R-:W-:Y:S02]  /*377e0*/  @!P6 IMAD.MOV.U32 R8, RZ, RZ, R21 ;  /* 0x000000ffff08e224 */ /* 0x001fe400078e0015 */
[----:B------:R-:W-:-:S05]  /*377f0*/  @!P6 IMAD.MOV.U32 R9, RZ, RZ, R52 ;  /* 0x000000ffff09e224 */ /* 0x000fca00078e0034 */
[----:B------:R0:W2:Y:S04]  /*37800*/  @!P6 LDG.E.U8 R11, desc[UR20][R8.64] ;  /* 0x00000014080be981 */ /* 0x0000a8000c1e1100 */
[----:B------:R1:W-:Y:S04]  /*37810*/  STL [R1+0x1c], R17 ;  /* 0x00001c1101007387 */ /* 0x0003e80000100800 */
[----:B------:R-:W-:Y:S04]  /*37820*/  STL [R1+0x8e0], R59 ;  /* 0x0008e03b01007387 */ /* 0x000fe80000100800 */
[----:B------:R-:W-:Y:S04]  /*37830*/  STL [R1+0xc60], R54 ;  /* 0x000c603601007387 */ /* 0x000fe80000100800 */
[----:B------:R-:W-:Y:S04]  /*37840*/  STL [R1+0x8dc], R60 ;  /* 0x0008dc3c01007387 */ /* 0x000fe80000100800 */
[----:B------:R-:W-:Y:S04]  /*37850*/  STL [R1+0xca0], R21 ;  /* 0x000ca01501007387 */ /* 0x000fe80000100800 */
[----:B------:R-:W-:Y:S04]  /*37860*/  STL [R1+0xc5c], R55 ;  /* 0x000c5c3701007387 */ /* 0x000fe80000100800 */
[----:B------:R-:W-:Y:S01]  /*37870*/  STL [R1+0xc9c], R52 ;  /* 0x000c9c3401007387 */ /* 0x000fe20000100800 */
[----:B-1----:R-:W0:Y:S03]  /*37880*/  LDC R17, c[0x0][0x3a0] ;  /* 0x0000e800ff117b82 */ /* 0x002e260000000800 */
[----:B------:R1:W-:Y:S05]  /*37890*/  STL [R1+0x10], R18 ;  /* 0x0000101201007387 */ /* 0x0003ea0000100800 */
[----:B-1----:R-:W1:Y:S01]  /*378a0*/  LDC R18, c[0x0][0x3a0] ;  /* 0x0000e800ff127b82 */ /* 0x002e620000000800 */
[----:B------:R-:W-:Y:S04]  /*378b0*/  STL [R1+0xcb8], R57 ;  /* 0x000cb83901007387 */ /* 0x000fe80000100800 */
[----:B------:R3:W-:Y:S01]  /*378c0*/  STL [R1+0xcb4], R5 ;  /* 0x000cb40501007387 */ /* 0x0007e20000100800 */
[----:B------:R-:W-:-:S03]  /*378d0*/  ISETP.GE.U32.AND P4, PT, R7, 0x7fffff42, PT ;  /* 0x7fffff420700780c */ /* 0x000fc60003f86070 */
[----:B------:R-:W4:Y:S01]  /*378e0*/  LDL.LU R61, [R1+0x588] ;  /* 0x00058800013d7983 */ /* 0x000f220000300800 */
[C---:B------:R-:W-:Y:S02]  /*378f0*/  IMAD R7, R6.reuse, 0x3, RZ ;  /* 0x0000000306077824 */ /* 0x040fe400078e02ff */
[----:B---3--:R-:W-:Y:S02]  /*37900*/  IMAD R5, R6, 0x3e, RZ ;  /* 0x0000003e06057824 */ /* 0x008fe400078e02ff */
[----:B0-----:R-:W-:Y:S02]  /*37910*/  VIADD R8, R17, 0xfffffffc ;  /* 0xfffffffc11087836 */ /* 0x001fe40000000000 */
[----:B------:R-:W-:Y:S01]  /*37920*/  VIADD R9, R10, 0xffffffba ;  /* 0xffffffba0a097836 */ /* 0x000fe20000000000 */
[----:B------:R-:W-:Y:S02]  /*37930*/  PRMT R45, RZ, 0x7610, R45 ;  /* 0x00007610ff2d7816 */ /* 0x000fe4000000002d */
[----:B------:R-:W-:-:S02]  /*37940*/  PRMT R19, RZ, 0x7610, R19 ;  /* 0x00007610ff137816 */ /* 0x000fc40000000013 */
[CC--:B------:R-:W-:Y:S02]  /*37950*/  IADD3 R52, P6, PT, R5.reuse, R3.reuse, RZ ;  /* 0x0000000305347210 */ /* 0x0c0fe40007fde0ff */
[----:B------:R-:W-:Y:S02]  /*37960*/  ISETP.GE.U32.AND P5, PT, R8, 0x7fffff7d, PT ;  /* 0x7fffff7d0800780c */ /* 0x000fe40003fa6070 */
[----:B------:R-:W-:Y:S01]  /*37970*/  PRMT R51, RZ, 0x7610, R51 ;  /* 0x00007610ff337816 */ /* 0x000fe20000000033 */
[----:B------:R-:W0:Y:S01]  /*37980*/  LDC R17, c[0x0][0x3a0] ;  /* 0x0000e800ff117b82 */ /* 0x000e220000000800 */
[----:B------:R-:W-:Y:S01]  /*37990*/  LEA.HI.X.SX32 R54, R5, R4, 0x1, P6 ;  /* 0x0000000405367211 */ /* 0x000fe200030f0eff */
[----:B-1----:R-:W-:Y:S02]  /*379a0*/  VIADD R8, R18, 0xffffffc0 ;  /* 0xffffffc012087836 */ /* 0x002fe40000000000 */
[----:B------:R-:W-:Y:S01]  /*379b0*/  IMAD R5, R6, 0x3f, RZ ;  /* 0x0000003f06057824 */ /* 0x000fe200078e02ff */
[----:B--2---:R1:W-:Y:S04]  /*379c0*/  STL [R1+0x20], R11 ;  /* 0x0000200b01007387 */ /* 0x0043e80000100800 */
[----:B------:R2:W-:Y:S01]  /*379d0*/  STL [R1+0x18], R20 ;  /* 0x0000181401007387 */ /* 0x0005e20000100800 */
[----:B------:R-:W-:Y:S01]  /*379e0*/  ISETP.GE.U32.AND P6, PT, R8, 0x7fffff41, PT ;  /* 0x7fffff410800780c */ /* 0x000fe20003fc6070 */
[----:B------:R-:W-:Y:S01]  /*379f0*/  IMAD R10, R6, 0x45, RZ ;  /* 0x00000045060a7824 */ /* 0x000fe200078e02ff */
[----:B------:R-:W3:Y:S08]  /*37a00*/  LDC R18, c[0x0][0x3a0] ;  /* 0x0000e800ff127b82 */ /* 0x000ef00000000800 */
[----:B-1----:R-:W1:Y:S01]  /*37a10*/  LDC R11, c[0x0][0x3a0] ;  /* 0x0000e800ff0b7b82 */ /* 0x002e620000000800 */
[----:B--2---:R-:W-:Y:S01]  /*37a20*/  IADD3 R20, P3, PT, R7, R3, RZ ;  /* 0x0000000307147210 */ /* 0x004fe20007f7e0ff */
[----:B------:R-:W-:-:S03]  /*37a30*/  @!P4 IMAD.MOV.U32 R8, RZ, RZ, R52 ;  /* 0x000000ffff08c224 */ /* 0x000fc600078e0034 */
[----:B------:R-:W-:Y:S02]  /*37a40*/  LEA.HI.X.SX32 R21, R7, R4, 0x1, P3 ;  /* 0x0000000407157211 */ /* 0x000fe400018f0eff */
[----:B------:R-:W-:Y:S01]  /*37a50*/  ISETP.GE.U32.AND P3, PT, R9, 0x7fffff3b, PT ;  /* 0x7fffff3b0900780c */ /* 0x000fe20003f66070 */
[----:B------:R-:W-:-:S05]  /*37a60*/  @!P4 IMAD.MOV.U32 R9, RZ, RZ, R54 ;  /* 0x000000ffff09c224 */ /* 0x000fca00078e0036 */
[----:B------:R2:W3:Y:S04]  /*37a70*/  @!P4 LDG.E.U8 R45, desc[UR20][R8.64] ;  /* 0x00000014082dc981 */ /* 0x0004e8000c1e1100 */
[----:B------:R0:W-:Y:S04]  /*37a80*/  STL [R1+0xcc0], R52 ;  /* 0x000cc03401007387 */ /* 0x0001e80000100800 */
[----:B------:R-:W-:Y:S01]  /*37a90*/  STL [R1+0xae8], R20 ;  /* 0x000ae81401007387 */ /* 0x000fe20000100800 */
[----:B--2---:R-:W-:Y:S02]  /*37aa0*/  @!P5 IMAD.MOV.U32 R8, RZ, RZ, R20 ;  /* 0x000000ffff08d224 */ /* 0x004fe400078e0014 */
[----:B------:R-:W-:Y:S01]  /*37ab0*/  @!P5 IMAD.MOV.U32 R9, RZ, RZ, R21 ;  /* 0x000000ffff09d224 */ /* 0x000fe200078e0015 */
[----:B------:R-:W-:Y:S04]  /*37ac0*/  STL [R1+0x1b4], R58 ;  /* 0x0001b43a01007387 */ /* 0x000fe80000100800 */
[----:B------:R1:W2:Y:S01]  /*37ad0*/  @!P5 LDG.E.U8 R19, desc[UR20][R8.64] ;  /* 0x000000140813d981 */ /* 0x0002a2000c1e1100 */
[----:B0-----:R-:W-:-:S03]  /*37ae0*/  IADD3 R52, P5, PT, R5, R3, RZ ;  /* 0x0000000305347210 */ /* 0x001fc60007fbe0ff */
[----:B------:R0:W-:Y:S01]  /*37af0*/  STL [R1+0xcbc], R54 ;  /* 0x000cbc3601007387 */ /* 0x0001e20000100800 */
[----:B-1----:R-:W-:Y:S01]  /*37b00*/  VIADD R8, R11, 0xfffffff4 ;  /* 0xfffffff40b087836 */ /* 0x002fe20000000000 */
[----:B0-----:R-:W-:-:S04]  /*37b10*/  LEA.HI.X.SX32 R54, R5, R4, 0x1, P5 ;  /* 0x0000000405367211 */ /* 0x001fc800028f0eff */
[----:B------:R-:W-:Y:S01]  /*37b20*/  ISETP.GE.U32.AND P5, PT, R8, 0x7fffff75, PT ;  /* 0x7fffff750800780c */ /* 0x000fe20003fa6070 */
[----:B------:R-:W-:Y:S02]  /*37b30*/  @!P6 IMAD.MOV.U32 R8, RZ, RZ, R52 ;  /* 0x000000ffff08e224 */ /* 0x000fe400078e0034 */
[----:B------:R-:W-:-:S05]  /*37b40*/  @!P6 IMAD.MOV.U32 R9, RZ, RZ, R54 ;  /* 0x000000ffff09e224 */ /* 0x000fca00078e0036 */
[----:B------:R-:W3:Y:S01]  /*37b50*/  @!P6 LDG.E.U8 R51, desc[UR20][R8.64] ;  /* 0x000000140833e981 */ /* 0x000ee2000c1e1100 */
[----:B------:R-:W-:-:S03]  /*37b60*/  IMAD R7, R6, 0xb, RZ ;  /* 0x0000000b06077824 */ /* 0x000fc600078e02ff */
[----:B------:R0:W-:Y:S04]  /*37b70*/  STL [R1+0xae4], R21 ;  /* 0x000ae41501007387 */ /* 0x0001e80000100800 */
[----:B----4-:R-:W-:Y:S01]  /*37b80*/  STL [R1+0xfc], R56 ;  /* 0x0000fc3801007387 */ /* 0x010fe20000100800 */
[----:B------:R-:W-:-:S04]  /*37b90*/  IADD3 R20, P4, PT, R7, R3, RZ ;  /* 0x0000000307147210 */ /* 0x000fc80007f9e0ff */
[----:B0-----:R-:W-:Y:S01]  /*37ba0*/  LEA.HI.X.SX32 R21, R7, R4, 0x1, P4 ;  /* 0x0000000407157211 */ /* 0x001fe200020f0eff */
[----:B------:R-:W-:Y:S01]  /*37bb0*/  VIADD R5, R17, 0xffffffb9 ;  /* 0xffffffb911057836 */ /* 0x000fe20000000000 */
[----:B------:R-:W-:Y:S02]  /*37bc0*/  PRMT R11, RZ, 0x7610, R11 ;  /* 0x00007610ff0b7816 */ /* 0x000fe4000000000b */
[----:B------:R-:W-:Y:S02]  /*37bd0*/  PRMT R7, RZ, 0x7610, R7 ;  /* 0x00007610ff077816 */ /* 0x000fe40000000007 */
[----:B------:R-:W-:Y:S01]  /*37be0*/  PRMT R17, RZ, 0x7610, R17 ;  /* 0x00007610ff117816 */ /* 0x000fe20000000011 */
[----:B--2---:R0:W-:Y:S04]  /*37bf0*/  STL [R1+0x44], R19 ;  /* 0x0000441301007387 */ /* 0x0041e80000100800 */
[----:B------:R-:W-:Y:S04]  /*37c00*/  STL [R1+0xcc8], R52 ;  /* 0x000cc83401007387 */ /* 0x000fe80000100800 */
[----:B------:R-:W-:Y:S04]  /*37c10*/  STL [R1+0xb28], R20 ;  /* 0x000b281401007387 */ /* 0x000fe80000100800 */
[----:B------:R-:W-:Y:S04]  /*37c20*/  STL [R1+0xcc4], R54 ;  /* 0x000cc43601007387 */ /* 0x000fe80000100800 */
[----:B---3--:R1:W-:Y:S04]  /*37c30*/  STL [R1+0x1a0], R45 ;  /* 0x0001a02d01007387 */ /* 0x0083e80000100800 */
[----:B------:R-:W-:Y:S01]  /*37c40*/  STL [R1+0xb24], R21 ;  /* 0x000b241501007387 */ /* 0x000fe20000100800 */
[----:B0-----:R-:W0:Y:S01]  /*37c50*/  LDC R19, c[0x0][0x3a0] ;  /* 0x0000e800ff137b82 */ /* 0x001e220000000800 */
[----:B-1----:R-:W-:-:S05]  /*37c60*/  IADD3 R45, P4, PT, R10, R3, RZ ;  /* 0x000000030a2d7210 */ /* 0x002fca0007f9e0ff */
[----:B------:R-:W-:Y:S04]  /*37c70*/  STL [R1+0xcf8], R45 ;  /* 0x000cf82d01007387 */ /* 0x000fe80000100800 */
[----:B------:R1:W-:Y:S01]  /*37c80*/  STL [R1+0x1ac], R51 ;  /* 0x0001ac3301007387 */ /* 0x0003e20000100800 */
[----:B------:R-:W-:Y:S01]  /*37c90*/  @!P3 IMAD.MOV.U32 R8, RZ, RZ, R45 ;  /* 0x000000ffff08b224 */ /* 0x000fe200078e002d */
[----:B-1----:R-:W-:Y:S02]  /*37ca0*/  LEA.HI.X.SX32 R51, R10, R4, 0x1, P4 ;  /* 0x000000040a337211 */ /* 0x002fe400020f0eff */
[----:B------:R-:W-:Y:S02]  /*37cb0*/  ISETP.GE.U32.AND P4, PT, R5, 0x7fffff3a, PT ;  /* 0x7fffff3a0500780c */ /* 0x000fe40003f86070 */
[----:B------:R-:W-:Y:S01]  /*37cc0*/  ISETP.GT.U32.AND P6, PT, R15, R61, PT ;  /* 0x0000003d0f00720c */ /* 0x000fe20003fc4070 */
[----:B------:R-:W1:Y:S01]  /*37cd0*/  LDC R10, c[0x0][0x3a0] ;  /* 0x0000e800ff0a7b82 */ /* 0x000e620000000800 */
[----:B------:R-:W-:-:S02]  /*37ce0*/  @!P3 IMAD.MOV.U32 R9, RZ, RZ, R51 ;  /* 0x000000ffff09b224 */ /* 0x000fc400078e0033 */
[----:B------:R-:W-:-:S03]  /*37cf0*/  IMAD R5, R6, 0x46, RZ ;  /* 0x0000004606057824 */ /* 0x000fc600078e02ff */
[----:B------:R2:W3:Y:S02]  /*37d00*/  @!P3 LDG.E.U8 R11, desc[UR20][R8.64] ;  /* 0x00000014080bb981 */ /* 0x0004e4000c1e1100 */
[----:B--2---:R-:W-:Y:S02]  /*37d10*/  @!P5 IMAD.MOV.U32 R8, RZ, RZ, R20 ;  /* 0x000000ffff08d224 */ /* 0x004fe400078e0014 */
[----:B------:R-:W-:Y:S01]  /*37d20*/  @!P5 IMAD.MOV.U32 R9, RZ, RZ, R21 ;  /* 0x000000ffff09d224 */ /* 0x000fe200078e0015 */
[----:B------:R-:W-:-:S04]  /*37d30*/  IADD3 R20, P3, PT, R5, R3, RZ ;  /* 0x0000000305147210 */ /* 0x000fc80007f7e0ff */
[----:B------:R2:W4:Y:S01]  /*37d40*/  @!P5 LDG.E.U8 R7, desc[UR20][R8.64] ;  /* 0x000000140807d981 */ /* 0x000522000c1e1100 */
[----:B------:R-:W-:Y:S01]  /*37d50*/  LEA.HI.X.SX32 R21, R5, R4, 0x1, P3 ;  /* 0x0000000405157211 */ /* 0x000fe200018f0eff */
[----:B--2---:R-:W-:-:S04]  /*37d60*/  VIADD R8, R18, 0xffffffb2 ;  /* 0xffffffb212087836 */ /* 0x004fc80000000000 */
[----:B------:R-:W-:Y:S01]  /*37d70*/  @!P4 IMAD.MOV.U32 R9, RZ, RZ, R21 ;  /* 0x000000ffff09c224 */ /* 0x000fe200078e0015 */
[----:B------:R-:W-:Y:S01]  /*37d80*/  STL [R1+0xcf4], R51 ;  /* 0x000cf43301007387 */ /* 0x000fe20000100800 */
[----:B------:R-:W-:Y:S02]  /*37d90*/  @!P6 IMAD.IADD R61, R61, 0x1, -R15 ;  /* 0x000000013d3de824 */ /* 0x000fe400078e0a0f */
[----:B------:R-:W-:Y:S01]  /*37da0*/  IMAD R5, R6, 0x47, RZ ;  /* 0x0000004706057824 */ /* 0x000fe200078e02ff */
[----:B------:R-:W-:Y:S01]  /*37db0*/  ISETP.GE.U32.AND P3, PT, R8, 0x7fffff33, PT ;  /* 0x7fffff330800780c */ /* 0x000fe20003f66070 */
[----:B------:R-:W-:Y:S01]  /*37dc0*/  @!P4 IMAD.MOV.U32 R8, RZ, RZ, R20 ;  /* 0x000000ffff08c224 */ /* 0x000fe200078e0014 */
[----:B------:R-:W-:Y:S01]  /*37dd0*/  PRMT R23, RZ, 0x7610, R23 ;  /* 0x00007610ff177816 */ /* 0x000fe20000000017 */
[----:B------:R-:W2:Y:S03]  /*37de0*/  LDC R18, c[0x0][0x3a0] ;  /* 0x0000e800ff127b82 */ /* 0x000ea60000000800 */
[----:B------:R1:W2:Y:S01]  /*37df0*/  @!P4 LDG.E.U8 R17, desc[UR20][R8.64] ;  /* 0x000000140811c981 */ /* 0x0002a2000c1e1100 */
[----:B------:R-:W-:Y:S01]  /*37e00*/  ISETP.GT.U32.AND P5, PT, R15, R61, PT ;  /* 0x0000003d0f00720c */ /* 0x000fe20003fa4070 */
[----:B-1----:R-:W-:-:S12]  /*37e10*/  VIADD R8, R10, 0xffffffb0 ;  /* 0xffffffb00a087836 */ /* 0x002fd80000000000 */
[----:B------:R-:W-:Y:S01]  /*37e20*/  @!P5 IMAD.IADD R61, R61, 0x1, -R15 ;  /* 0x000000013d3dd824 */ /* 0x000fe200078e0a0f */
[----:B------:R-:W-:Y:S01]  /*37e30*/  PRMT R10, RZ, 0x7610, R10 ;  /* 0x00007610ff0a7816 */ /* 0x000fe2000000000a */
[----:B---3--:R1:W-:Y:S04]  /*37e40*/  STL [R1+0x104], R11 ;  /* 0x0001040b01007387 */ /* 0x0083e80000100800 */
[----:B------:R-:W3:Y:S01]  /*37e50*/  LDL R55, [R1+0x23e0] ;  /* 0x0023e00001377983 */ /* 0x000ee20000100800 */
[----:B-1----:R-:W1:Y:S03]  /*37e60*/  LDC R11, c[0x0][0x3a0] ;  /* 0x0000e800ff0b7b82 */ /* 0x002e660000000800 */
[----:B----4-:R0:W-:Y:S04]  /*37e70*/  STL [R1+0x40], R7 ;  /* 0x0000400701007387 */ /* 0x0101e80000100800 */
[----:B------:R-:W-:Y:S04]  /*37e80*/  STL [R1+0xd00], R20 ;  /* 0x000d001401007387 */ /* 0x000fe80000100800 */
[----:B------:R4:W-:Y:S01]  /*37e90*/  STL [R1+0xcfc], R21 ;  /* 0x000cfc1501007387 */ /* 0x0009e20000100800 */
[----:B0-----:R-:W-:-:S05]  /*37ea0*/  VIADD R7, R19, 0xffffffb8 ;  /* 0xffffffb813077836 */ /* 0x001fca0000000000 */
[----:B------:R-:W-:Y:S02]  /*37eb0*/  ISETP.GE.U32.AND P6, PT, R7, 0x7fffff39, PT ;  /* 0x7fffff390700780c */ /* 0x000fe40003fc6070 */
[CC--:B----4-:R-:W-:Y:S01]  /*37ec0*/  IADD3 R21, P4, PT, R5.reuse, R3.reuse, RZ ;  /* 0x0000000305157210 */ /* 0x0d0fe20007f9e0ff */
[----:B------:R-:W-:Y:S01]  /*37ed0*/  IMAD R7, R6, 0x4d, RZ ;  /* 0x0000004d06077824 */ /* 0x000fe200078e02ff */
[----:B--2---:R0:W-:Y:S02]  /*37ee0*/  STL [R1+0x190], R17 ;  /* 0x0001901101007387 */ /* 0x0041e40000100800 */
[----:B------:R-:W-:Y:S02]  /*37ef0*/  LEA.HI.X.SX32 R45, R5, R4, 0x1, P4 ;  /* 0x00000004052d7211 */ /* 0x000fe400020f0eff */
[----:B------:R-:W-:Y:S01]  /*37f00*/  IADD3 R20, P5, PT, R7, R3, RZ ;  /* 0x0000000307147210 */ /* 0x000fe20007fbe0ff */
[----:B0-----:R-:W0:Y:S01]  /*37f10*/  LDC R17, c[0x0][0x3a0] ;  /* 0x0000e800ff117b82 */ /* 0x001e220000000800 */
[----:B------:R-:W-:-:S02]  /*37f20*/  PRMT R19, RZ, 0x7610, R19 ;  /* 0x00007610ff137816 */ /* 0x000fc40000000013 */
[----:B------:R-:W-:Y:S01]  /*37f30*/  ISETP.GE.U32.AND P4, PT, R8, 0x7fffff31, PT ;  /* 0x7fffff310800780c */ /* 0x000fe20003f86070 */
[----:B-1----:R-:W-:Y:S02]  /*37f40*/  VIADD R5, R11, 0xffffffb1 ;  /* 0xffffffb10b057836 */ /* 0x002fe40000000000 */
[----:B------:R-:W-:Y:S02]  /*37f50*/  @!P6 IMAD.MOV.U32 R8, RZ, RZ, R21 ;  /* 0x000000ffff08e224 */ /* 0x000fe400078e0015 */
[----:B------:R-:W-:Y:S01]  /*37f60*/  @!P6 IMAD.MOV.U32 R9, RZ, RZ, R45 ;  /* 0x000000ffff09e224 */ /* 0x000fe200078e002d */
[----:B------:R-:W-:Y:S01]  /*37f70*/  LEA.HI.X.SX32 R11, R7, R4, 0x1, P5 ;  /* 0x00000004070b7211 */ /* 0x000fe200028f0eff */
[----:B------:R-:W-:-:S03]  /*37f80*/  IMAD R7, R6, 0x4e, RZ ;  /* 0x0000004e06077824 */ /* 0x000fc600078e02ff */
[----:B------:R1:W2:Y:S01]  /*37f90*/  @!P6 LDG.E.U8 R19, desc[UR20][R8.64] ;  /* 0x000000140813e981 */ /* 0x0002a2000c1e1100 */
[----:B------:R-:W-:Y:S01]  /*37fa0*/  ISETP.GE.U32.AND P6, PT, R5, 0x7fffff32, PT ;  /* 0x7fffff320500780c */ /* 0x000fe20003fc6070 */
[----:B-1----:R-:W-:Y:S02]  /*37fb0*/  @!P3 IMAD.MOV.U32 R8, RZ, RZ, R20 ;  /* 0x000000ffff08b224 */ /* 0x002fe400078e0014 */
[----:B------:R-:W-:-:S05]  /*37fc0*/  @!P3 IMAD.MOV.U32 R9, RZ, RZ, R11 ;  /* 0x000000ffff09b224 */ /* 0x000fca00078e000b */
[----:B------:R0:W4:Y:S01]  /*37fd0*/  @!P3 LDG.E.U8 R10, desc[UR20][R8.64] ;  /* 0x00000014080ab981 */ /* 0x000122000c1e1100 */
[----:B------:R-:W-:-:S04]  /*37fe0*/  IADD3 R51, P3, PT, R7, R3, RZ ;  /* 0x0000000307337210 */ /* 0x000fc80007f7e0ff */
[----:B------:R-:W-:Y:S01]  /*37ff0*/  LEA.HI.X.SX32 R7, R7, R4, 0x1, P3 ;  /* 0x0000000407077211 */ /* 0x000fe200018f0eff */
[----:B0-----:R-:W-:-:S04]  /*38000*/  VIADD R8, R17, 0xffffffa9 ;  /* 0xffffffa911087836 */ /* 0x001fc80000000000 */
[----:B------:R-:W-:Y:S01]  /*38010*/  @!P6 IMAD.MOV.U32 R9, RZ, RZ, R7 ;  /* 0x000000ffff09e224 */ /* 0x000fe200078e0007 */
[----:B------:R-:W-:Y:S01]  /*38020*/  ISETP.GE.U32.AND P3, PT, R8, 0x7fffff2a, PT ;  /* 0x7fffff2a0800780c */ /* 0x000fe20003f66070 */
[----:B------:R-:W-:-:S05]  /*38030*/  @!P6 IMAD.MOV.U32 R8, RZ, RZ, R51 ;  /* 0x000000ffff08e224 */ /* 0x000fca00078e0033 */
[----:B------:R-:W4:Y:S04]  /*38040*/  @!P6 LDG.E.U8 R23, desc[UR20][R8.64] ;  /* 0x000000140817e981 */ /* 0x000f28000c1e1100 */
[----:B------:R0:W-:Y:S04]  /*38050*/  STL [R1+0xd08], R21 ;  /* 0x000d081501007387 */ /* 0x0001e80000100800 */
[----:B------:R-:W-:Y:S04]  /*38060*/  STL [R1+0xd04], R45 ;  /* 0x000d042d01007387 */ /* 0x000fe80000100800 */
[----:B------:R1:W-:Y:S01]  /*38070*/  STL [R1+0xd38], R20 ;  /* 0x000d381401007387 */ /* 0x0003e20000100800 */
[----:B------:R-:W-:Y:S01]  /*38080*/  IMAD.MOV.U32 R5, RZ, RZ, R61 ;  /* 0x000000ffff057224 */ /* 0x000fe200078e003d */
[----:B------:R-:W-:-:S02]  /*38090*/  PRMT R17, RZ, 0x7610, R17 ;  /* 0x00007610ff117816 */ /* 0x000fc40000000011 */
[----:B------:R-:W-:Y:S01]  /*380a0*/  PRMT R50, RZ, 0x7610, R50 ;  /* 0x00007610ff327816 */ /* 0x000fe20000000032 */
[----:B0-----:R-:W0:Y:S01]  /*380b0*/  LDC R21, c[0x0][0x3a0] ;  /* 0x0000e800ff157b82 */ /* 0x001e220000000800 */
[----:B------:R-:W-:-:S07]  /*380c0*/  PRMT R22, RZ, 0x7610, R22 ;  /* 0x00007610ff167816 */ /* 0x000fce0000000016 */
[----:B-1----:R-:W1:Y:S01]  /*380d0*/  LDC R20, c[0x0][0x3a0] ;  /* 0x0000e800ff147b82 */ /* 0x002e620000000800 */
[----:B---3--:R-:W-:-:S13]  /*380e0*/  ISETP.GE.AND P5, PT, R55, RZ, PT ;  /* 0x000000ff3700720c */ /* 0x008fda0003fa6270 */
[----:B------:R-:W-:Y:S01]  /*380f0*/  @!P5 IMAD.MOV R5, RZ, RZ, -R5 ;  /* 0x000000ffff05d224 */ /* 0x000fe200078e0a05 */
[----:B--2---:R2:W-:Y:S04]  /*38100*/  STL [R1+0x1a4], R19 ;  /* 0x0001a41301007387 */ /* 0x0045e80000100800 */
[----:B------:R-:W-:Y:S01]  /*38110*/  STL [R1+0xd34], R11 ;  /* 0x000d340b01007387 */ /* 0x000fe20000100800 */
[----:B--2---:R-:W2:Y:S03]  /*38120*/  LDC R19, c[0x0][0x3a0] ;  /* 0x0000e800ff137b82 */ /* 0x004ea60000000800 */
[----:B----4-:R3:W-:Y:S04]  /*38130*/  STL [R1+0x100], R10 ;  /* 0x0001000a01007387 */ /* 0x0107e80000100800 */
[----:B------:R-:W-:Y:S04]  /*38140*/  STL [R1+0xd40], R51 ;  /* 0x000d403301007387 */ /* 0x000fe80000100800 */
[----:B------:R4:W-:Y:S01]  /*38150*/  STL [R1+0xd3c], R7 ;  /* 0x000d3c0701007387 */ /* 0x0009e20000100800 */
[----:B---3--:R-:W-:-:S02]  /*38160*/  IMAD R10, R6, 0x4f, RZ ;  /* 0x0000004f060a7824 */ /* 0x008fc400078e02ff */
[----:B------:R-:W-:Y:S02]  /*38170*/  VIADD R11, R18, 0xffffffaa ;  /* 0xffffffaa120b7836 */ /* 0x000fe40000000000 */
[----:B----4-:R-:W-:Y:S01]  /*38180*/  IMAD R7, R6, 0x13, RZ ;  /* 0x0000001306077824 */ /* 0x010fe200078e02ff */
[C---:B------:R-:W-:Y:S02]  /*38190*/  IADD3 R45, P5, PT, R10.reuse, R3, RZ ;  /* 0x000000030a2d7210 */ /* 0x040fe40007fbe0ff */
[----:B------:R-:W-:Y:S02]  /*381a0*/  ISETP.GE.U32.AND P6, PT, R11, 0x7fffff2b, PT ;  /* 0x7fffff2b0b00780c */ /* 0x000fe40003fc6070 */
[----:B------:R-:W-:Y:S01]  /*381b0*/  LEA.HI.X.SX32 R51, R10, R4, 0x1, P5 ;  /* 0x000000040a337211 */ /* 0x000fe200028f0eff */
[----:B------:R-:W-:Y:S04]  /*381c0*/  STL [R1+0xd48], R45 ;  /* 0x000d482d01007387 */ /* 0x000fe80000100800 */
[----:B------:R3:W-:Y:S01]  /*381d0*/  STL [R1+0x194], R23 ;  /* 0x0001941701007387 */ /* 0x0007e20000100800 */
[----:B------:R-:W-:-:S02]  /*381e0*/  IMAD R10, R6, 0x55, RZ ;  /* 0x00000055060a7824 */ /* 0x000fc400078e02ff */
[----:B------:R-:W-:Y:S02]  /*381f0*/  @!P4 IMAD.MOV.U32 R8, RZ, RZ, R45 ;  /* 0x000000ffff08c224 */ /* 0x000fe400078e002d */
[----:B------:R-:W-:Y:S01]  /*38200*/  @!P4 IMAD.MOV.U32 R9, RZ, RZ, R51 ;  /* 0x000000ffff09c224 */ /* 0x000fe200078e0033 */
[----:B---3--:R-:W-:Y:S01]  /*38210*/  IADD3 R23, P5, PT, R7, R3, RZ ;  /* 0x0000000307177210 */ /* 0x008fe20007fbe0ff */
[----:B--2---:R-:W-:Y:S01]  /*38220*/  VIADD R11, R19, 0xffffffec ;  /* 0xffffffec130b7836 */ /* 0x004fe20000000000 */
[----:B------:R2:W-:Y:S04]  /*38230*/  STL [R1+0xd44], R51 ;  /* 0x000d443301007387 */ /* 0x0005e80000100800 */
[----:B------:R3:W4:Y:S01]  /*38240*/  @!P4 LDG.E.U8 R17, desc[UR20][R8.64] ;  /* 0x000000140811c981 */ /* 0x000722000c1e1100 */
[----:B------:R-:W-:-:S02]  /*38250*/  LEA.HI.X.SX32 R45, R7, R4, 0x1, P5 ;  /* 0x00000004072d7211 */ /* 0x000fc400028f0eff */
[----:B------:R-:W-:Y:S01]  /*38260*/  IADD3 R52, P5, PT, R10, R3, RZ ;  /* 0x000000030a347210 */ /* 0x000fe20007fbe0ff */
[----:B------:R-:W-:-:S03]  /*38270*/  IMAD R7, R6, 0x56, RZ ;  /* 0x0000005606077824 */ /* 0x000fc600078e02ff */
[-C--:B------:R-:W-:Y:S02]  /*38280*/  LEA.HI.X.SX32 R54, R10, R4.reuse, 0x1, P5 ;  /* 0x000000040a367211 */ /* 0x080fe400028f0eff */
[----:B------:R-:W-:Y:S02]  /*38290*/  ISETP.GE.U32.AND P4, PT, R11, 0x7fffff6d, PT ;  /* 0x7fffff6d0b00780c */ /* 0x000fe40003f86070 */
[C---:B--2---:R-:W-:Y:S02]  /*382a0*/  IADD3 R51, P5, PT, R7.reuse, R3, RZ ;  /* 0x0000000307337210 */ /* 0x044fe40007fbe0ff */
[----:B------:R-:W-:Y:S01]  /*382b0*/  PRMT R18, RZ, 0x7610, R18 ;  /* 0x00007610ff127816 */ /* 0x000fe20000000012 */
[----:B---3--:R-:W-:Y:S02]  /*382c0*/  @!P6 IMAD.MOV.U32 R8, RZ, RZ, R52 ;  /* 0x000000ffff08e224 */ /* 0x008fe400078e0034 */
[----:B------:R-:W-:Y:S01]  /*382d0*/  @!P6 IMAD.MOV.U32 R9, RZ, RZ, R54 ;  /* 0x000000ffff09e224 */ /* 0x000fe200078e0036 */
[----:B------:R-:W-:-:S04]  /*382e0*/  LEA.HI.X.SX32 R7, R7, R4, 0x1, P5 ;  /* 0x0000000407077211 */ /* 0x000fc800028f0eff */
[----:B------:R2:W3:Y:S01]  /*382f0*/  @!P6 LDG.E.U8 R18, desc[UR20][R8.64] ;  /* 0x000000140812e981 */ /* 0x0004e2000c1e1100 */
[----:B------:R-:W-:Y:S01]  /*38300*/  PRMT R19, RZ, 0x7610, R19 ;  /* 0x00007610ff137816 */ /* 0x000fe20000000013 */
[----:B--2---:R-:W-:Y:S02]  /*38310*/  @!P3 IMAD.MOV.U32 R8, RZ, RZ, R51 ;  /* 0x000000ffff08b224 */ /* 0x004fe400078e0033 */
[----:B------:R-:W-:-:S05]  /*38320*/  @!P3 IMAD.MOV.U32 R9, RZ, RZ, R7 ;  /* 0x000000ffff09b224 */ /* 0x000fca00078e0007 */
[----:B------:R2:W3:Y:S02]  /*38330*/  @!P3 LDG.E.U8 R50, desc[UR20][R8.64] ;  /* 0x000000140832b981 */ /* 0x0004e4000c1e1100 */
[----:B--2---:R-:W-:Y:S02]  /*38340*/  @!P4 IMAD.MOV.U32 R8, RZ, RZ, R23 ;  /* 0x000000ffff08c224 */ /* 0x004fe400078e0017 */
[----:B------:R-:W-:-:S05]  /*38350*/  @!P4 IMAD.MOV.U32 R9, RZ, RZ, R45 ;  /* 0x000000ffff09c224 */ /* 0x000fca00078e002d */
[----:B------:R2:W2:Y:S04]  /*38360*/  @!P4 LDG.E.U8 R19, desc[UR20][R8.64] ;  /* 0x000000140813c981 */ /* 0x0004a8000c1e1100 */
[----:B------:R-:W-:Y:S01]  /*38370*/  STL [R1+0xb68], R23 ;  /* 0x000b681701007387 */ /* 0x000fe20000100800 */
[----:B0-----:R-:W-:-:S05]  /*38380*/  VIADD R11, R21, 0xffffffa8 ;  /* 0xffffffa8150b7836 */ /* 0x001fca0000000000 */
[----:B------:R-:W-:Y:S01]  /*38390*/  ISETP.GE.U32.AND P5, PT, R11, 0x7fffff29, PT ;  /* 0x7fffff290b00780c */ /* 0x000fe20003fa6070 */
[----:B----4-:R0:W-:Y:S04]  /*383a0*/  STL [R1+0x19c], R17 ;  /* 0x00019c1101007387 */ /* 0x0101e80000100800 */
[----:B------:R-:W-:Y:S04]  /*383b0*/  STL [R1+0xb64], R45 ;  /* 0x000b642d01007387 */ /* 0x000fe80000100800 */
[----:B------:R-:W-:Y:S04]  /*383c0*/  STL [R1+0xd78], R52 ;  /* 0x000d783401007387 */ /* 0x000fe80000100800 */
[----:B------:R-:W-:Y:S04]  /*383d0*/  STL [R1+0xd74], R54 ;  /* 0x000d743601007387 */ /* 0x000fe80000100800 */
[----:B------:R-:W-:Y:S04]  /*383e0*/  STL [R1+0xd80], R51 ;  /* 0x000d803301007387 */ /* 0x000fe80000100800 */
[----:B------:R4:W-:Y:S01]  /*383f0*/  STL [R1+0xd7c], R7 ;  /* 0x000d7c0701007387 */ /* 0x0009e20000100800 */
[----:B-1----:R-:W-:-:S02]  /*38400*/  VIADD R10, R20, 0xffffffa2 ;  /* 0xffffffa2140a7836 */ /* 0x002fc40000000000 */
[----:B------:R-:W1:Y:S08]  /*38410*/  LDC R20, c[0x0][0x3a8] ;  /* 0x0000ea00ff147b82 */ /* 0x000e700000000800 */
[----:B0-----:R-:W0:Y:S01]  /*38420*/  LDC R17, c[0x0][0x3a0] ;  /* 0x0000e800ff117b82 */ /* 0x001e220000000800 */
[----:B----4-:R-:W-:Y:S01]  /*38430*/  IMAD R7, R6, 0x57, RZ ;  /* 0x0000005706077824 */ /* 0x010fe200078e02ff */
[----:B---3--:R3:W-:Y:S04]  /*38440*/  STL [R1+0x10c], R18 ;  /* 0x00010c1201007387 */ /* 0x0087e80000100800 */
[----:B------:R-:W-:-:S05]  /*38450*/  IADD3 R23, P3, PT, R7, R3, RZ ;  /* 0x0000000307177210 */ /* 0x000fca0007f7e0ff */
[----:B--2---:R-:W-:Y:S01]  /*38460*/  @!P5 IMAD.MOV.U32 R8, RZ, RZ, R23 ;  /* 0x000000ffff08d224 */ /* 0x004fe200078e0017 */
[----:B---3--:R-:W2:Y:S01]  /*38470*/  LDC R18, c[0x0][0x3a0] ;  /* 0x0000e800ff127b82 */ /* 0x008ea20000000800 */
[----:B------:R3:W-:Y:S04]  /*38480*/  STL [R1+0x50], R19 ;  /* 0x0000501301007387 */ /* 0x0007e80000100800 */
[----:B------:R-:W-:Y:S04]  /*38490*/  STL [R1+0xd88], R23 ;  /* 0x000d881701007387 */ /* 0x000fe80000100800 */
[----:B------:R4:W-:Y:S01]  /*384a0*/  STL [R1+0x18c], R50 ;  /* 0x00018c3201007387 */ /* 0x0009e20000100800 */
[----:B------:R-:W-:-:S02]  /*384b0*/  SEL R5, R14, R5, !P1 ;  /* 0x000000050e057207 */ /* 0x000fc40004800000 */
[----:B------:R-:W-:Y:S01]  /*384c0*/  ISETP.GE.U32.AND P6, PT, R10, 0x7fffff23, PT ;  /* 0x7fffff230a00780c */ /* 0x000fe20003fc6070 */
[----:B0-----:R-:W-:Y:S01]  /*384d0*/  VIADD R11, R17, 0xffffffe4 ;  /* 0xffffffe4110b7836 */ /* 0x001fe20000000000 */
[----:B------:R-:W-:Y:S02]  /*384e0*/  PRMT R53, RZ, 0x7610, R53 ;  /* 0x00007610ff357816 */ /* 0x000fe40000000035 */
[----:B------:R-:W-:Y:S01]  /*384f0*/  PRMT R21, RZ, 0x7610, R21 ;  /* 0x00007610ff157816 */ /* 0x000fe20000000015 */
[----:B---3--:R-:W0:Y:S01]  /*38500*/  LDC R19, c[0x0][0x3a0] ;  /* 0x0000e800ff137b82 */ /* 0x008e220000000800 */
[----:B----4-:R-:W-:Y:S01]  /*38510*/  LEA.HI.X.SX32 R50, R7, R4, 0x1, P3 ;  /* 0x0000000407327211 */ /* 0x010fe200018f0eff */
[----:B------:R-:W-:Y:S02]  /*38520*/  IMAD R5, R5, UR6, RZ ;  /* 0x0000000605057c24 */ /* 0x000fe4000f8e02ff */
[----:B------:R-:W-:-:S04]  /*38530*/  IMAD R10, R6, 0x1b, RZ ;  /* 0x0000001b060a7824 */ /* 0x000fc800078e02ff */
[----:B------:R-:W3:Y:S01]  /*38540*/  LDC R17, c[0x0][0x3a0] ;  /* 0x0000e800ff117b82 */ /* 0x000ee20000000800 */
[----:B------:R-:W-:-:S05]  /*38550*/  @!P5 IMAD.MOV.U32 R9, RZ, RZ, R50 ;  /* 0x000000ffff09d224 */ /* 0x000fca00078e0032 */
[----:B------:R2:W4:Y:S01]  /*38560*/  @!P5 LDG.E.U8 R22, desc[UR20][R8.64] ;  /* 0x000000140816d981 */ /* 0x000522000c1e1100 */
[C---:B------:R-:W-:Y:S02]  /*38570*/  IADD3 R54, P3, PT, R5.reuse, R13, RZ ;  /* 0x0000000d05367210 */ /* 0x040fe40007f7e0ff */
[----:B------:R-:W-:Y:S01]  /*38580*/  IADD3 R45, P4, PT, R10, R3, RZ ;  /* 0x000000030a2d7210 */ /* 0x000fe20007f9e0ff */
[----:B------:R-:W-:Y:S01]  /*38590*/  IMAD R7, R6, 0x23, RZ ;  /* 0x0000002306077824 */ /* 0x000fe200078e02ff */
[----:B------:R1:W-:Y:S04]  /*385a0*/  STL [R1+0xd84], R50 ;  /* 0x000d843201007387 */ /* 0x0003e80000100800 */
[----:B------:R-:W-:Y:S04]  /*385b0*/  STL [R1+0x8e8], R54 ;  /* 0x0008e83601007387 */ /* 0x000fe80000100800 */
[----:B------:R-:W3:Y:S01]  /*385c0*/  LDL.LU R55, [R1+0x590] ;  /* 0x0005900001377983 */ /* 0x000ee20000300800 */
[----:B------:R-:W-:-:S03]  /*385d0*/  LEA.HI.X.SX32 R56, R5, R12, 0x1, P3 ;  /* 0x0000000c05387211 */ /* 0x000fc600018f0eff */
[----:B------:R-:W-:Y:S01]  /*385e0*/  STL [R1+0xba8], R45 ;  /* 0x000ba82d01007387 */ /* 0x000fe20000100800 */
[----:B-1----:R-:W-:Y:S02]  /*385f0*/  IMAD R5, R20, 0x5d, RZ ;  /* 0x0000005d14057824 */ /* 0x002fe400078e02ff */
[----:B--2---:R-:W-:Y:S01]  /*38600*/  VIADD R8, R18, 0xffffffdc ;  /* 0xffffffdc12087836 */ /* 0x004fe20000000000 */
[-C--:B------:R-:W-:Y:S02]  /*38610*/  LEA.HI.X.SX32 R50, R10, R4.reuse, 0x1, P4 ;  /* 0x000000040a327211 */ /* 0x080fe400020f0eff */
[----:B------:R-:W-:Y:S02]  /*38620*/  IADD3 R51, P5, PT, R5, R3, RZ ;  /* 0x0000000305337210 */ /* 0x000fe40007fbe0ff */
[----:B------:R-:W-:Y:S01]  /*38630*/  ISETP.GE.U32.AND P3, PT, R11, 0x7fffff65, PT ;  /* 0x7fffff650b00780c */ /* 0x000fe20003f66070 */
[----:B------:R-:W-:Y:S01]  /*38640*/  @P0 IMAD.MOV.U32 R9, RZ, RZ, R56 ;  /* 0x000000ffff090224 */ /* 0x000fe200078e0038 */
[----:B------:R-:W1:Y:S01]  /*38650*/  LDC R10, c[0x0][0x3a8] ;  /* 0x0000ea00ff0a7b82 */ /* 0x000e620000000800 */
[----:B------:R-:W-:-:S02]  /*38660*/  LEA.HI.X.SX32 R52, R5, R4, 0x1, P5 ;  /* 0x0000000405347211 */ /* 0x000fc400028f0eff */
[----:B------:R-:W-:-:S05]  /*38670*/  PRMT R5, RZ, 0x7610, R5 ;  /* 0x00007610ff057816 */ /* 0x000fca0000000005 */
[----:B------:R-:W2:Y:S08]  /*38680*/  LDC R11, c[0x0][0x3a0] ;  /* 0x0000e800ff0b7b82 */ /* 0x000eb00000000800 */
[----:B------:R-:W0:Y:S08]  /*38690*/  LDC R20, c[0x0][0x3a8] ;  /* 0x0000ea00ff147b82 */ /* 0x000e300000000800 */
[----:B------:R-:W0:Y:S01]  /*386a0*/  LDC R18, c[0x0][0x3a0] ;  /* 0x0000e800ff127b82 */ /* 0x000e220000000800 */
[----:B----4-:R4:W-:Y:S02]  /*386b0*/  STL [R1+0x188], R22 ;  /* 0x0001881601007387 */ /* 0x0109e40000100800 */
[----:B----4-:R-:W-:-:S04]  /*386c0*/  IADD3 R22, P4, PT, R7, R3, RZ ;  /* 0x0000000307167210 */ /* 0x010fc80007f9e0ff */
[----:B------:R-:W-:Y:S02]  /*386d0*/  LEA.HI.X.SX32 R23, R7, R4, 0x1, P4 ;  /* 0x0000000407177211 */ /* 0x000fe400020f0eff */
[----:B------:R-:W-:Y:S01]  /*386e0*/  ISETP.GE.U32.AND P4, PT, R8, 0x7fffff5d, PT ;  /* 0x7fffff5d0800780c */ /* 0x000fe20003f86070 */
[----:B------:R-:W-:-:S05]  /*386f0*/  @P0 IMAD.MOV.U32 R8, RZ, RZ, R54 ;  /* 0x000000ffff080224 */ /* 0x000fca00078e0036 */
[----:B------:R4:W2:Y:S02]  /*38700*/  @P0 LDG.E.U8 R53, desc[UR20][R8.64] ;  /* 0x0000001408350981 */ /* 0x0008a4000c1e1100 */
[----:B----4-:R-:W-:Y:S02]  /*38710*/  @!P6 IMAD.MOV.U32 R8, RZ, RZ, R51 ;  /* 0x000000ffff08e224 */ /* 0x010fe400078e0033 */
[----:B------:R-:W-:-:S05]  /*38720*/  @!P6 IMAD.MOV.U32 R9, RZ, RZ, R52 ;  /* 0x000000ffff09e224 */ /* 0x000fca00078e0034 */
[----:B------:R4:W2:Y:S02]  /*38730*/  @!P6 LDG.E.U8 R21, desc[UR20][R8.64] ;  /* 0x000000140815e981 */ /* 0x0008a4000c1e1100 */
[----:B----4-:R-:W-:Y:S02]  /*38740*/  @!P3 IMAD.MOV.U32 R8, RZ, RZ, R45 ;  /* 0x000000ffff08b224 */ /* 0x010fe400078e002d */
[----:B------:R-:W-:-:S05]  /*38750*/  @!P3 IMAD.MOV.U32 R9, RZ, RZ, R50 ;  /* 0x000000ffff09b224 */ /* 0x000fca00078e0032 */
[----:B------:R4:W2:Y:S04]  /*38760*/  @!P3 LDG.E.U8 R5, desc[UR20][R8.64] ;  /* 0x000000140805b981 */ /* 0x0008a8000c1e1100 */
[----:B------:R-:W-:Y:S04]  /*38770*/  STL [R1+0x8e4], R56 ;  /* 0x0008e43801007387 */ /* 0x000fe80000100800 */
[----:B------:R-:W-:Y:S04]  /*38780*/  STL [R1+0xba4], R50 ;  /* 0x000ba43201007387 */ /* 0x000fe80000100800 */
[----:B------:R1:W-:Y:S01]  /*38790*/  STL [R1+0xbe8], R22 ;  /* 0x000be81601007387 */ /* 0x0003e20000100800 */
[----:B0-----:R-:W-:-:S03]  /*387a0*/  VIADD R7, R19, 0xffffffa1 ;  /* 0xffffffa113077836 */ /* 0x001fc60000000000 */
[----:B------:R0:W-:Y:S04]  /*387b0*/  STL [R1+0xbe4], R23 ;  /* 0x000be41701007387 */ /* 0x0001e80000100800 */
[----:B------:R-:W-:Y:S04]  /*387c0*/  STL [R1+0xdb8], R51 ;  /* 0x000db83301007387 */ /* 0x000fe80000100800 */
[----:B------:R-:W-:Y:S04]  /*387d0*/  STL [R1+0xdb4], R52 ;  /* 0x000db43401007387 */ /* 0x000fe80000100800 */
[----:B------:R-:W2:Y:S01]  /*387e0*/  LDL.LU R61, [R1+0x58c] ;  /* 0x00058c00013d7983 */ /* 0x000ea20000300800 */
[----:B------:R-:W-:-:S02]  /*387f0*/  ISETP.GE.U32.AND P5, PT, R7, 0x7fffff22, PT ;  /* 0x7fffff220700780c */ /* 0x000fc40003fa6070 */
[----:B------:R-:W-:Y:S01]  /*38800*/  PRMT R7, RZ, 0x7610, R7 ;  /* 0x00007610ff077816 */ /* 0x000fe20000000007 */
[----:B----4-:R-:W-:Y:S02]  /*38810*/  @!P4 IMAD.MOV.U32 R8, RZ, RZ, R22 ;  /* 0x000000ffff08c224 */ /* 0x010fe400078e0016 */
[----:B------:R-:W-:Y:S01]  /*38820*/  @!P4 IMAD.MOV.U32 R9, RZ, RZ, R23 ;  /* 0x000000ffff09c224 */ /* 0x000fe200078e0017 */
[----:B------:R-:W4:Y:S08]  /*38830*/  LDC R19, c[0x0][0x3a8] ;  /* 0x0000ea00ff137b82 */ /* 0x000f300000000800 */
[----:B-1----:R-:W1:Y:S01]  /*38840*/  LDC R22, c[0x0][0x3a8] ;  /* 0x0000ea00ff167b82 */ /* 0x002e620000000800 */
[----:B---3--:R-:W-:-:S02]  /*38850*/  ISETP.GT.U32.AND P6, PT, R15, R55, PT ;  /* 0x000000370f00720c */ /* 0x008fc40003fc4070 */
[----:B------:R-:W-:Y:S01]  /*38860*/  PRMT R49, RZ, 0x7610, R49 ;  /* 0x00007610ff317816 */ /* 0x000fe20000000031 */
[----:B------:R3:W4:Y:S01]  /*38870*/  @!P4 LDG.E.U8 R7, desc[UR20][R8.64] ;  /* 0x000000140807c981 */ /* 0x000722000c1e1100 */
[----:B------:R-:W-:-:S03]  /*38880*/  PRMT R37, RZ, 0x7610, R37 ;  /* 0x00007610ff257816 */ /* 0x000fc60000000025 */
[----:B0-----:R-:W0:Y:S01]  /*38890*/  LDC R23, c[0x0][0x3a0] ;  /* 0x0000e800ff177b82 */ /* 0x001e220000000800 */
[----:B---3--:R-:W-:Y:S01]  /*388a0*/  VIADD R8, R17, 0xffffffa0 ;  /* 0xffffffa011087836 */ /* 0x008fe20000000000 */
[----:B--2---:R2:W-:Y:S04]  /*388b0*/  STL [R1+0x108], R21 ;  /* 0x0001081501007387 */ /* 0x0045e80000100800 */
[----:B------:R-:W-:Y:S02]  /*388c0*/  @!P6 IMAD.IADD R55, R55, 0x1, -R15 ;  /* 0x000000013737e824 */ /* 0x000fe400078e0a0f */
[----:B------:R-:W3:Y:S08]  /*388d0*/  LDC R17, c[0x0][0x3a8] ;  /* 0x0000ea00ff117b82 */ /* 0x000ef00000000800 */
[----:B--2---:R-:W2:Y:S01]  /*388e0*/  LDC R21, c[0x0][0x3a0] ;  /* 0x0000e800ff157b82 */ /* 0x004ea20000000800 */
[----:B------:R0:W-:Y:S02]  /*388f0*/  STL [R1+0x48], R5 ;  /* 0x0000480501007387 */ /* 0x0001e40000100800 */
[----:B0-----:R-:W-:-:S05]  /*38900*/  IMAD R5, R10, 0x5e, RZ ;  /* 0x0000005e0a057824 */ /* 0x001fca00078e02ff */
[----:B------:R-:W-:-:S04]  /*38910*/  IADD3 R45, P3, PT, R5, R3, RZ ;  /* 0x00000003052d7210 */ /* 0x000fc80007f7e0ff */
[----:B------:R-:W-:Y:S02]  /*38920*/  LEA.HI.X.SX32 R50, R5, R4, 0x1, P3 ;  /* 0x0000000405327211 */ /* 0x000fe400018f0eff */
[----:B------:R-:W-:Y:S02]  /*38930*/  PRMT R10, RZ, 0x7610, R10 ;  /* 0x00007610ff0a7816 */ /* 0x000fe4000000000a */
[----:B------:R-:W-:Y:S01]  /*38940*/  ISETP.GE.U32.AND P3, PT, R8, 0x7fffff21, PT ;  /* 0x7fffff210800780c */ /* 0x000fe20003f66070 */
[----:B------:R-:W-:Y:S02]  /*38950*/  @!P5 IMAD.MOV.U32 R8, RZ, RZ, R45 ;  /* 0x000000ffff08d224 */ /* 0x000fe400078e002d */
[----:B------:R-:W-:-:S05]  /*38960*/  @!P5 IMAD.MOV.U32 R9, RZ, RZ, R50 ;  /* 0x000000ffff09d224 */ /* 0x000fca00078e0032 */
[----:B------:R0:W3:Y:S04]  /*38970*/  @!P5 LDG.E.U8 R10, desc[UR20][R8.64] ;  /* 0x00000014080ad981 */ /* 0x0000e8000c1e1100 */
[----:B----4-:R4:W-:Y:S01]  /*38980*/  STL [R1+0x58], R7 ;  /* 0x0000580701007387 */ /* 0x0109e20000100800 */
[----:B------:R-:W-:-:S03]  /*38990*/  IMAD R5, R20, 0x5f, RZ ;  /* 0x0000005f14057824 */ /* 0x000fc600078e02ff */
[----:B------:R-:W-:Y:S04]  /*389a0*/  STL [R1+0xdc0], R45 ;  /* 0x000dc02d01007387 */ /* 0x000fe80000100800 */
[----:B------:R0:W-:Y:S01]  /*389b0*/  STL [R1+0xdbc], R50 ;  /* 0x000dbc3201007387 */ /* 0x0001e20000100800 */
[----:B----4-:R-:W-:Y:S01]  /*389c0*/  VIADD R7, R11, 0xffffff9a ;  /* 0xffffff9a0b077836 */ /* 0x010fe20000000000 */
[----:B0-----:R-:W-:-:S04]  /*389d0*/  IADD3 R50, P5, PT, R5, R3, RZ ;  /* 0x0000000305327210 */ /* 0x001fc80007fbe0ff */
[----:B------:R-:W-:Y:S01]  /*389e0*/  ISETP.GE.U32.AND P4, PT, R7, 0x7fffff1b, PT ;  /* 0x7fffff1b0700780c */ /* 0x000fe20003f86070 */
[----:B------:R-:W-:Y:S01]  /*389f0*/  IMAD R7, R19, 0x65, RZ ;  /* 0x0000006513077824 */ /* 0x000fe200078e02ff */
[----:B------:R-:W-:Y:S02]  /*38a00*/  LEA.HI.X.SX32 R51, R5, R4, 0x1, P5 ;  /* 0x0000000405337211 */ /* 0x000fe400028f0eff */
[----:B------:R-:W-:Y:S01]  /*38a10*/  ISETP.GT.U32.AND P5, PT, R15, R61, PT ;  /* 0x0000003d0f00720c */ /* 0x000fe20003fa4070 */
[----:B------:R-:W-:Y:S01]  /*38a20*/  STL [R1+0x1bc], R53 ;  /* 0x0001bc3501007387 */ /* 0x000fe20000100800 */
[----:B------:R-:W-:Y:S01]  /*38a30*/  @!P3 IMAD.MOV.U32 R8, RZ, RZ, R50 ;  /* 0x000000ffff08b224 */ /* 0x000fe200078e0032 */
[----:B------:R-:W-:Y:S01]  /*38a40*/  IADD3 R45, P6, PT, R7, R3, RZ ;  /* 0x00000003072d7210 */ /* 0x000fe20007fde0ff */
[----:B--2---:R-:W-:Y:S02]  /*38a50*/  VIADD R5, R21, 0xffffff99 ;  /* 0xffffff9915057836 */ /* 0x004fe40000000000 */
[----:B------:R-:W-:Y:S01]  /*38a60*/  @!P3 IMAD.MOV.U32 R9, RZ, RZ, R51 ;  /* 0x000000ffff09b224 */ /* 0x000fe200078e0033 */
[----:B------:R-:W-:Y:S01]  /*38a70*/  PRMT R11, RZ, 0x7610, R11 ;  /* 0x00007610ff0b7816 */ /* 0x000fe2000000000b */
[----:B------:R-:W0:Y:S03]  /*38a80*/  LDC R19, c[0x0][0x3a0] ;  /* 0x0000e800ff137b82 */ /* 0x000e260000000800 */
[----:B------:R2:W4:Y:S02]  /*38a90*/  @!P3 LDG.E.U8 R49, desc[UR20][R8.64] ;  /* 0x000000140831b981 */ /* 0x000524000c1e1100 */
[----:B------:R-:W-:-:S02]  /*38aa0*/  @!P5 IMAD.IADD R61, R61, 0x1, -R15 ;  /* 0x000000013d3dd824 */ /* 0x000fc400078e0a0f */
[----:B--2---:R-:W-:Y:S01]  /*38ab0*/  @!P4 IMAD.MOV.U32 R8, RZ, RZ, R45 ;  /* 0x000000ffff08c224 */ /* 0x004fe200078e002d */
[----:B---3--:R2:W-:Y:S04]  /*38ac0*/  STL [R1+0x184], R10 ;  /* 0x0001840a01007387 */ /* 0x0085e80000100800 */
[----:B------:R-:W-:Y:S01]  /*38ad0*/  STL [R1+0xdc8], R50 ;  /* 0x000dc83201007387 */ /* 0x000fe20000100800 */
[----:B--2---:R-:W-:Y:S01]  /*38ae0*/  VIADD R10, R18, 0xffffff98 ;  /* 0xffffff98120a7836 */ /* 0x004fe20000000000 */
[----:B------:R-:W-:Y:S02]  /*38af0*/  LEA.HI.X.SX32 R18, R7, R4, 0x1, P6 ;  /* 0x0000000407127211 */ /* 0x000fe400030f0eff */
[----:B------:R-:W-:Y:S01]  /*38b00*/  ISETP.GE.U32.AND P6, PT, R5, 0x7fffff1a, PT ;  /* 0x7fffff1a0500780c */ /* 0x000fe20003fc6070 */
[----:B-1----:R-:W-:-:S02]  /*38b10*/  IMAD R5, R22, 0x66, RZ ;  /* 0x0000006616057824 */ /* 0x002fc400078e02ff */
[----:B------:R-:W-:Y:S01]  /*38b20*/  @!P4 IMAD.MOV.U32 R9, RZ, RZ, R18 ;  /* 0x000000ffff09c224 */ /* 0x000fe200078e0012 */
[----:B------:R-:W-:Y:S04]  /*38b30*/  STL [R1+0xdc4], R51 ;  /* 0x000dc43301007387 */ /* 0x000fe80000100800 */
[----:B------:R1:W-:Y:S04]  /*38b40*/  STL [R1+0xdf8], R45 ;  /* 0x000df82d01007387 */ /* 0x0003e80000100800 */
[----:B------:R2:W3:Y:S01]  /*38b50*/  @!P4 LDG.E.U8 R11, desc[UR20][R8.64] ;  /* 0x00000014080bc981 */ /* 0x0004e2000c1e1100 */
[----:B-1----:R-:W-:-:S04]  /*38b60*/  IADD3 R45, P5, PT, R5, R3, RZ ;  /* 0x00000003052d7210 */ /* 0x002fc80007fbe0ff */
[----:B------:R-:W-:Y:S01]  /*38b70*/  LEA.HI.X.SX32 R50, R5, R4, 0x1, P5 ;  /* 0x0000000405327211 */ /* 0x000fe200028f0eff */
[----:B--2---:R-:W-:-:S04]  /*38b80*/  @!P6 IMAD.MOV.U32 R8, RZ, RZ, R45 ;  /* 0x000000ffff08e224 */ /* 0x004fc800078e002d */
[----:B------:R-:W-:-:S05]  /*38b90*/  @!P6 IMAD.MOV.U32 R9, RZ, RZ, R50 ;  /* 0x000000ffff09e224 */ /* 0x000fca00078e0032 */
[----:B------:R-:W2:Y:S01]  /*38ba0*/  @!P6 LDG.E.U8 R37, desc[UR20][R8.64] ;  /* 0x000000140825e981 */ /* 0x000ea2000c1e1100 */
[----:B------:R-:W-:Y:S01]  /*38bb0*/  ISETP.GE.U32.AND P3, PT, R10, 0x7fffff19, PT ;  /* 0x7fffff190a00780c */ /* 0x000fe20003f66070 */
[----:B------:R-:W-:Y:S01]  /*38bc0*/  VIADD R7, R23, 0xffffffd4 ;  /* 0xffffffd417077836 */ /* 0x000fe20000000000 */
[----:B------:R-:W1:Y:S01]  /*38bd0*/  LDC R10, c[0x0][0x3a0] ;  /* 0x0000e800ff0a7b82 */ /* 0x000e620000000800 */
[----:B------:R0:W-:Y:S04]  /*38be0*/  STL [R1+0xdf4], R18 ;  /* 0x000df41201007387 */ /* 0x0001e80000100800 */
[----:B------:R-:W2:Y:S01]  /*38bf0*/  LDL R54, [R1+0x23dc] ;  /* 0x0023dc0001367983 */ /* 0x000ea20000100800 */
[----:B------:R-:W-:Y:S01]  /*38c00*/  ISETP.GE.U32.AND P4, PT, R7, 0x7fffff55, PT ;  /* 0x7fffff550700780c */ /* 0x000fe20003f86070 */
[----:B------:R-:W-:-:S02]  /*38c10*/  IMAD R7, R6, 0x2b, RZ ;  /* 0x0000002b06077824 */ /* 0x000fc400078e02ff */
[----:B------:R-:W-:Y:S01]  /*38c20*/  IMAD R5, R17, 0x67, RZ ;  /* 0x0000006711057824 */ /* 0x000fe200078e02ff */
[----:B------:R-:W-:Y:S02]  /*38c30*/  PRMT R48, RZ, 0x7610, R48 ;  /* 0x00007610ff307816 */ /* 0x000fe40000000030 */
[----:B------:R-:W-:Y:S01]  /*38c40*/  PRMT R20, RZ, 0x7610, R20 ;  /* 0x00007610ff147816 */ /* 0x000fe20000000014 */
[----:B------:R-:W1:Y:S08]  /*38c50*/  LDC R17, c[0x0][0x3a8] ;  /* 0x0000ea00ff117b82 */ /* 0x000e700000000800 */
[----:B0-----:R-:W0:Y:S01]  /*38c60*/  LDC R18, c[0x0][0x3a0] ;  /* 0x0000e800ff127b82 */ /* 0x001e220000000800 */
[----:B---3--:R3:W-:Y:S04]  /*38c70*/  STL [R1+0x120], R11 ;  /* 0x0001200b01007387 */ /* 0x0087e80000100800 */
[----:B------:R-:W-:Y:S04]  /*38c80*/  STL [R1+0xe00], R45 ;  /* 0x000e002d01007387 */ /* 0x000fe80000100800 */
[----:B------:R-:W-:Y:S04]  /*38c90*/  STL [R1+0xdfc], R50 ;  /* 0x000dfc3201007387 */ /* 0x000fe80000100800 */
[----:B----4-:R4:W-:Y:S01]  /*38ca0*/  STL [R1+0x180], R49 ;  /* 0x0001803101007387 */ /* 0x0109e20000100800 */
[----:B---3--:R-:W3:Y:S01]  /*38cb0*/  LDC R11, c[0x0][0x3a8] ;  /* 0x0000ea00ff0b7b82 */ /* 0x008ee20000000800 */
[----:B----4-:R-:W-:-:S04]  /*38cc0*/  IADD3 R49, P5, PT, R7, R3, RZ ;  /* 0x0000000307317210 */ /* 0x010fc80007fbe0ff */
[----:B------:R-:W-:Y:S01]  /*38cd0*/  LEA.HI.X.SX32 R50, R7, R4, 0x1, P5 ;  /* 0x0000000407327211 */ /* 0x000fe200028f0eff */
[----:B------:R-:W-:Y:S04]  /*38ce0*/  STL [R1+0xc28], R49 ;  /* 0x000c283101007387 */ /* 0x000fe80000100800 */
[----:B--2---:R2:W-:Y:S01]  /*38cf0*/  STL [R1+0x17c], R37 ;  /* 0x00017c2501007387 */ /* 0x0045e20000100800 */
[----:B------:R-:W-:Y:S02]  /*38d00*/  @!P4 IMAD.MOV.U32 R8, RZ, RZ, R49 ;  /* 0x000000ffff08c224 */ /* 0x000fe400078e0031 */
[----:B------:R-:W-:Y:S02]  /*38d10*/  @!P4 IMAD.MOV.U32 R9, RZ, RZ, R50 ;  /* 0x000000ffff09c224 */ /* 0x000fe400078e0032 */
[----:B-1----:R-:W-:Y:S01]  /*38d20*/  VIADD R7, R10, 0xffffff92 ;  /* 0xffffff920a077836 */ /* 0x002fe20000000000 */
[----:B--2---:R-:W-:-:S02]  /*38d30*/  IADD3 R37, P5, PT, R5, R3, RZ ;  /* 0x0000000305257210 */ /* 0x004fc40007fbe0ff */
[----:B------:R1:W2:Y:S04]  /*38d40*/  @!P4 LDG.E.U8 R48, desc[UR20][R8.64] ;  /* 0x000000140830c981 */ /* 0x0002a8000c1e1100 */
[----:B------:R-:W-:Y:S01]  /*38d50*/  STL [R1+0xc24], R50 ;  /* 0x000c243201007387 */ /* 0x000fe20000100800 */
[----:B------:R-:W-:Y:S02]  /*38d60*/  ISETP.GT.U32.AND P6, PT, R15, R55, PT ;  /* 0x000000370f00720c */ /* 0x000fe40003fc4070 */
[----:B------:R-:W-:Y:S01]  /*38d70*/  LEA.HI.X.SX32 R45, R5, R4, 0x1, P5 ;  /* 0x00000004052d7211 */ /* 0x000fe200028f0eff */
[----:B---3--:R-:W-:Y:S01]  /*38d80*/  IMAD R5, R11, 0x6d, RZ ;  /* 0x0000006d0b057824 */ /* 0x008fe200078e02ff */
[----:B------:R-:W-:Y:S01]  /*38d90*/  ISETP.GE.U32.AND P5, PT, R7, 0x7fffff13, PT ;  /* 0x7fffff130700780c */ /* 0x000fe20003fa6070 */
[----:B------:R-:W3:Y:S01]  /*38da0*/  LDC R10, c[0x0][0x3a0] ;  /* 0x0000e800ff0a7b82 */ /* 0x000ee20000000800 */
[----:B-1----:R-:W-:-:S02]  /*38db0*/  @!P3 IMAD.MOV.U32 R8, RZ, RZ, R37 ;  /* 0x000000ffff08b224 */ /* 0x002fc400078e0025 */
[----:B------:R-:W-:Y:S01]  /*38dc0*/  @!P3 IMAD.MOV.U32 R9, RZ, RZ, R45 ;  /* 0x000000ffff09b224 */ /* 0x000fe200078e002d */
[----:B------:R1:W-:Y:S01]  /*38dd0*/  STL [R1+0xe08], R37 ;  /* 0x000e082501007387 */ /* 0x0003e20000100800 */
[----:B------:R-:W-:Y:S02]  /*38de0*/  ISETP.GT.U32.AND P4, PT, R15, R61, PT ;  /* 0x0000003d0f00720c */ /* 0x000fe40003f84070 */
[----:B------:R-:W-:Y:S01]  /*38df0*/  PRMT R46, RZ, 0x7610, R46 ;  /* 0x00007610ff2e7816 */ /* 0x000fe2000000002e */
[----:B------:R-:W-:Y:S01]  /*38e00*/  @!P6 IMAD.IADD R55, R55, 0x1, -R15 ;  /* 0x000000013737e824 */ /* 0x000fe200078e0a0f */
[----:B------:R4:W2:Y:S01]  /*38e10*/  @!P3 LDG.E.U8 R20, desc[UR20][R8.64] ;  /* 0x000000140814b981 */ /* 0x0008a2000c1e1100 */
[----:B------:R-:W2:Y:S01]  /*38e20*/  LDC R11, c[0x0][0x3a8] ;  /* 0x0000ea00ff0b7b82 */ /* 0x000ea20000000800 */
[----:B-1----:R-:W-:Y:S01]  /*38e30*/  IADD3 R37, P3, PT, R5, R3, RZ ;  /* 0x0000000305257210 */ /* 0x002fe20007f7e0ff */
[----:B----4-:R-:W-:-:S03]  /*38e40*/  VIADD R8, R19, 0xffffff90 ;  /* 0xffffff9013087836 */ /* 0x010fc60000000000 */
[----:B------:R-:W-:Y:S01]  /*38e50*/  LEA.HI.X.SX32 R5, R5, R4, 0x1, P3 ;  /* 0x0000000405057211 */ /* 0x000fe200018f0eff */
[----:B0-----:R-:W-:Y:S01]  /*38e60*/  VIADD R7, R18, 0xffffff91 ;  /* 0xffffff9112077836 */ /* 0x001fe20000000000 */
[----:B------:R-:W-:Y:S02]  /*38e70*/  PRMT R18, RZ, 0x7610, R18 ;  /* 0x00007610ff127816 */ /* 0x000fe40000000012 */
[----:B------:R-:W-:Y:S02]  /*38e80*/  ISETP.GE.AND P6, PT, R54, RZ, PT ;  /* 0x000000ff3600720c */ /* 0x000fe40003fc6270 */
[----:B------:R-:W-:Y:S01]  /*38e90*/  ISETP.GE.U32.AND P3, PT, R8, 0x7fffff11, PT ;  /* 0x7fffff110800780c */ /* 0x000fe20003f66070 */
[----:B------:R-:W-:Y:S02]  /*38ea0*/  @!P5 IMAD.MOV.U32 R8, RZ, RZ, R37 ;  /* 0x000000ffff08d224 */ /* 0x000fe400078e0025 */
[----:B------:R-:W-:Y:S01]  /*38eb0*/  @!P5 IMAD.MOV.U32 R9, RZ, RZ, R5 ;  /* 0x000000ffff09d224 */ /* 0x000fe200078e0005 */
[----:B------:R-:W-:Y:S01]  /*38ec0*/  STL [R1+0xe04], R45 ;  /* 0x000e042d01007387 */ /* 0x000fe20000100800 */
[----:B------:R-:W-:Y:S01]  /*38ed0*/  @!P4 IMAD.IADD R61, R61, 0x1, -R15 ;  /* 0x000000013d3dc824 */ /* 0x000fe200078e0a0f */
[----:B------:R-:W-:Y:S01]  /*38ee0*/  PRMT R41, RZ, 0x7610, R41 ;  /* 0x00007610ff297816 */ /* 0x000fe20000000029 */
[----:B------:R-:W0:Y:S01]  /*38ef0*/  LDC R19, c[0x0][0x3a8] ;  /* 0x0000ea00ff137b82 */ /* 0x000e220000000800 */
[----:B------:R1:W4:Y:S01]  /*38f00*/  @!P5 LDG.E.U8 R18, desc[UR20][R8.64] ;  /* 0x000000140812d981 */ /* 0x000322000c1e1100 */
[----:B------:R-:W-:Y:S01]  /*38f10*/  ISETP.GE.U32.AND P4, PT, R7, 0x7fffff12, PT ;  /* 0x7fffff120700780c */ /* 0x000fe20003f86070 */
[----:B------:R-:W-:Y:S01]  /*38f20*/  IMAD R7, R17, 0x6e, RZ ;  /* 0x0000006e11077824 */ /* 0x000fe200078e02ff */
[----:B------:R-:W-:-:S02]  /*38f30*/  PRMT R47, RZ, 0x7610, R47 ;  /* 0x00007610ff2f7816 */ /* 0x000fc4000000002f */
[----:B------:R-:W-:Y:S02]  /*38f40*/  PRMT R44, RZ, 0x7610, R44 ;  /* 0x00007610ff2c7816 */ /* 0x000fe4000000002c */
[----:B------:R-:W0:Y:S01]  /*38f50*/  LDC R17, c[0x0][0x3a0] ;  /* 0x0000e800ff117b82 */ /* 0x000e220000000800 */
[----:B-1----:R-:W-:Y:S02]  /*38f60*/  IMAD R8, R6, 0x33, RZ ;  /* 0x0000003306087824 */ /* 0x002fe400078e02ff */
[----:B---3--:R-:W-:Y:S01]  /*38f70*/  VIADD R9, R10, 0xffffffcc ;  /* 0xffffffcc0a097836 */ /* 0x008fe20000000000 */
[----:B--2---:R1:W-:Y:S04]  /*38f80*/  STL [R1+0x178], R20 ;  /* 0x0001781401007387 */ /* 0x0043e80000100800 */
[----:B------:R-:W-:Y:S04]  /*38f90*/  STL [R1+0xe38], R37 ;  /* 0x000e382501007387 */ /* 0x000fe80000100800 */
[----:B------:R-:W2:Y:S04]  /*38fa0*/  LDL R54, [R1+0x23d0] ;  /* 0x0023d00001367983 */ /* 0x000ea80000100800 */
[----:B------:R3:W-:Y:S01]  /*38fb0*/  STL [R1+0xe34], R5 ;  /* 0x000e340501007387 */ /* 0x0007e20000100800 */
[----:B------:R-:W-:-:S02]  /*38fc0*/  IMAD R10, R11, 0x6f, RZ ;  /* 0x0000006f0b0a7824 */ /* 0x000fc400078e02ff */
[----:B------:R-:W0:Y:S08]  /*38fd0*/  LDC R11, c[0x0][0x3a0] ;  /* 0x0000e800ff0b7b82 */ /* 0x000e300000000800 */
[----:B-1----:R-:W1:Y:S01]  /*38fe0*/  LDC R20, c[0x0][0x3a0] ;  /* 0x0000e800ff147b82 */ /* 0x002e620000000800 */
[----:B---3--:R-:W-:Y:S02]  /*38ff0*/  IMAD.MOV.U32 R5, RZ, RZ, R55 ;  /* 0x000000ffff057224 */ /* 0x008fe400078e0037 */
[----:B------:R-:W3:Y:S04]  /*39000*/  LDL.LU R55, [R1+0x594] ;  /* 0x0005940001377983 */ /* 0x000ee80000300800 */
[----:B------:R4:W-:Y:S01]  /*39010*/  STL [R1+0x54], R48 ;  /* 0x0000543001007387 */ /* 0x0009e20000100800 */
[----:B------:R-:W-:-:S03]  /*39020*/  @!P6 IMAD.MOV R5, RZ, RZ, -R5 ;  /* 0x000000ffff05e224 */ /* 0x000fc600078e0a05 */
[----:B----4-:R4:W-:Y:S01]  /*39030*/  STL [R1+0x11c], R18 ;  /* 0x00011c1201007387 */ /* 0x0109e20000100800 */
[----:B------:R-:W-:-:S04]  /*39040*/  IADD3 R48, P6, PT, R7, R3, RZ ;  /* 0x0000000307307210 */ /* 0x000fc80007fde0ff */
[----:B------:R-:W-:Y:S02]  /*39050*/  LEA.HI.X.SX32 R49, R7, R4, 0x1, P6 ;  /* 0x0000000407317211 */ /* 0x000fe400030f0eff */
[----:B----4-:R-:W-:-:S04]  /*39060*/  IADD3 R18, P5, PT, R8, R3, RZ ;  /* 0x0000000308127210 */ /* 0x010fc80007fbe0ff */
[----:B------:R-:W-:Y:S02]  /*39070*/  LEA.HI.X.SX32 R37, R8, R4, 0x1, P5 ;  /* 0x0000000408257211 */ /* 0x000fe400028f0eff */
[----:B------:R-:W-:Y:S01]  /*39080*/  ISETP.GE.U32.AND P5, PT, R9, 0x7fffff4d, PT ;  /* 0x7fffff4d0900780c */ /* 0x000fe20003fa6070 */
[----:B------:R-:W-:Y:S02]  /*39090*/  @!P4 IMAD.MOV.U32 R8, RZ, RZ, R48 ;  /* 0x000000ffff08c224 */ /* 0x000fe400078e0030 */
[----:B------:R-:W-:-:S05]  /*390a0*/  @!P4 IMAD.MOV.U32 R9, RZ, RZ, R49 ;  /* 0x000000ffff09c224 */ /* 0x000fca00078e0031 */
[----:B------:R4:W2:Y:S01]  /*390b0*/  @!P4 LDG.E.U8 R46, desc[UR20][R8.64] ;  /* 0x00000014082ec981 */ /* 0x0008a2000c1e1100 */
[----:B------:R-:W-:-:S03]  /*390c0*/  IADD3 R45, P6, PT, R10, R3, RZ ;  /* 0x000000030a2d7210 */ /* 0x000fc60007fde0ff */
[----:B------:R-:W-:Y:S04]  /*390d0*/  STL [R1+0xe40], R48 ;  /* 0x000e403001007387 */ /* 0x000fe80000100800 */
[----:B------:R-:W-:Y:S04]  /*390e0*/  STL [R1+0xc68], R18 ;  /* 0x000c681201007387 */ /* 0x000fe80000100800 */
[----:B------:R-:W-:Y:S04]  /*390f0*/  STL [R1+0xe3c], R49 ;  /* 0x000e3c3101007387 */ /* 0x000fe80000100800 */
[----:B------:R-:W-:Y:S04]  /*39100*/  STL [R1+0xc64], R37 ;  /* 0x000c642501007387 */ /* 0x000fe80000100800 */
[----:B------:R-:W-:Y:S01]  /*39110*/  STL [R1+0xe48], R45 ;  /* 0x000e482d01007387 */ /* 0x000fe20000100800 */
[----:B----4-:R-:W-:-:S03]  /*39120*/  @!P3 IMAD.MOV.U32 R8, RZ, RZ, R45 ;  /* 0x000000ffff08b224 */ /* 0x010fc600078e002d */
[----:B--2---:R2:W-:Y:S02]  /*39130*/  STL [R1+0x170], R46 ;  /* 0x0001702e01007387 */ /* 0x0045e40000100800 */
[----:B--2---:R-:W-:-:S05]  /*39140*/  LEA.HI.X.SX32 R46, R10, R4, 0x1, P6 ;  /* 0x000000040a2e7211 */ /* 0x004fca00030f0eff */
[----:B------:R-:W-:Y:S01]  /*39150*/  @!P3 IMAD.MOV.U32 R9, RZ, RZ, R46 ;  /* 0x000000ffff09b224 */ /* 0x000fe200078e002e */
[----:B------:R-:W-:-:S04]  /*39160*/  PRMT R10, RZ, 0x7610, R10 ;  /* 0x00007610ff0a7816 */ /* 0x000fc8000000000a */
[----:B------:R2:W4:Y:S02]  /*39170*/  @!P3 LDG.E.U8 R41, desc[UR20][R8.64] ;  /* 0x000000140829b981 */ /* 0x000524000c1e1100 */
[----:B--2---:R-:W-:Y:S02]  /*39180*/  @!P5 IMAD.MOV.U32 R8, RZ, RZ, R18 ;  /* 0x000000ffff08d224 */ /* 0x004fe400078e0012 */
[----:B------:R-:W-:Y:S02]  /*39190*/  @!P5 IMAD.MOV.U32 R9, RZ, RZ, R37 ;  /* 0x000000ffff09d224 */ /* 0x000fe400078e0025 */
[----:B-1----:R-:W-:Y:S01]  /*391a0*/  VIADD R7, R20, 0xffffff8a ;  /* 0xffffff8a14077836 */ /* 0x002fe20000000000 */
[----:B------:R-:W-:Y:S02]  /*391b0*/  SEL R5, R14, R5, !P1 ;  /* 0x000000050e057207 */ /* 0x000fe40004800000 */
[----:B------:R-:W-:Y:S01]  /*391c0*/  ISETP.GE.AND P6, PT, R54, RZ, PT ;  /* 0x000000ff3600720c */ /* 0x000fe20003fc6270 */
[----:B------:R-:W-:Y:S04]  /*391d0*/  STL [R1+0xe44], R46 ;  /* 0x000e442e01007387 */ /* 0x000fe80000100800 */
[----:B------:R1:W2:Y:S01]  /*391e0*/  @!P5 LDG.E.U8 R10, desc[UR20][R8.64] ;  /* 0x00000014080ad981 */ /* 0x0002a2000c1e1100 */
[----:B------:R-:W-:Y:S01]  /*391f0*/  ISETP.GE.U32.AND P4, PT, R7, 0x7fffff0b, PT ;  /* 0x7fffff0b0700780c */ /* 0x000fe20003f86070 */
[----:B------:R-:W-:-:S02]  /*39200*/  IMAD R7, R5, UR6, RZ ;  /* 0x0000000605077c24 */ /* 0x000fc4000f8e02ff */
[----:B------:R-:W3:Y:S01]  /*39210*/  LDL R54, [R1+0x23d4] ;  /* 0x0023d40001367983 */ /* 0x000ee20000100800 */
[----:B------:R-:W2:Y:S02]  /*39220*/  LDC R18, c[0x0][0x3a8] ;  /* 0x0000ea00ff127b82 */ /* 0x000ea40000000800 */
[----:B------:R-:W-:Y:S01]  /*39230*/  IADD3 R48, P3, PT, R7, R13, RZ ;  /* 0x0000000d07307210 */ /* 0x000fe20007f7e0ff */
[----:B-1----:R-:W-:-:S03]  /*39240*/  IMAD R8, R6, 0x3b, RZ ;  /* 0x0000003b06087824 */ /* 0x002fc600078e02ff */
[----:B------:R-:W-:Y:S01]  /*39250*/  LEA.HI.X.SX32 R49, R7, R12, 0x1, P3 ;  /* 0x0000000c07317211 */ /* 0x000fe200018f0eff */
[----:B0-----:R-:W-:Y:S01]  /*39260*/  IMAD R9, R19, 0x75, RZ ;  /* 0x0000007513097824 */ /* 0x001fe200078e02ff */
[----:B--2---:R-:W-:Y:S01]  /*39270*/  STL [R1+0x60], R10 ;  /* 0x0000600a01007387 */ /* 0x004fe20000100800 */
[----:B------:R-:W-:-:S03]  /*39280*/  IADD3 R37, P3, PT, R8, R3, RZ ;  /* 0x0000000308257210 */ /* 0x000fc60007f7e0ff */
[----:B------:R-:W-:Y:S04]  /*39290*/  STL [R1+0x8f0], R48 ;  /* 0x0008f03001007387 */ /* 0x000fe80000100800 */
[----:B------:R-:W-:Y:S01]  /*392a0*/  STL [R1+0x8ec], R49 ;  /* 0x0008ec3101007387 */ /* 0x000fe20000100800 */
[----:B------:R-:W-:Y:S02]  /*392b0*/  IMAD.MOV.U32 R5, RZ, RZ, R61 ;  /* 0x000000ffff057224 */ /* 0x000fe400078e003d */
[----:B------:R-:W-:Y:S01]  /*392c0*/  VIADD R7, R11, 0xffffff89 ;  /* 0xffffff890b077836 */ /* 0x000fe20000000000 */
[----:B------:R-:W-:Y:S04]  /*392d0*/  STL [R1+0xca8], R37 ;  /* 0x000ca82501007387 */ /* 0x000fe80000100800 */
[----:B----4-:R0:W-:Y:S01]  /*392e0*/  STL [R1+0x174], R41 ;  /* 0x0001742901007387 */ /* 0x0101e20000100800 */
[----:B------:R-:W-:-:S02]  /*392f0*/  PRMT R43, RZ, 0x7610, R43 ;  /* 0x00007610ff2b7816 */ /* 0x000fc4000000002b */
[----:B------:R-:W-:Y:S02]  /*39300*/  PRMT R20, RZ, 0x7610, R20 ;  /* 0x00007610ff147816 */ /* 0x000fe40000000014 */
[----:B------:R-:W-:Y:S01]  /*39310*/  PRMT R34, RZ, 0x7610, R34 ;  /* 0x00007610ff227816 */ /* 0x000fe20000000022 */
[----:B------:R-:W1:Y:S01]  /*39320*/  LDC R19, c[0x0][0x3a0] ;  /* 0x0000e800ff137b82 */ /* 0x000e620000000800 */
[----:B0-----:R-:W-:Y:S02]  /*39330*/  LEA.HI.X.SX32 R41, R8, R4, 0x1, P3 ;  /* 0x0000000408297211 */ /* 0x001fe400018f0eff */
[----:B------:R-:W-:Y:S01]  /*39340*/  IADD3 R45, P3, PT, R9, R3, RZ ;  /* 0x00000003092d7210 */ /* 0x000fe20007f7e0ff */
[----:B------:R-:W-:-:S03]  /*39350*/  @P0 IMAD.MOV.U32 R8, RZ, RZ, R48 ;  /* 0x000000ffff080224 */ /* 0x000fc600078e0030 */
[----:B------:R-:W-:Y:S01]  /*39360*/  LEA.HI.X.SX32 R46, R9, R4, 0x1, P3 ;  /* 0x00000004092e7211 */ /* 0x000fe200018f0eff */
[----:B------:R-:W-:-:S05]  /*39370*/  @P0 IMAD.MOV.U32 R9, RZ, RZ, R49 ;  /* 0x000000ffff090224 */ /* 0x000fca00078e0031 */
[----:B------:R0:W2:Y:S02]  /*39380*/  @P0 LDG.E.U8 R47, desc[UR20][R8.64] ;  /* 0x00000014082f0981 */ /* 0x0000a4000c1e1100 */
[----:B0-----:R-:W-:Y:S02]  /*39390*/  @!P4 IMAD.MOV.U32 R8, RZ, RZ, R45 ;  /* 0x000000ffff08c224 */ /* 0x001fe400078e002d */
[----:B------:R-:W-:-:S05]  /*393a0*/  @!P4 IMAD.MOV.U32 R9, RZ, RZ, R46 ;  /* 0x000000ffff09c224 */ /* 0x000fca00078e002e */
[----:B------:R0:W4:Y:S01]  /*393b0*/  @!P4 LDG.E.U8 R44, desc[UR20][R8.64] ;  /* 0x00000014082cc981 */ /* 0x000122000c1e1100 */
[----:B------:R-:W-:Y:S01]  /*393c0*/  VIADD R10, R17, 0xffffffc4 ;  /* 0xffffffc4110a7836 */ /* 0x000fe20000000000 */
[----:B------:R-:W-:Y:S01]  /*393d0*/  PRMT R11, RZ, 0x7610, R11 ;  /* 0x00007610ff0b7816 */ /* 0x000fe2000000000b */
[----:B------:R-:W-:Y:S01]  /*393e0*/  @!P6 IMAD.MOV R5, RZ, RZ, -R5 ;  /* 0x000000ffff05e224 */ /* 0x000fe200078e0a05 */
[----:B------:R-:W-:Y:S01]  /*393f0*/  STL [R1+0xca4], R41 ;  /* 0x000ca42901007387 */ /* 0x000fe20000100800 */
[----:B------:R-:W-:Y:S02]  /*39400*/  ISETP.GE.U32.AND P3, PT, R7, 0x7fffff0a, PT ;  /* 0x7fffff0a0700780c */ /* 0x000fe40003f66070 */
[----:B------:R-:W-:Y:S01]  /*39410*/  ISETP.GE.U32.AND P5, PT, R10, 0x7fffff45, PT ;  /* 0x7fffff450a00780c */ /* 0x000fe20003fa6070 */
[----:B------:R-:W1:Y:S01]  /*39420*/  LDC R17, c[0x0][0x3a0] ;  /* 0x0000e800ff117b82 */ /* 0x000e620000000800 */
[----:B------:R-:W-:Y:S01]  /*39430*/  SEL R5, R14, R5, !P1 ;  /* 0x000000050e057207 */ /* 0x000fe20004800000 */
[----:B------:R-:W-:Y:S01]  /*39440*/  STL [R1+0xe78], R45 ;  /* 0x000e782d01007387 */ /* 0x000fe20000100800 */
[----:B------:R-:W-:Y:S01]  /*39450*/  IMAD R7, R18, 0x76, RZ ;  /* 0x0000007612077824 */ /* 0x000fe200078e02ff */
[----:B---3--:R-:W-:-:S04]  /*39460*/  ISETP.GT.U32.AND P6, PT, R15, R55, PT ;  /* 0x000000370f00720c */ /* 0x008fc80003fc4070 */
[----:B------:R-:W3:Y:S04]  /*39470*/  LDC R10, c[0x0][0x3a8] ;  /* 0x0000ea00ff0a7b82 */ /* 0x000ee80000000800 */
[----:B0-----:R-:W-:Y:S02]  /*39480*/  @!P5 IMAD.MOV.U32 R8, RZ, RZ, R37 ;  /* 0x000000ffff08d224 */ /* 0x001fe400078e0025 */
[----:B------:R-:W-:-:S05]  /*39490*/  @!P5 IMAD.MOV.U32 R9, RZ, RZ, R41 ;  /* 0x000000ffff09d224 */ /* 0x000fca00078e0029 */
[----:B------:R0:W2:Y:S01]  /*394a0*/  @!P5 LDG.E.U8 R11, desc[UR20][R8.64] ;  /* 0x00000014080bd981 */ /* 0x0000a2000c1e1100 */
[----:B------:R-:W-:-:S03]  /*394b0*/  IMAD R5, R5, UR6, RZ ;  /* 0x0000000605057c24 */ /* 0x000fc6000f8e02ff */
[----:B------:R-:W-:Y:S04]  /*394c0*/  STL [R1+0xe74], R46 ;  /* 0x000e742e01007387 */ /* 0x000fe80000100800 */
[----:B------:R-:W2:Y:S04]  /*394d0*/  LDL.LU R61, [R1+0x598] ;  /* 0x00059800013d7983 */ /* 0x000ea80000300800 */
[----:B----4-:R4:W-:Y:S02]  /*394e0*/  STL [R1+0x124], R44 ;  /* 0x0001242c01007387 */ /* 0x0109e40000100800 */
[----:B----4-:R-:W-:-:S04]  /*394f0*/  IADD3 R44, P4, PT, R5, R13, RZ ;  /* 0x0000000d052c7210 */ /* 0x010fc80007f9e0ff */
[----:B------:R-:W-:Y:S02]  /*39500*/  LEA.HI.X.SX32 R45, R5, R12, 0x1, P4 ;  /* 0x0000000c052d7211 */ /* 0x000fe400020f0eff */
[C---:B------:R-:W-:Y:S01]  /*39510*/  IADD3 R37, P4, PT, R7.reuse, R3, RZ ;  /* 0x0000000307257210 */ /* 0x040fe20007f9e0ff */
[----:B0-----:R-:W-:Y:S02]  /*39520*/  @P0 IMAD.MOV.U32 R8, RZ, RZ, R44 ;  /* 0x000000ffff080224 */ /* 0x001fe400078e002c */
[----:B------:R-:W-:Y:S01]  /*39530*/  @P0 IMAD.MOV.U32 R9, RZ, RZ, R45 ;  /* 0x000000ffff090224 */ /* 0x000fe200078e002d */
[----:B------:R-:W-:-:S04]  /*39540*/  LEA.HI.X.SX32 R41, R7, R4, 0x1, P4 ;  /* 0x0000000407297211 */ /* 0x000fc800020f0eff */
[----:B------:R0:W4:Y:S02]  /*39550*/  @P0 LDG.E.U8 R43, desc[UR20][R8.64] ;  /* 0x00000014082b0981 */ /* 0x000124000c1e1100 */
[----:B0-----:R-:W-:Y:S02]  /*39560*/  @!P3 IMAD.MOV.U32 R8, RZ, RZ, R37 ;  /* 0x000000ffff08b224 */ /* 0x001fe400078e0025 */
[----:B------:R-:W-:-:S05]  /*39570*/  @!P3 IMAD.MOV.U32 R9, RZ, RZ, R41 ;  /* 0x000000ffff09b224 */ /* 0x000fca00078e0029 */
[----:B------:R0:W4:Y:S04]  /*39580*/  @!P3 LDG.E.U8 R20, desc[UR20][R8.64] ;  /* 0x000000140814b981 */ /* 0x000128000c1e1100 */
[----:B--2---:R2:W-:Y:S01]  /*39590*/  STL [R1+0x5c], R11 ;  /* 0x00005c0b01007387 */ /* 0x0045e20000100800 */
[----:B------:R-:W-:Y:S01]  /*395a0*/  @!P6 IMAD.IADD R55, R55, 0x1, -R15 ;  /* 0x000000013737e824 */ /* 0x000fe200078e0a0f */
[----:B--2---:R-:W2:Y:S04]  /*395b0*/  LDC R11, c[0x0][0x3a0] ;  /* 0x0000e800ff0b7b82 */ /* 0x004ea80000000800 */
[----:B------:R-:W-:Y:S01]  /*395c0*/  ISETP.GT.U32.AND P5, PT, R15, R55, PT ;  /* 0x000000370f00720c */ /* 0x000fe20003fa4070 */
[----:B-1----:R-:W-:Y:S01]  /*395d0*/  VIADD R5, R17, 0xffffff88 ;  /* 0xffffff8811057836 */ /* 0x002fe20000000000 */
[----:B------:R-:W-:Y:S01]  /*395e0*/  STL [R1+0x8f8], R44 ;  /* 0x0008f82c01007387 */ /* 0x000fe20000100800 */
[----:B---3--:R-:W-:-:S03]  /*395f0*/  IMAD R7, R10, 0x77, RZ ;  /* 0x000000770a077824 */ /* 0x008fc600078e02ff */
[----:B------:R-:W-:Y:S04]  /*39600*/  STL [R1+0x8f4], R45 ;  /* 0x0008f42d01007387 */ /* 0x000fe80000100800 */
[----:B------:R-:W-:Y:S04]  /*39610*/  STL [R1+0xe80], R37 ;  /* 0x000e802501007387 */ /* 0x000fe80000100800 */
[----:B------:R-:W-:Y:S04]  /*39620*/  STL [R1+0x1b8], R47 ;  /* 0x0001b82f01007387 */ /* 0x000fe80000100800 */
[----:B------:R1:W-:Y:S01]  /*39630*/  STL [R1+0xe7c], R41 ;  /* 0x000e7c2901007387 */ /* 0x0003e20000100800 */
[----:B------:R-:W-:Y:S01]  /*39640*/  ISETP.GE.U32.AND P4, PT, R5, 0x7fffff09, PT ;  /* 0x7fffff090500780c */ /* 0x000fe20003f86070 */
[----:B0-----:R-:W-:Y:S01]  /*39650*/  IMAD.SHL.U32 R8, R6, 0x4, RZ ;  /* 0x0000000406087824 */ /* 0x001fe200078e00ff */
[----:B------:R-:W-:-:S02]  /*39660*/  PRMT R18, RZ, 0x7610, R18 ;  /* 0x00007610ff127816 */ /* 0x000fc40000000012 */
[----:B------:R-:W-:Y:S01]  /*39670*/  ISETP.GE.AND P6, PT, R54, RZ, PT ;  /* 0x000000ff3600720c */ /* 0x000fe20003fc6270 */
[----:B------:R-:W0:Y:S01]  /*39680*/  LDC R17, c[0x0][0x3a8] ;  /* 0x0000ea00ff117b82 */ /* 0x000e220000000800 */
[----:B------:R-:W-:Y:S01]  /*39690*/  @!P5 IMAD.IADD R55, R55, 0x1, -R15 ;  /* 0x000000013737d824 */ /* 0x000fe200078e0a0f */
[-C--:B-1----:R-:W-:Y:S02]  /*396a0*/  IADD3 R41, P5, PT, R7, R3.reuse, RZ ;  /* 0x0000000307297210 */ /* 0x082fe40007fbe0ff */
[----:B------:R-:W-:Y:S01]  /*396b0*/  IADD3 R37, P3, PT, R8, R3, RZ ;  /* 0x0000000308257210 */ /* 0x000fe20007f7e0ff */
[----:B--2---:R-:W-:Y:S01]  /*396c0*/  VIADD R9, R11, 0xfffffffb ;  /* 0xfffffffb0b097836 */ /* 0x004fe20000000000 */
[----:B------:R-:W-:Y:S01]  /*396d0*/  LEA.HI.X.SX32 R44, R7, R4, 0x1, P5 ;  /* 0x00000004072c7211 */ /* 0x000fe200028f0eff */
[----:B------:R-:W-:Y:S02]  /*396e0*/  IMAD.MOV.U32 R5, RZ, RZ, R55 ;  /* 0x000000ffff057224 */ /* 0x000fe400078e0037 */
[----:B------:R-:W-:Y:S01]  /*396f0*/  VIADD R10, R19, 0xffffff82 ;  /* 0xffffff82130a7836 */ /* 0x000fe20000000000 */
[----:B------:R-:W-:-:S02]  /*39700*/  PRMT R38, RZ, 0x7610, R38 ;  /* 0x00007610ff267816 */ /* 0x000fc40000000026 */
[----:B------:R-:W-:Y:S01]  /*39710*/  ISETP.GE.U32.AND P5, PT, R9, 0x7fffff7c, PT ;  /* 0x7fffff7c0900780c */ /* 0x000fe20003fa6070 */
[----:B------:R-:W-:Y:S01]  /*39720*/  @!P4 IMAD.MOV.U32 R9, RZ, RZ, R44 ;  /* 0x000000ffff09c224 */ /* 0x000fe200078e002c */
[----:B----4-:R1:W-:Y:S04]  /*39730*/  STL [R1+0x16c], R20 ;  /* 0x00016c1401007387 */ /* 0x0103e80000100800 */
[----:B------:R-:W2:Y:S04]  /*39740*/  LDL R55, [R1+0x23d8] ;  /* 0x0023d80001377983 */ /* 0x000ea80000100800 */
[----:B------:R-:W-:Y:S04]  /*39750*/  STL [R1+0xe88], R41 ;  /* 0x000e882901007387 */ /* 0x000fe80000100800 */
[----:B------:R-:W-:Y:S04]  /*39760*/  STL [R1+0xaf0], R37 ;  /* 0x000af02501007387 */ /* 0x000fe80000100800 */
[----:B------:R3:W-:Y:S01]  /*39770*/  STL [R1+0x1b0], R43 ;  /* 0x0001b02b01007387 */ /* 0x0007e20000100800 */
[----:B------:R-:W-:-:S02]  /*39780*/  @!P6 IMAD.MOV R5, RZ, RZ, -R5 ;  /* 0x000000ffff05e224 */ /* 0x000fc400078e0a05 */
[----:B0-----:R-:W-:Y:S01]  /*39790*/  IMAD R7, R17, 0x7d, RZ ;  /* 0x0000007d11077824 */ /* 0x001fe200078e02ff */
[----:B------:R-:W-:Y:S01]  /*397a0*/  PRMT R19, RZ, 0x7610, R19 ;  /* 0x00007610ff137816 */ /* 0x000fe20000000013 */
[----:B------:R-:W0:Y:S08]  /*397b0*/  LDC R11, c[0x0][0x3a0] ;  /* 0x0000e800ff0b7b82 */ /* 0x000e300000000800 */
[----:B-1----:R-:W1:Y:S01]  /*397c0*/  LDC R20, c[0x0][0x3a0] ;  /* 0x0000e800ff147b82 */ /* 0x002e620000000800 */
[----:B---3--:R-:W-:Y:S01]  /*397d0*/  LEA.HI.X.SX32 R43, R8, R4, 0x1, P3 ;  /* 0x00000004082b7211 */ /* 0x008fe200018f0eff */
[----:B------:R-:W-:Y:S01]  /*397e0*/  @!P4 IMAD.MOV.U32 R8, RZ, RZ, R41 ;  /* 0x000000ffff08c224 */ /* 0x000fe200078e0029 */
[----:B------:R-:W-:Y:S01]  /*397f0*/  SEL R5, R14, R5, !P1 ;  /* 0x000000050e057207 */ /* 0x000fe20004800000 */
[----:B------:R-:W-:Y:S04]  /*39800*/  STL [R1+0xe84], R44 ;  /* 0x000e842c01007387 */ /* 0x000fe80000100800 */
[----:B------:R3:W4:Y:S01]  /*39810*/  @!P4 LDG.E.U8 R18, desc[UR20][R8.64] ;  /* 0x000000140812c981 */ /* 0x000722000c1e1100 */
[----:B------:R-:W-:Y:S01]  /*39820*/  ISETP.GT.U32.AND P6, PT, R15, R61, PT ;  /* 0x0000003d0f00720c */ /* 0x000fe20003fc4070 */
[----:B------:R-:W0:Y:S01]  /*39830*/  LDC R17, c[0x0][0x3a0] ;  /* 0x0000e800ff117b82 */ /* 0x000e220000000800 */
[----:B---3--:R-:W-:-:S02]  /*39840*/  @!P5 IMAD.MOV.U32 R8, RZ, RZ, R37 ;  /* 0x000000ffff08d224 */ /* 0x008fc400078e0025 */
[----:B------:R-:W-:-:S05]  /*39850*/  @!P5 IMAD.MOV.U32 R9, RZ, RZ, R43 ;  /* 0x000000ffff09d224 */ /* 0x000fca00078e002b */
[----:B------:R3:W2:Y:S01]  /*39860*/  @!P5 LDG.E.U8 R34, desc[UR20][R8.64] ;  /* 0x000000140822d981 */ /* 0x0006a2000c1e1100 */
[----:B------:R-:W-:Y:S01]  /*39870*/  IMAD R5, R5, UR6, RZ ;  /* 0x0000000605057c24 */ /* 0x000fe2000f8e02ff */
[----:B------:R-:W-:Y:S02]  /*39880*/  ISETP.GE.U32.AND P3, PT, R10, 0x7fffff03, PT ;  /* 0x7fffff030a00780c */ /* 0x000fe40003f66070 */
[----:B------:R3:W-:Y:S01]  /*39890*/  STL [R1+0xaec], R43 ;  /* 0x000aec2b01007387 */ /* 0x0007e20000100800 */
[----:B------:R-:W0:Y:S01]  /*398a0*/  LDC R10, c[0x0][0x3a8] ;  /* 0x0000ea00ff0a7b82 */ /* 0x000e220000000800 */
[----:B------:R-:W-:-:S04]  /*398b0*/  IADD3 R41, P4, PT, R5, R13, RZ ;  /* 0x0000000d05297210 */ /* 0x000fc80007f9e0ff */
[----:B---3--:R-:W-:Y:S01]  /*398c0*/  LEA.HI.X.SX32 R43, R5, R12, 0x1, P4 ;  /* 0x0000000c052b7211 */ /* 0x008fe200020f0eff */
[----:B------:R-:W-:-:S04]  /*398d0*/  @P0 IMAD.MOV.U32 R8, RZ, RZ, R41 ;  /* 0x000000ffff080224 */ /* 0x000fc800078e0029 */
[----:B------:R-:W-:-:S05]  /*398e0*/  @P0 IMAD.MOV.U32 R9, RZ, RZ, R43 ;  /* 0x000000ffff090224 */ /* 0x000fca00078e002b */
[----:B------:R3:W3:Y:S04]  /*398f0*/  @P0 LDG.E.U8 R38, desc[UR20][R8.64] ;  /* 0x0000001408260981 */ /* 0x0006e8000c1e1100 */
[----:B----4-:R4:W-:Y:S04]  /*39900*/  STL [R1+0x168], R18 ;  /* 0x0001681201007387 */ /* 0x0109e80000100800 */
[----:B------:R-:W-:Y:S01]  /*39910*/  STL [R1+0x900], R41 ;  /* 0x0009002901007387 */ /* 0x000fe20000100800 */
[----:B------:R-:W-:Y:S01]  /*39920*/  @!P6 IMAD.IADD R61, R61, 0x1, -R15 ;  /* 0x000000013d3de824 */ /* 0x000fe200078e0a0f */
[----:B----4-:R-:W4:Y:S02]  /*39930*/  LDC R18, c[0x0][0x3a0] ;  /* 0x0000e800ff127b82 */ /* 0x010f240000000800 */
[----:B--2---:R2:W-:Y:S02]  /*39940*/  STL [R1+0x70], R34 ;  /* 0x0000702201007387 */ /* 0x0045e40000100800 */
[----:B--2---:R-:W-:-:S04]  /*39950*/  IADD3 R34, P4, PT, R7, R3, RZ ;  /* 0x0000000307227210 */ /* 0x004fc80007f9e0ff */
[----:B------:R-:W-:Y:S01]  /*39960*/  LEA.HI.X.SX32 R37, R7, R4, 0x1, P4 ;  /* 0x0000000407257211 */ /* 0x000fe200020f0eff */
[----:B---3--:R-:W-:-:S04]  /*39970*/  @!P3 IMAD.MOV.U32 R8, RZ, RZ, R34 ;  /* 0x000000ffff08b224 */ /* 0x008fc800078e0022 */
[----:B------:R-:W-:-:S05]  /*39980*/  @!P3 IMAD.MOV.U32 R9, RZ, RZ, R37 ;  /* 0x000000ffff09b224 */ /* 0x000fca00078e0025 */
[----:B------:R0:W2:Y:S01]  /*39990*/  @!P3 LDG.E.U8 R19, desc[UR20][R8.64] ;  /* 0x000000140813b981 */ /* 0x0000a2000c1e1100 */
[----:B------:R-:W-:Y:S02]  /*399a0*/  ISETP.GT.U32.AND P5, PT, R15, R61, PT ;  /* 0x0000003d0f00720c */ /* 0x000fe40003fa4070 */
[----:B------:R-:W-:Y:S01]  /*399b0*/  ISETP.GE.AND P6, PT, R55, RZ, PT ;  /* 0x000000ff3700720c */ /* 0x000fe20003fc6270 */
[----:B-1----:R-:W-:Y:S02]  /*399c0*/  VIADD R5, R20, 0xffffff81 ;  /* 0xffffff8114057836 */ /* 0x002fe40000000000 */
[----:B------:R-:W-:Y:S01]  /*399d0*/  IMAD R7, R6, 0xc, RZ ;  /* 0x0000000c06077824 */ /* 0x000fe200078e02ff */
[----:B------:R-:W-:Y:S04]  /*399e0*/  STL [R1+0x8fc], R43 ;  /* 0x0008fc2b01007387 */ /* 0x000fe80000100800 */
[----:B------:R-:W-:Y:S04]  /*399f0*/  STL [R1+0xeb8], R34 ;  /* 0x000eb82201007387 */ /* 0x000fe80000100800 */
[----:B------:R1:W-:Y:S01]  /*39a00*/  STL [R1+0xeb4], R37 ;  /* 0x000eb42501007387 */ /* 0x0003e20000100800 */
[----:B------:R-:W-:Y:S01]  /*39a10*/  ISETP.GE.U32.AND P4, PT, R5, 0x7fffff02, PT ;  /* 0x7fffff020500780c */ /* 0x000fe20003f86070 */
[----:B0-----:R-:W-:-:S02]  /*39a20*/  IMAD R8, R10, 0x7e, RZ ;  /* 0x0000007e0a087824 */ /* 0x001fc400078e02ff */
[----:B------:R-:W-:Y:S01]  /*39a30*/  @!P5 IMAD.IADD R61, R61, 0x1, -R15 ;  /* 0x000000013d3dd824 */ /* 0x000fe200078e0a0f */
[----:B-1----:R-:W-:-:S03]  /*39a40*/  IADD3 R37, P3, PT, R7, R3, RZ ;  /* 0x0000000307257210 */ /* 0x002fc60007f7e0ff */
[----:B------:R-:W-:Y:S02]  /*39a50*/  IMAD.MOV.U32 R5, RZ, RZ, R61 ;  /* 0x000000ffff057224 */ /* 0x000fe400078e003d */
[----:B------:R-:W-:Y:S02]  /*39a60*/  VIADD R9, R11, 0xfffffff3 ;  /* 0xfffffff30b097836 */ /* 0x000fe40000000000 */
[----:B----4-:R-:W-:Y:S01]  /*39a70*/  VIADD R10, R18, 0xffffffeb ;  /* 0xffffffeb120a7836 */ /* 0x010fe20000000000 */
[----:B------:R-:W-:Y:S01]  /*39a80*/  PRMT R40, RZ, 0x7610, R40 ;  /* 0x00007610ff287816 */ /* 0x000fe20000000028 */
[----:B------:R-:W-:Y:S01]  /*39a90*/  @!P6 IMAD.MOV R5, RZ, RZ, -R5 ;  /* 0x000000ffff05e224 */ /* 0x000fe200078e0a05 */
[C---:B------:R-:W-:Y:S02]  /*39aa0*/  IADD3 R41, P6, PT, R8.reuse, R3, RZ ;  /* 0x0000000308297210 */ /* 0x040fe40007fde0ff */
[----:B------:R-:W-:Y:S01]  /*39ab0*/  PRMT R36, RZ, 0x7610, R36 ;  /* 0x00007610ff247816 */ /* 0x000fe20000000024 */
[----:B------:R-:W0:Y:S08]  /*39ac0*/  LDC R18, c[0x0][0x3a0] ;  /* 0x0000e800ff127b82 */ /* 0x000e300000000800 */
[----:B------:R-:W1:Y:S01]  /*39ad0*/  LDC R11, c[0x0][0x3a0] ;  /* 0x0000e800ff0b7b82 */ /* 0x000e620000000800 */
[----:B------:R-:W-:-:S02]  /*39ae0*/  LEA.HI.X.SX32 R43, R8, R4, 0x1, P6 ;  /* 0x00000004082b7211 */ /* 0x000fc400030f0eff */
[----:B------:R-:W-:Y:S01]  /*39af0*/  ISETP.GE.U32.AND P5, PT, R10, 0x7fffff6c, PT ;  /* 0x7fffff6c0a00780c */ /* 0x000fe20003fa6070 */
[----:B------:R-:W-:Y:S02]  /*39b00*/  @!P4 IMAD.MOV.U32 R8, RZ, RZ, R41 ;  /* 0x000000ffff08c224 */ /* 0x000fe400078e0029 */
[----:B------:R-:W-:Y:S01]  /*39b10*/  VIADD R10, R17, 0xffffffc3 ;  /* 0xffffffc3110a7836 */ /* 0x000fe20000000000 */
[----:B------:R-:W-:Y:S01]  /*39b20*/  PRMT R17, RZ, 0x7610, R17 ;  /* 0x00007610ff117816 */ /* 0x000fe20000000011 */
[----:B--2---:R2:W-:Y:S04]  /*39b30*/  STL [R1+0x114], R19 ;  /* 0x0001141301007387 */ /* 0x0045e80000100800 */
[----:B------:R-:W-:Y:S04]  /*39b40*/  STL [R1+0xb30], R37 ;  /* 0x000b302501007387 */ /* 0x000fe80000100800 */
[----:B------:R3:W-:Y:S01]  /*39b50*/  STL [R1+0x1a8], R38 ;  /* 0x0001a82601007387 */ /* 0x0007e20000100800 */
[----:B------:R-:W-:Y:S01]  /*39b60*/  SEL R5, R14, R5, !P1 ;  /* 0x000000050e057207 */ /* 0x000fe20004800000 */
[----:B--2---:R-:W2:Y:S01]  /*39b70*/  LDC R19, c[0x0][0x3a0] ;  /* 0x0000e800ff137b82 */ /* 0x004ea20000000800 */
[----:B---3--:R-:W-:-:S02]  /*39b80*/  LEA.HI.X.SX32 R38, R7, R4, 0x1, P3 ;  /* 0x0000000407267211 */ /* 0x008fc400018f0eff */
[----:B------:R-:W-:Y:S01]  /*39b90*/  ISETP.GE.U32.AND P3, PT, R9, 0x7fffff74, PT ;  /* 0x7fffff740900780c */ /* 0x000fe20003f66070 */
[----:B------:R-:W-:Y:S02]  /*39ba0*/  IMAD R7, R6, 0x14, RZ ;  /* 0x0000001406077824 */ /* 0x000fe400078e02ff */
[----:B------:R-:W-:-:S03]  /*39bb0*/  @!P4 IMAD.MOV.U32 R9, RZ, RZ, R43 ;  /* 0x000000ffff09c224 */ /* 0x000fc600078e002b */
[C---:B------:R-:W-:Y:S02]  /*39bc0*/  IADD3 R34, P6, PT, R7.reuse, R3, RZ ;  /* 0x0000000307227210 */ /* 0x040fe40007fde0ff */
[----:B------:R3:W4:Y:S02]  /*39bd0*/  @!P4 LDG.E.U8 R40, desc[UR20][R8.64] ;  /* 0x000000140828c981 */ /* 0x000724000c1e1100 */
[----:B------:R-:W-:-:S03]  /*39be0*/  LEA.HI.X.SX32 R7, R7, R4, 0x1, P6 ;  /* 0x0000000407077211 */ /* 0x000fc600030f0eff */
[----:B---3--:R-:W-:Y:S02]  /*39bf0*/  @!P3 IMAD.MOV.U32 R8, RZ, RZ, R37 ;  /* 0x000000ffff08b224 */ /* 0x008fe400078e0025 */
[----:B------:R-:W-:-:S05]  /*39c00*/  @!P3 IMAD.MOV.U32 R9, RZ, RZ, R38 ;  /* 0x000000ffff09b224 */ /* 0x000fca00078e0026 */
[----:B------:R3:W4:Y:S02]  /*39c10*/  @!P3 LDG.E.U8 R36, desc[UR20][R8.64] ;  /* 0x000000140824b981 */ /* 0x000724000c1e1100 */
[----:B---3--:R-:W-:Y:S02]  /*39c20*/  @!P5 IMAD.MOV.U32 R8, RZ, RZ, R34 ;  /* 0x000000ffff08d224 */ /* 0x008fe400078e0022 */
[----:B------:R-:W-:-:S05]  /*39c30*/  @!P5 IMAD.MOV.U32 R9, RZ, RZ, R7 ;  /* 0x000000ffff09d224 */ /* 0x000fca00078e0007 */
[----:B------:R2:W3:Y:S01]  /*39c40*/  @!P5 LDG.E.U8 R17, desc[UR20][R8.64] ;  /* 0x000000140811d981 */ /* 0x0004e2000c1e1100 */
[----:B------:R-:W-:-:S03]  /*39c50*/  IMAD R5, R5, UR6, RZ ;  /* 0x0000000605057c24 */ /* 0x000fc6000f8e02ff */
[----:B------:R-:W-:Y:S04]  /*39c60*/  STL [R1+0xec0], R41 ;  /* 0x000ec02901007387 */ /* 0x000fe80000100800 */
[----:B------:R-:W-:Y:S04]  /*39c70*/  STL [R1+0xb2c], R38 ;  /* 0x000b2c2601007387 */ /* 0x000fe80000100800 */
[----:B------:R0:W-:Y:S01]  /*39c80*/  STL [R1+0xebc], R43 ;  /* 0x000ebc2b01007387 */ /* 0x0001e20000100800 */
[----:B------:R-:W-:Y:S01]  /*39c90*/  ISETP.GE.U32.AND P4, PT, R10, 0x7fffff44, PT ;  /* 0x7fffff440a00780c */ /* 0x000fe20003f86070 */
[----:B------:R-:W-:-:S02]  /*39ca0*/  IMAD R10, R6, 0x1c, RZ ;  /* 0x0000001c060a7824 */ /* 0x000fc400078e02ff */
[----:B------:R-:W-:Y:S04]  /*39cb0*/  STL [R1+0xb70], R34 ;  /* 0x000b702201007387 */ /* 0x000fe80000100800 */
[----:B------:R1:W-:Y:S01]  /*39cc0*/  STL [R1+0xb6c], R7 ;  /* 0x000b6c0701007387 */ /* 0x0003e20000100800 */
[----:B0-----:R-:W-:-:S04]  /*39cd0*/  IADD3 R43, P3, PT, R5, R13, RZ ;  /* 0x0000000d052b7210 */ /* 0x001fc80007f7e0ff */
[----:B------:R-:W-:Y:S02]  /*39ce0*/  LEA.HI.X.SX32 R44, R5, R12, 0x1, P3 ;  /* 0x0000000c052c7211 */ /* 0x000fe400018f0eff */
[-C--:B------:R-:W-:Y:S01]  /*39cf0*/  IADD3 R37, P3, PT, R10, R3.reuse, RZ ;  /* 0x000000030a257210 */ /* 0x080fe20007f7e0ff */
[----:B-1----:R-:W-:Y:S02]  /*39d00*/  IMAD R7, R6, 0x24, RZ ;  /* 0x0000002406077824 */ /* 0x002fe400078e02ff */
[----:B--2---:R-:W-:Y:S01]  /*39d10*/  VIADD R8, R19, 0xffffffe3 ;  /* 0xffffffe313087836 */ /* 0x004fe20000000000 */
[----:B------:R-:W-:Y:S01]  /*39d20*/  STL [R1+0x908], R43 ;  /* 0x0009082b01007387 */ /* 0x000fe20000100800 */
[----:B------:R-:W-:Y:S02]  /*39d30*/  LEA.HI.X.SX32 R38, R10, R4, 0x1, P3 ;  /* 0x000000040a267211 */ /* 0x000fe400018f0eff */
[----:B------:R-:W-:Y:S01]  /*39d40*/  IADD3 R34, P3, PT, R7, R3, RZ ;  /* 0x0000000307227210 */ /* 0x000fe20007f7e0ff */
[----:B------:R-:W-:Y:S01]  /*39d50*/  IMAD R5, R6, 0x3c, RZ ;  /* 0x0000003c06057824 */ /* 0x000fe200078e02ff */
[----:B------:R-:W-:Y:S01]  /*39d60*/  ISETP.GE.U32.AND P5, PT, R8, 0x7fffff64, PT ;  /* 0x7fffff640800780c */ /* 0x000fe20003fa6070 */
[----:B------:R-:W-:Y:S01]  /*39d70*/  VIADD R8, R18, 0xffffffdb ;  /* 0xffffffdb12087836 */ /* 0x000fe20000000000 */
[----:B------:R-:W-:Y:S01]  /*39d80*/  PRMT R42, RZ, 0x7610, R42 ;  /* 0x00007610ff2a7816 */ /* 0x000fe2000000002a */
[----:B------:R-:W-:Y:S01]  /*39d90*/  @P0 IMAD.MOV.U32 R9, RZ, RZ, R44 ;  /* 0x000000ffff090224 */ /* 0x000fe200078e002c */
[----:B------:R-:W-:Y:S01]  /*39da0*/  PRMT R39, RZ, 0x7610, R39 ;  /* 0x00007610ff277816 */ /* 0x000fe20000000027 */
[----:B------:R-:W0:Y:S01]  /*39db0*/  LDC R10, c[0x0][0x3a0] ;  /* 0x0000e800ff0a7b82 */ /* 0x000e220000000800 */
[----:B------:R-:W-:Y:S01]  /*39dc0*/  ISETP.GE.U32.AND P6, PT, R8, 0x7fffff5c, PT ;  /* 0x7fffff5c0800780c */ /* 0x000fe20003fc6070 */
[----:B------:R-:W-:Y:S01]  /*39dd0*/  @P0 IMAD.MOV.U32 R8, RZ, RZ, R43 ;  /* 0x000000ffff080224 */ /* 0x000fe200078e002b */
[----:B------:R-:W-:Y:S01]  /*39de0*/  UIMAD UR5, UR13, 0x7f, URZ ;  /* 0x0000007f0d0578a4 */ /* 0x000fe2000f8e02ff */
[----:B------:R-:W-:-:S04]  /*39df0*/  PRMT R33, RZ, 0x7610, R33 ;  /* 0x00007610ff217816 */ /* 0x000fc80000000021 */
[----:B------:R-:W1:Y:S01]  /*39e00*/  LDC R18, c[0x0][0x3a0] ;  /* 0x0000e800ff127b82 */ /* 0x000e620000000800 */
[----:B------:R2:W2:Y:S04]  /*39e10*/  @P0 LDG.E.U8 R42, desc[UR20][R8.64] ;  /* 0x00000014082a0981 */ /* 0x0004a8000c1e1100 */
[----:B---3--:R3:W-:Y:S04]  /*39e20*/  STL [R1+0x78], R17 ;  /* 0x0000781101007387 */ /* 0x0087e80000100800 */
[----:B------:R-:W-:Y:S04]  /*39e30*/  STL [R1+0x904], R44 ;  /* 0x0009042c01007387 */ /* 0x000fe80000100800 */
[----:B------:R-:W-:Y:S04]  /*39e40*/  STL [R1+0xbb0], R37 ;  /* 0x000bb02501007387 */ /* 0x000fe80000100800 */
[----:B------:R-:W-:Y:S04]  /*39e50*/  STL [R1+0xbac], R38 ;  /* 0x000bac2601007387 */ /* 0x000fe80000100800 */
[----:B----4-:R-:W-:Y:S04]  /*39e60*/  STL [R1+0x148], R40 ;  /* 0x0001482801007387 */ /* 0x010fe80000100800 */
[----:B------:R-:W-:Y:S04]  /*39e70*/  STL [R1+0xbf0], R34 ;  /* 0x000bf02201007387 */ /* 0x000fe80000100800 */
[----:B------:R4:W-:Y:S01]  /*39e80*/  STL [R1+0x7c], R36 ;  /* 0x00007c2401007387 */ /* 0x0009e20000100800 */
[----:B---3--:R-:W3:Y:S01]  /*39e90*/  LDC R17, c[0x0][0x3a0] ;  /* 0x0000e800ff117b82 */ /* 0x008ee20000000800 */
[----:B----4-:R-:W-:-:S02]  /*39ea0*/  LEA.HI.X.SX32 R36, R7, R4, 0x1, P3 ;  /* 0x0000000407247211 */ /* 0x010fc400018f0eff */
[----:B------:R-:W-:-:S04]  /*39eb0*/  IADD3 R40, P3, PT, R5, R3, RZ ;  /* 0x0000000305287210 */ /* 0x000fc80007f7e0ff */
[----:B------:R-:W-:Y:S01]  /*39ec0*/  LEA.HI.X.SX32 R41, R5, R4, 0x1, P3 ;  /* 0x0000000405297211 */ /* 0x000fe200018f0eff */
[----:B--2---:R-:W-:-:S04]  /*39ed0*/  @!P4 IMAD.MOV.U32 R8, RZ, RZ, R40 ;  /* 0x000000ffff08c224 */ /* 0x004fc800078e0028 */
[----:B------:R-:W-:Y:S02]  /*39ee0*/  @!P4 IMAD.MOV.U32 R9, RZ, RZ, R41 ;  /* 0x000000ffff09c224 */ /* 0x000fe400078e0029 */
[----:B------:R-:W-:Y:S01]  /*39ef0*/  VIADD R7, R11, 0xffffff80 ;  /* 0xffffff800b077836 */ /* 0x000fe20000000000 */
[----:B------:R-:W-:Y:S02]  /*39f00*/  PRMT R11, RZ, 0x7610, R11 ;  /* 0x00007610ff0b7816 */ /* 0x000fe4000000000b */
[----:B------:R2:W4:Y:S01]  /*39f10*/  @!P4 LDG.E.U8 R39, desc[UR20][R8.64] ;  /* 0x000000140827c981 */ /* 0x000522000c1e1100 */
[----:B------:R-:W-:Y:S01]  /*39f20*/  PRMT R5, RZ, 0x7610, R5 ;  /* 0x00007610ff057816 */ /* 0x000fe20000000005 */
[----:B--2---:R-:W-:Y:S02]  /*39f30*/  @!P5 IMAD.MOV.U32 R8, RZ, RZ, R37 ;  /* 0x000000ffff08d224 */ /* 0x004fe400078e0025 */
[----:B------:R-:W-:-:S05]  /*39f40*/  @!P5 IMAD.MOV.U32 R9, RZ, RZ, R38 ;  /* 0x000000ffff09d224 */ /* 0x000fca00078e0026 */
[----:B------:R2:W4:Y:S02]  /*39f50*/  @!P5 LDG.E.U8 R11, desc[UR20][R8.64] ;  /* 0x00000014080bd981 */ /* 0x000524000c1e1100 */
[----:B--2---:R-:W-:Y:S02]  /*39f60*/  @!P6 IMAD.MOV.U32 R8, RZ, RZ, R34 ;  /* 0x000000ffff08e224 */ /* 0x004fe400078e0022 */
[----:B------:R-:W-:-:S05]  /*39f70*/  @!P6 IMAD.MOV.U32 R9, RZ, RZ, R36 ;  /* 0x000000ffff09e224 */ /* 0x000fca00078e0024 */
[----:B------:R0:W2:Y:S04]  /*39f80*/  @!P6 LDG.E.U8 R5, desc[UR20][R8.64] ;  /* 0x000000140805e981 */ /* 0x0000a8000c1e1100 */
[----:B------:R-:W-:Y:S04]  /*39f90*/  STL [R1+0xbec], R36 ;  /* 0x000bec2401007387 */ /* 0x000fe80000100800 */
[----:B------:R-:W-:Y:S01]  /*39fa0*/  STL [R1+0xcb0], R40 ;  /* 0x000cb02801007387 */ /* 0x000fe20000100800 */
[----:B------:R-:W-:-:S03]  /*39fb0*/  ISETP.GE.U32.AND P3, PT, R7, 0x7fffff01, PT ;  /* 0x7fffff010700780c */ /* 0x000fc60003f66070 */
[----:B------:R-:W-:Y:S01]  /*39fc0*/  STL [R1+0xcac], R41 ;  /* 0x000cac2901007387 */ /* 0x000fe20000100800 */
[----:B------:R-:W-:Y:S01]  /*39fd0*/  IADD3 R34, P6, PT, R3, UR5, RZ ;  /* 0x0000000503227c10 */ /* 0x000fe2000ffde0ff */
[----:B0-----:R-:W-:Y:S02]  /*39fe0*/  VIADD R8, R10, 0xffffffcb ;  /* 0xffffffcb0a087836 */ /* 0x001fe40000000000 */
[----:B---3--:R-:W-:Y:S01]  /*39ff0*/  VIADD R7, R17, 0xffffffd3 ;  /* 0xffffffd311077836 */ /* 0x008fe20000000000 */
[----:B------:R-:W-:Y:S02]  /*3a000*/  PRMT R35, RZ, 0x7610, R35 ;  /* 0x00007610ff237816 */ /* 0x000fe40000000023 */
[----:B------:R-:W-:Y:S02]  /*3a010*/  PRMT R19, RZ, 0x7610, R19 ;  /* 0x00007610ff137816 */ /* 0x000fe40000000013 */
[----:B------:R-:W-:Y:S02]  /*3a020*/  PRMT R32, RZ, 0x7610, R32 ;  /* 0x00007610ff207816 */ /* 0x000fe40000000020 */
[----:B------:R-:W-:Y:S01]  /*3a030*/  ISETP.GE.U32.AND P4, PT, R8, 0x7fffff4c, PT ;  /* 0x7fffff4c0800780c */ /* 0x000fe20003f86070 */
[----:B------:R-:W-:Y:S01]  /*3a040*/  @!P3 IMAD.MOV.U32 R8, RZ, RZ, R34 ;  /* 0x000000ffff08b224 */ /* 0x000fe200078e0022 */
[----:B----4-:R0:W-:Y:S01]  /*3a050*/  STL [R1+0x90], R11 ;  /* 0x0000900b01007387 */ /* 0x0101e20000100800 */
[----:B------:R-:W-:Y:S01]  /*3a060*/  ISETP.GE.U32.AND P5, PT, R7, 0x7fffff54, PT ;  /* 0x7fffff540700780c */ /* 0x000fe20003fa6070 */
[----:B------:R-:W3:Y:S08]  /*3a070*/  LDC R10, c[0x0][0x3a0] ;  /* 0x0000e800ff0a7b82 */ /* 0x000ef00000000800 */
[----:B------:R-:W4:Y:S08]  /*3a080*/  LDC R17, c[0x0][0x3a0] ;  /* 0x0000e800ff117b82 */ /* 0x000f300000000800 */
[----:B0-----:R-:W0:Y:S01]  /*3a090*/  LDC R11, c[0x0][0x3a0] ;  /* 0x0000e800ff0b7b82 */ /* 0x001e220000000800 */
[----:B--2---:R2:W-:Y:S02]  /*3a0a0*/  STL [R1+0x8c], R5 ;  /* 0x00008c0501007387 */ /* 0x0045e40000100800 */
[----:B--2---:R-:W-:-:S05]  /*3a0b0*/  IMAD.U32 R5, RZ, RZ, UR5 ;  /* 0x00000005ff057e24 */ /* 0x004fca000f8e00ff */
[----:B------:R-:W-:-:S05]  /*3a0c0*/  LEA.HI.X.SX32 R37, R5, R4, 0x1, P6 ;  /* 0x0000000405257211 */ /* 0x000fca00030f0eff */
[----:B------:R-:W-:-:S05]  /*3a0d0*/  @!P3 IMAD.MOV.U32 R9, RZ, RZ, R37 ;  /* 0x000000ffff09b224 */ /* 0x000fca00078e0025 */
[----:B------:R2:W3:Y:S01]  /*3a0e0*/  @!P3 LDG.E.U8 R33, desc[UR20][R8.64] ;  /* 0x000000140821b981 */ /* 0x0004e2000c1e1100 */
[----:B------:R-:W-:-:S03]  /*3a0f0*/  IMAD R7, R6, 0x2c, RZ ;  /* 0x0000002c06077824 */ /* 0x000fc600078e02ff */
[----:B------:R-:W-:Y:S01]  /*3a100*/  STL [R1+0xec8], R34 ;  /* 0x000ec82201007387 */ /* 0x000fe20000100800 */
[----:B------:R-:W-:Y:S01]  /*3a110*/  IMAD R5, R6, 0x34, RZ ;  /* 0x0000003406057824 */ /* 0x000fe200078e02ff */
[C---:B------:R-:W-:Y:S02]  /*3a120*/  IADD3 R36, P6, PT, R7.reuse, R3, RZ ;  /* 0x0000000307247210 */ /* 0x040fe40007fde0ff */
[----:B------:R1:W-:Y:S04]  /*3a130*/  STL [R1+0xec4], R37 ;  /* 0x000ec42501007387 */ /* 0x0003e80000100800 */
[----:B------:R-:W-:Y:S04]  /*3a140*/  STL [R1+0x198], R42 ;  /* 0x0001982a01007387 */ /* 0x000fe80000100800 */
[----:B------:R-:W-:Y:S01]  /*3a150*/  STL [R1+0xc30], R36 ;  /* 0x000c302401007387 */ /* 0x000fe20000100800 */
[----:B--2---:R-:W-:Y:S01]  /*3a160*/  @!P5 IMAD.MOV.U32 R8, RZ, RZ, R36 ;  /* 0x000000ffff08d224 */ /* 0x004fe200078e0024 */
[----:B-1----:R-:W-:Y:S01]  /*3a170*/  LEA.HI.X.SX32 R37, R7, R4, 0x1, P6 ;  /* 0x0000000407257211 */ /* 0x002fe200030f0eff */
[----:B0-----:R-:W-:Y:S01]  /*3a180*/  VIADD R7, R11, 0xffffffc8 ;  /* 0xffffffc80b077836 */ /* 0x001fe20000000000 */
[----:B------:R-:W-:-:S02]  /*3a190*/  PRMT R31, RZ, 0x7610, R31 ;  /* 0x00007610ff1f7816 */ /* 0x000fc4000000001f */
[----:B------:R-:W-:Y:S01]  /*3a1a0*/  PRMT R29, RZ, 0x7610, R29 ;  /* 0x00007610ff1d7816 */ /* 0x000fe2000000001d */
[----:B------:R-:W0:Y:S01]  /*3a1b0*/  LDC R11, c[0x0][0x3a0] ;  /* 0x0000e800ff0b7b82 */ /* 0x000e220000000800 */
[----:B------:R-:W-:-:S05]  /*3a1c0*/  @!P5 IMAD.MOV.U32 R9, RZ, RZ, R37 ;  /* 0x000000ffff09d224 */ /* 0x000fca00078e0025 */
[----:B------:R1:W2:Y:S04]  /*3a1d0*/  @!P5 LDG.E.U8 R35, desc[UR20][R8.64] ;  /* 0x000000140823d981 */ /* 0x0002a8000c1e1100 */
[----:B---3--:R3:W-:Y:S04]  /*3a1e0*/  STL [R1+0x144], R33 ;  /* 0x0001442101007387 */ /* 0x0087e80000100800 */
[----:B------:R-:W-:Y:S01]  /*3a1f0*/  STL [R1+0xb4], R39 ;  /* 0x0000b42701007387 */ /* 0x000fe20000100800 */
[----:B---3--:R-:W-:-:S04]  /*3a200*/  IADD3 R33, P3, PT, R5, R3, RZ ;  /* 0x0000000305217210 */ /* 0x008fc80007f7e0ff */
[----:B------:R-:W-:Y:S01]  /*3a210*/  LEA.HI.X.SX32 R34, R5, R4, 0x1, P3 ;  /* 0x0000000405227211 */ /* 0x000fe200018f0eff */
[----:B------:R-:W-:Y:S01]  /*3a220*/  IMAD R5, R6, 0x37, RZ ;  /* 0x0000003706057824 */ /* 0x000fe200078e02ff */
[----:B------:R-:W-:Y:S01]  /*3a230*/  ISETP.GE.U32.AND P3, PT, R7, 0x7fffff49, PT ;  /* 0x7fffff490700780c */ /* 0x000fe20003f66070 */
[----:B-1----:R-:W-:Y:S01]  /*3a240*/  @!P4 IMAD.MOV.U32 R8, RZ, RZ, R33 ;  /* 0x000000ffff08c224 */ /* 0x002fe200078e0021 */
[----:B------:R-:W-:Y:S01]  /*3a250*/  STL [R1+0xc2c], R37 ;  /* 0x000c2c2501007387 */ /* 0x000fe20000100800 */
[----:B------:R-:W-:-:S03]  /*3a260*/  @!P4 IMAD.MOV.U32 R9, RZ, RZ, R34 ;  /* 0x000000ffff09c224 */ /* 0x000fc600078e0022 */
[----:B------:R1:W-:Y:S04]  /*3a270*/  STL [R1+0xc70], R33 ;  /* 0x000c702101007387 */ /* 0x0003e80000100800 */
[----:B------:R3:W-:Y:S04]  /*3a280*/  STL [R1+0xc6c], R34 ;  /* 0x000c6c2201007387 */ /* 0x0007e80000100800 */
[----:B------:R0:W2:Y:S01]  /*3a290*/  @!P4 LDG.E.U8 R19, desc[UR20][R8.64] ;  /* 0x000000140813c981 */ /* 0x0000a2000c1e1100 */
[----:B-1----:R-:W-:Y:S01]  /*3a2a0*/  IADD3 R33, P5, PT, R5, R3, RZ ;  /* 0x0000000305217210 */ /* 0x002fe20007fbe0ff */
[----:B0-----:R-:W-:-:S03]  /*3a2b0*/  VIADD R8, R18, 0xffffffc9 ;  /* 0xffffffc912087836 */ /* 0x001fc60000000000 */
[----:B---3--:R-:W-:Y:S01]  /*3a2c0*/  LEA.HI.X.SX32 R34, R5, R4, 0x1, P5 ;  /* 0x0000000405227211 */ /* 0x008fe200028f0eff */
[----:B------:R-:W-:Y:S01]  /*3a2d0*/  IMAD R7, R6, 0x36, RZ ;  /* 0x0000003606077824 */ /* 0x000fe200078e02ff */
[----:B------:R-:W-:Y:S01]  /*3a2e0*/  STL [R1+0xc88], R33 ;  /* 0x000c882101007387 */ /* 0x000fe20000100800 */
[----:B------:R-:W0:Y:S01]  /*3a2f0*/  LDC R18, c[0x0][0x3a0] ;  /* 0x0000e800ff127b82 */ /* 0x000e220000000800 */
[----:B------:R-:W-:Y:S01]  /*3a300*/  ISETP.GE.U32.AND P4, PT, R8, 0x7fffff4a, PT ;  /* 0x7fffff4a0800780c */ /* 0x000fe20003f86070 */
[----:B------:R-:W-:Y:S02]  /*3a310*/  @!P3 IMAD.MOV.U32 R8, RZ, RZ, R33 ;  /* 0x000000ffff08b224 */ /* 0x000fe400078e0021 */
[----:B------:R-:W-:-:S05]  /*3a320*/  @!P3 IMAD.MOV.U32 R9, RZ, RZ, R34 ;  /* 0x000000ffff09b224 */ /* 0x000fca00078e0022 */
[----:B------:R1:W3:Y:S01]  /*3a330*/  @!P3 LDG.E.U8 R32, desc[UR20][R8.64] ;  /* 0x000000140820b981 */ /* 0x0002e2000c1e1100 */
[----:B------:R-:W-:Y:S01]  /*3a340*/  VIADD R5, R10, 0xffffffca ;  /* 0xffffffca0a057836 */ /* 0x000fe20000000000 */
[----:B------:R-:W-:Y:S02]  /*3a350*/  PRMT R10, RZ, 0x7610, R10 ;  /* 0x00007610ff0a7816 */ /* 0x000fe4000000000a */
[----:B--2---:R2:W-:Y:S04]  /*3a360*/  STL [R1+0x98], R19 ;  /* 0x0000981301007387 */ /* 0x0045e80000100800 */
[----:B------:R-:W-:Y:S01]  /*3a370*/  STL [R1+0xc84], R34 ;  /* 0x000c842201007387 */ /* 0x000fe20000100800 */
[----:B--2---:R-:W-:-:S05]  /*3a380*/  IADD3 R19, P5, PT, R7, R3, RZ ;  /* 0x0000000307137210 */ /* 0x004fca0007fbe0ff */
[----:B------:R2:W-:Y:S01]  /*3a390*/  STL [R1+0xc80], R19 ;  /* 0x000c801301007387 */ /* 0x0005e20000100800 */
[----:B-1----:R-:W-:-:S03]  /*3a3a0*/  @!P4 IMAD.MOV.U32 R8, RZ, RZ, R19 ;  /* 0x000000ffff08c224 */ /* 0x002fc600078e0013 */
[----:B---3--:R1:W-:Y:S01]  /*3a3b0*/  STL [R1+0x14c], R32 ;  /* 0x00014c2001007387 */ /* 0x0083e20000100800 */
[----:B------:R-:W-:Y:S02]  /*3a3c0*/  ISETP.GE.U32.AND P3, PT, R5, 0x7fffff4b, PT ;  /* 0x7fffff4b0500780c */ /* 0x000fe40003f66070 */
[----:B------:R-:W-:Y:S02]  /*3a3d0*/  PRMT R30, RZ, 0x7610, R30 ;  /* 0x00007610ff1e7816 */ /* 0x000fe4000000001e */
[----:B------:R-:W-:Y:S02]  /*3a3e0*/  PRMT R28, RZ, 0x7610, R28 ;  /* 0x00007610ff1c7816 */ /* 0x000fe4000000001c */
[----:B------:R-:W-:Y:S01]  /*3a3f0*/  PRMT R26, RZ, 0x7610, R26 ;  /* 0x00007610ff1a7816 */ /* 0x000fe2000000001a */
[----:B--2---:R-:W2:Y:S01]  /*3a400*/  LDC R19, c[0x0][0x3a0] ;  /* 0x0000e800ff137b82 */ /* 0x004ea20000000800 */
[----:B-1----:R-:W-:-:S05]  /*3a410*/  LEA.HI.X.SX32 R32, R7, R4, 0x1, P5 ;  /* 0x0000000407207211 */ /* 0x002fca00028f0eff */
[----:B------:R-:W-:-:S05]  /*3a420*/  @!P4 IMAD.MOV.U32 R9, RZ, RZ, R32 ;  /* 0x000000ffff09c224 */ /* 0x000fca00078e0020 */
[----:B------:R1:W3:Y:S01]  /*3a430*/  @!P4 LDG.E.U8 R10, desc[UR20][R8.64] ;  /* 0x00000014080ac981 */ /* 0x0002e2000c1e1100 */
[----:B------:R-:W-:-:S03]  /*3a440*/  IMAD R5, R6, 0x35, RZ ;  /* 0x0000003506057824 */ /* 0x000fc600078e02ff */
[----:B------:R0:W-:Y:S01]  /*3a450*/  STL [R1+0xc7c], R32 ;  /* 0x000c7c2001007387 */ /* 0x0001e20000100800 */
[----:B----4-:R-:W-:Y:S01]  /*3a460*/  VIADD R7, R17, 0xffffffd0 ;  /* 0xffffffd011077836 */ /* 0x010fe20000000000 */
[----:B0-----:R-:W-:-:S04]  /*3a470*/  IADD3 R32, P4, PT, R5, R3, RZ ;  /* 0x0000000305207210 */ /* 0x001fc80007f9e0ff */
[----:B------:R-:W-:Y:S01]  /*3a480*/  ISETP.GE.U32.AND P5, PT, R7, 0x7fffff51, PT ;  /* 0x7fffff510700780c */ /* 0x000fe20003fa6070 */
[----:B------:R-:W-:Y:S01]  /*3a490*/  IMAD R7, R6, 0x2f, RZ ;  /* 0x0000002f06077824 */ /* 0x000fe200078e02ff */
[----:B------:R-:W-:Y:S01]  /*3a4a0*/  STL [R1+0x9c], R35 ;  /* 0x00009c2301007387 */ /* 0x000fe20000100800 */
[----:B------:R-:W-:Y:S01]  /*3a4b0*/  LEA.HI.X.SX32 R34, R5, R4, 0x1, P4 ;  /* 0x0000000405227211 */ /* 0x000fe200020f0eff */
[----:B-1----:R-:W-:Y:S02]  /*3a4c0*/  @!P3 IMAD.MOV.U32 R8, RZ, RZ, R32 ;  /* 0x000000ffff08b224 */ /* 0x002fe400078e0020 */
[----:B------:R-:W-:Y:S02]  /*3a4d0*/  STL [R1+0xc78], R32 ;  /* 0x000c782001007387 */ /* 0x000fe40000100800 */
[----:B------:R-:W-:Y:S01]  /*3a4e0*/  @!P3 IMAD.MOV.U32 R9, RZ, RZ, R34 ;  /* 0x000000ffff09b224 */ /* 0x000fe200078e0022 */
[----:B------:R-:W-:Y:S01]  /*3a4f0*/  IADD3 R33, P4, PT, R7, R3, RZ ;  /* 0x0000000307217210 */ /* 0x000fe20007f9e0ff */
[----:B------:R-:W0:Y:S03]  /*3a500*/  LDC R17, c[0x0][0x3a0] ;  /* 0x0000e800ff117b82 */ /* 0x000e260000000800 */
[----:B------:R1:W4:Y:S02]  /*3a510*/  @!P3 LDG.E.U8 R31, desc[UR20][R8.64] ;  /* 0x00000014081fb981 */ /* 0x000324000c1e1100 */
[----:B-1----:R-:W-:-:S02]  /*3a520*/  @!P5 IMAD.MOV.U32 R8, RZ, RZ, R33 ;  /* 0x000000ffff08d224 */ /* 0x002fc400078e0021 */
[----:B---3--:R-:W-:Y:S04]  /*3a530*/  STL [R1+0x13c], R10 ;  /* 0x00013c0a01007387 */ /* 0x008fe80000100800 */
[----:B------:R1:W-:Y:S02]  /*3a540*/  STL [R1+0xc74], R34 ;  /* 0x000c742201007387 */ /* 0x0003e40000100800 */
[----:B-1----:R-:W-:-:S05]  /*3a550*/  LEA.HI.X.SX32 R34, R7, R4, 0x1, P4 ;  /* 0x0000000407227211 */ /* 0x002fca00020f0eff */
[----:B------:R-:W-:-:S05]  /*3a560*/  @!P5 IMAD.MOV.U32 R9, RZ, RZ, R34 ;  /* 0x000000ffff09d224 */ /* 0x000fca00078e0022 */
[----:B------:R1:W3:Y:S01]  /*3a570*/  @!P5 LDG.E.U8 R29, desc[UR20][R8.64] ;  /* 0x00000014081dd981 */ /* 0x0002e2000c1e1100 */
[----:B------:R-:W-:Y:S02]  /*3a580*/  IMAD R5, R6, 0x2e, RZ ;  /* 0x0000002e06057824 */ /* 0x000fe400078e02ff */
[----:B------:R-:W-:Y:S01]  /*3a590*/  VIADD R10, R11, 0xffffffd1 ;  /* 0xffffffd10b0a7836 */ /* 0x000fe20000000000 */
[----:B------:R-:W-:Y:S04]  /*3a5a0*/  STL [R1+0xc48], R33 ;  /* 0x000c482101007387 */ /* 0x000fe80000100800 */
[----:B----4-:R4:W-:Y:S01]  /*3a5b0*/  STL [R1+0xec], R31 ;  /* 0x0000ec1f01007387 */ /* 0x0109e20000100800 */
[----:B------:R-:W-:Y:S01]  /*3a5c0*/  VIADD R7, R18, 0xffffffd2 ;  /* 0xffffffd212077836 */ /* 0x000fe20000000000 */
[----:B------:R-:W0:Y:S01]  /*3a5d0*/  LDC R11, c[0x0][0x3a0] ;  /* 0x0000e800ff0b7b82 */ /* 0x000e220000000800 */
[----:B------:R-:W-:-:S02]  /*3a5e0*/  ISETP.GE.U32.AND P3, PT, R10, 0x7fffff52, PT ;  /* 0x7fffff520a00780c */ /* 0x000fc40003f66070 */
[C---:B----4-:R-:W-:Y:S01]  /*3a5f0*/  IADD3 R31, P4, PT, R5.reuse, R3, RZ ;  /* 0x00000003051f7210 */ /* 0x050fe20007f9e0ff */
[----:B------:R-:W-:Y:S03]  /*3a600*/  STL [R1+0xc44], R34 ;  /* 0x000c442201007387 */ /* 0x000fe60000100800 */
[----:B------:R-:W-:Y:S01]  /*3a610*/  LEA.HI.X.SX32 R32, R5, R4, 0x1, P4 ;  /* 0x0000000405207211 */ /* 0x000fe200020f0eff */
[----:B------:R-:W-:Y:S01]  /*3a620*/  IMAD R5, R6, 0x2d, RZ ;  /* 0x0000002d06057824 */ /* 0x000fe200078e02ff */
[----:B------:R-:W-:Y:S01]  /*3a630*/  ISETP.GE.U32.AND P4, PT, R7, 0x7fffff53, PT ;  /* 0x7fffff530700780c */ /* 0x000fe20003f86070 */
[----:B------:R-:W-:Y:S04]  /*3a640*/  STL [R1+0xc40], R31 ;  /* 0x000c401f01007387 */ /* 0x000fe80000100800 */
[----:B------:R-:W-:Y:S01]  /*3a650*/  STL [R1+0xc3c], R32 ;  /* 0x000c3c2001007387 */ /* 0x000fe20000100800 */
[----:B-1----:R-:W-:-:S02]  /*3a660*/  @!P3 IMAD.MOV.U32 R8, RZ, RZ, R31 ;  /* 0x000000ffff08b224 */ /* 0x002fc400078e001f */
[----:B------:R-:W-:-:S05]  /*3a670*/  @!P3 IMAD.MOV.U32 R9, RZ, RZ, R32 ;  /* 0x000000ffff09b224 */ /* 0x000fca00078e0020 */
[----:B------:R1:W4:Y:S04]  /*3a680*/  @!P3 LDG.E.U8 R30, desc[UR20][R8.64] ;  /* 0x00000014081eb981 */ /* 0x000328000c1e1100 */
[----:B---3--:R3:W-:Y:S02]  /*3a690*/  STL [R1+0x150], R29 ;  /* 0x0001501d01007387 */ /* 0x0087e40000100800 */
[----:B---3--:R-:W-:-:S04]  /*3a6a0*/  IADD3 R29, P5, PT, R5, R3, RZ ;  /* 0x00000003051d7210 */ /* 0x008fc80007fbe0ff */
[----:B------:R-:W-:Y:S01]  /*3a6b0*/  LEA.HI.X.SX32 R31, R5, R4, 0x1, P5 ;  /* 0x00000004051f7211 */ /* 0x000fe200028f0eff */
[----:B-1----:R-:W-:-:S04]  /*3a6c0*/  @!P4 IMAD.MOV.U32 R8, RZ, RZ, R29 ;  /* 0x000000ffff08c224 */ /* 0x002fc800078e001d */
[----:B------:R-:W-:-:S05]  /*3a6d0*/  @!P4 IMAD.MOV.U32 R9, RZ, RZ, R31 ;  /* 0x000000ffff09c224 */ /* 0x000fca00078e001f */
[----:B------:R1:W3:Y:S01]  /*3a6e0*/  @!P4 LDG.E.U8 R28, desc[UR20][R8.64] ;  /* 0x00000014081cc981 */ /* 0x0002e2000c1e1100 */
[----:B0-----:R-:W-:-:S03]  /*3a6f0*/  VIADD R7, R17, 0xffffffd8 ;  /* 0xffffffd811077836 */ /* 0x001fc60000000000 */
[----:B------:R-:W-:Y:S02]  /*3a700*/  STL [R1+0xc38], R29 ;  /* 0x000c381d01007387 */ /* 0x000fe40000100800 */
[----:B------:R-:W-:Y:S01]  /*3a710*/  ISETP.GE.U32.AND P3, PT, R7, 0x7fffff59, PT ;  /* 0x7fffff590700780c */ /* 0x000fe20003f66070 */
[C---:B------:R-:W-:Y:S01]  /*3a720*/  IMAD R7, R6.reuse, 0x27, RZ ;  /* 0x0000002706077824 */ /* 0x040fe200078e02ff */
[----:B------:R-:W-:Y:S04]  /*3a730*/  STL [R1+0xc34], R31 ;  /* 0x000c341f01007387 */ /* 0x000fe80000100800 */
[----:B----4-:R0:W-:Y:S01]  /*3a740*/  STL [R1+0x140], R30 ;  /* 0x0001401e01007387 */ /* 0x0101e20000100800 */
[----:B------:R-:W-:Y:S02]  /*3a750*/  IMAD R5, R6, 0x26, RZ ;  /* 0x0000002606057824 */ /* 0x000fe400078e02ff */
[----:B-1----:R-:W-:Y:S01]  /*3a760*/  VIADD R8, R11, 0xffffffda ;  /* 0xffffffda0b087836 */ /* 0x002fe20000000000 */
[----:B0-----:R-:W-:-:S04]  /*3a770*/  IADD3 R30, P5, PT, R7, R3, RZ ;  /* 0x00000003071e7210 */ /* 0x001fc80007fbe0ff */
[----:B------:R-:W-:Y:S01]  /*3a780*/  LEA.HI.X.SX32 R31, R7, R4, 0x1, P5 ;  /* 0x00000004071f7211 */ /* 0x000fe200028f0eff */
[----:B------:R-:W-:Y:S04]  /*3a790*/  STL [R1+0xc08], R30 ;  /* 0x000c081e01007387 */ /* 0x000fe80000100800 */
[----:B------:R-:W-:Y:S01]  /*3a7a0*/  @!P3 IMAD.MOV.U32 R9, RZ, RZ, R31 ;  /* 0x000000ffff09b224 */ /* 0x000fe200078e001f */
[----:B---3--:R0:W-:Y:S02]  /*3a7b0*/  STL [R1+0xe0], R28 ;  /* 0x0000e01c01007387 */ /* 0x0081e40000100800 */
[----:B0-----:R-:W-:-:S04]  /*3a7c0*/  IADD3 R28, P5, PT, R5, R3, RZ ;  /* 0x00000003051c7210 */ /* 0x001fc80007fbe0ff */
[----:B------:R-:W-:Y:S02]  /*3a7d0*/  LEA.HI.X.SX32 R29, R5, R4, 0x1, P5 ;  /* 0x00000004051d7211 */ /* 0x000fe400028f0eff */
[----:B------:R-:W-:Y:S01]  /*3a7e0*/  ISETP.GE.U32.AND P5, PT, R8, 0x7fffff5b, PT ;  /* 0x7fffff5b0800780c */ /* 0x000fe20003fa6070 */
[----:B------:R-:W-:-:S05]  /*3a7f0*/  @!P3 IMAD.MOV.U32 R8, RZ, RZ, R30 ;  /* 0x000000ffff08b224 */ /* 0x000fca00078e001e */
[----:B------:R0:W3:Y:S01]  /*3a800*/  @!P3 LDG.E.U8 R26, desc[UR20][R8.64] ;  /* 0x00000014081ab981 */ /* 0x0000e2000c1e1100 */
[----:B--2---:R-:W-:-:S05]  /*3a810*/  VIADD R10, R19, 0xffffffd9 ;  /* 0xffffffd9130a7836 */ /* 0x004fca0000000000 */
[----:B------:R-:W-:Y:S01]  /*3a820*/  ISETP.GE.U32.AND P4, PT, R10, 0x7fffff5a, PT ;  /* 0x7fffff5a0a00780c */ /* 0x000fe20003f86070 */
[----:B------:R-:W-:Y:S01]  /*3a830*/  IMAD R7, R6, 0x25, RZ ;  /* 0x0000002506077824 */ /* 0x000fe200078e02ff */
[----:B------:R-:W-:Y:S04]  /*3a840*/  STL [R1+0xc04], R31 ;  /* 0x000c041f01007387 */ /* 0x000fe80000100800 */
[----:B------:R-:W-:Y:S04]  /*3a850*/  STL [R1+0xc00], R28 ;  /* 0x000c001c01007387 */ /* 0x000fe80000100800 */
[----:B------:R-:W-:Y:S01]  /*3a860*/  STL [R1+0xbfc], R29 ;  /* 0x000bfc1d01007387 */ /* 0x000fe20000100800 */
[----:B------:R-:W-:-:S02]  /*3a870*/  PRMT R27, RZ, 0x7610, R27 ;  /* 0x00007610ff1b7816 */ /* 0x000fc4000000001b */
[----:B------:R-:W-:Y:S01]  /*3a880*/  PRMT R5, RZ, 0x7610, R5 ;  /* 0x00007610ff057816 */ /* 0x000fe20000000005 */
[----:B------:R-:W1:Y:S01]  /*3a890*/  LDC R10, c[0x0][0x3a0] ;  /* 0x0000e800ff0a7b82 */ /* 0x000e620000000800 */
[----:B0-----:R-:W-:Y:S02]  /*3a8a0*/  @!P4 IMAD.MOV.U32 R8, RZ, RZ, R28 ;  /* 0x000000ffff08c224 */ /* 0x001fe400078e001c */
[----:B------:R-:W-:-:S05]  /*3a8b0*/  @!P4 IMAD.MOV.U32 R9, RZ, RZ, R29 ;  /* 0x000000ffff09c224 */ /* 0x000fca00078e001d */
[----:B------:R0:W2:Y:S04]  /*3a8c0*/  @!P4 LDG.E.U8 R27, desc[UR20][R8.64] ;  /* 0x00000014081bc981 */ /* 0x0000a8000c1e1100 */
[----:B---3--:R3:W-:Y:S02]  /*3a8d0*/  STL [R1+0x154], R26 ;  /* 0x0001541a01007387 */ /* 0x0087e40000100800 */
[----:B---3--:R-:W-:-:S04]  /*3a8e0*/  IADD3 R26, P3, PT, R7, R3, RZ ;  /* 0x00000003071a7210 */ /* 0x008fc80007f7e0ff */
[----:B------:R-:W-:Y:S01]  /*3a8f0*/  LEA.HI.X.SX32 R7, R7, R4, 0x1, P3 ;  /* 0x0000000407077211 */ /* 0x000fe200018f0eff */
[----:B0-----:R-:W-:-:S04]  /*3a900*/  @!P5 IMAD.MOV.U32 R8, RZ, RZ, R26 ;  /* 0x000000ffff08d224 */ /* 0x001fc800078e001a */
[----:B------:R-:W-:-:S05]  /*3a910*/  @!P5 IMAD.MOV.U32 R9, RZ, RZ, R7 ;  /* 0x000000ffff09d224 */ /* 0x000fca00078e0007 */
[----:B------:R-:W3:Y:S04]  /*3a920*/  @!P5 LDG.E.U8 R5, desc[UR20][R8.64] ;  /* 0x000000140805d981 */ /* 0x000ee8000c1e1100 */
[----:B------:R-:W-:Y:S04]  /*3a930*/  STL [R1+0xbf8], R26 ;  /* 0x000bf81a01007387 */ /* 0x000fe80000100800 */
[----:B------:R0:W-:Y:S01]  /*3a940*/  STL [R1+0xbf4], R7 ;  /* 0x000bf40701007387 */ /* 0x0001e20000100800 */
[----:B------:R-:W-:Y:S01]  /*3a950*/  PRMT R25, RZ, 0x7610, R25 ;  /* 0x00007610ff197816 */ /* 0x000fe20000000019 */
[----:B0-----:R-:W0:Y:S02]  /*3a960*/  LDC R7, c[0x0][0x3a0] ;  /* 0x0000e800ff077b82 */ /* 0x001e240000000800 */
[----:B---3--:R1:W-:Y:S02]  /*3a970*/  STL [R1+0xe4], R5 ;  /* 0x0000e40501007387 */ /* 0x0083e40000100800 */
[----:B-1----:R-:W-:-:S05]  /*3a980*/  VIADD R5, R10, 0xffffffe0 ;  /* 0xffffffe00a057836 */ /* 0x002fca0000000000 */
[----:B------:R-:W-:Y:S01]  /*3a990*/  ISETP.GE.U32.AND P3, PT, R5, 0x7fffff61, PT ;  /* 0x7fffff610500780c */ /* 0x000fe20003f66070 */
[----:B------:R-:W-:Y:S01]  /*3a9a0*/  IMAD R5, R6, 0x1f, RZ ;  /* 0x0000001f06057824 */ /* 0x000fe200078e02ff */
[----:B--2---:R1:W-:Y:S04]  /*3a9b0*/  STL [R1+0x134], R27 ;  /* 0x0001341b01007387 */ /* 0x0043e80000100800 */
[----:B------:R-:W-:-:S04]  /*3a9c0*/  IADD3 R26, P4, PT, R5, R3, RZ ;  /* 0x00000003051a7210 */ /* 0x000fc80007f9e0ff */
[----:B-1----:R-:W-:-:S03]  /*3a9d0*/  LEA.HI.X.SX32 R27, R5, R4, 0x1, P4 ;  /* 0x00000004051b7211 */ /* 0x002fc600020f0eff */
[----:B------:R-:W-:Y:S02]  /*3a9e0*/  @!P3 IMAD.MOV.U32 R8, RZ, RZ, R26 ;  /* 0x000000ffff08b224 */ /* 0x000fe400078e001a */
[----:B------:R-:W-:-:S05]  /*3a9f0*/  @!P3 IMAD.MOV.U32 R9, RZ, RZ, R27 ;  /* 0x000000ffff09b224 */ /* 0x000fca00078e001b */
[----:B------:R-:W2:Y:S01]  /*3aa00*/  @!P3 LDG.E.U8 R25, desc[UR20][R8.64] ;  /* 0x000000140819b981 */ /* 0x000ea2000c1e1100 */
[----:B0-----:R-:W-:-:S03]  /*3aa10*/  VIADD R5, R7, 0xffffffe1 ;  /* 0xffffffe107057836 */ /* 0x001fc60000000000 */
[----:B------:R-:W-:Y:S01]  /*3aa20*/  STL [R1+0xbc8], R26 ;  /* 0x000bc81a01007387 */ /* 0x000fe20000100800 */
[----:B------:R-:W0:Y:S01]  /*3aa30*/  LDC R7, c[0x0][0x3a0] ;  /* 0x0000e800ff077b82 */ /* 0x000e220000000800 */
[----:B------:R-:W-:Y:S01]  /*3aa40*/  ISETP.GE.U32.AND P3, PT, R5, 0x7fffff62, PT ;  /* 0x7fffff620500780c */ /* 0x000fe20003f66070 */
[----:B------:R-:W-:Y:S01]  /*3aa50*/  IMAD R5, R6, 0x1e, RZ ;  /* 0x0000001e06057824 */ /* 0x000fe200078e02ff */
[----:B------:R-:W-:Y:S01]  /*3aa60*/  STL [R1+0xbc4], R27 ;  /* 0x000bc41b01007387 */ /* 0x000fe20000100800 */
[----:B------:R-:W-:Y:S02]  /*3aa70*/  PRMT R10, RZ, 0x7610, R10 ;  /* 0x00007610ff0a7816 */ /* 0x000fe4000000000a */
[----:B------:R-:W-:Y:S01]  /*3aa80*/  PRMT R24, RZ, 0x7610, R24 ;  /* 0x00007610ff187816 */ /* 0x000fe20000000018 */
[----:B--2---:R1:W-:Y:S02]  /*3aa90*/  STL [R1+0x158], R25 ;  /* 0x0001581901007387 */ /* 0x0043e40000100800 */
[----:B-1----:R-:W-:-:S04]  /*3aaa0*/  IADD3 R25, P4, PT, R5, R3, RZ ;  /* 0x0000000305197210 */ /* 0x002fc80007f9e0ff */
[----:B------:R-:W-:Y:S01]  /*3aab0*/  LEA.HI.X.SX32 R26, R5, R4, 0x1, P4 ;  /* 0x00000004051a7211 */ /* 0x000fe200020f0eff */
[----:B------:R-:W-:-:S04]  /*3aac0*/  @!P3 IMAD.MOV.U32 R8, RZ, RZ, R25 ;  /* 0x000000ffff08b224 */ /* 0x000fc800078e0019 */
[----:B------:R-:W-:-:S05]  /*3aad0*/  @!P3 IMAD.MOV.U32 R9, RZ, RZ, R26 ;  /* 0x000000ffff09b224 */ /* 0x000fca00078e001a */
[----:B------:R1:W2:Y:S01]  /*3aae0*/  @!P3 LDG.E.U8 R10, desc[UR20][R8.64] ;  /* 0x00000014080ab981 */ /* 0x0002a2000c1e1100 */
[----:B0-----:R-:W-:-:S03]  /*3aaf0*/  VIADD R5, R7, 0xffffffe2 ;  /* 0xffffffe207057836 */ /* 0x001fc60000000000 */
[----:B------:R0:W-:Y:S01]  /*3ab00*/  STL [R1+0xbc0], R25 ;  /* 0x000bc01901007387 */ /* 0x0001e20000100800 */
[----:B------:R-:W-:Y:S01]  /*3ab10*/  PRMT R23, RZ, 0x7610, R23 ;  /* 0x00007610ff177816 */ /* 0x000fe20000000017 */
[----:B------:R-:W3:Y:S01]  /*3ab20*/  LDC R7, c[0x0][0x3a0] ;  /* 0x0000e800ff077b82 */ /* 0x000ee20000000800 */
[----:B------:R-:W-:Y:S01]  /*3ab30*/  ISETP.GE.U32.AND P3, PT, R5, 0x7fffff63, PT ;  /* 0x7fffff630500780c */ /* 0x000fe20003f66070 */
[----:B------:R-:W-:Y:S01]  /*3ab40*/  IMAD R5, R6, 0x1d, RZ ;  /* 0x0000001d06057824 */ /* 0x000fe200078e02ff */
[----:B------:R4:W-:Y:S04]  /*3ab50*/  STL [R1+0xbbc], R26 ;  /* 0x000bbc1a01007387 */ /* 0x0009e80000100800 */
[----:B0-----:R-:W-:-:S04]  /*3ab60*/  IADD3 R25, P4, PT, R5, R3, RZ ;  /* 0x0000000305197210 */ /* 0x001fc80007f9e0ff */
[----:B----4-:R-:W-:-:S03]  /*3ab70*/  LEA.HI.X.SX32 R26, R5, R4, 0x1, P4 ;  /* 0x00000004051a7211 */ /* 0x010fc600020f0eff */
[----:B-1----:R-:W-:Y:S02]  /*3ab80*/  @!P3 IMAD.MOV.U32 R8, RZ, RZ, R25 ;  /* 0x000000ffff08b224 */ /* 0x002fe400078e0019 */
[----:B------:R-:W-:-:S05]  /*3ab90*/  @!P3 IMAD.MOV.U32 R9, RZ, RZ, R26 ;  /* 0x000000ffff09b224 */ /* 0x000fca00078e001a */
[----:B------:R-:W4:Y:S04]  /*3aba0*/  @!P3 LDG.E.U8 R24, desc[UR20][R8.64] ;  /* 0x000000140818b981 */ /* 0x000f28000c1e1100 */
[----:B--2---:R0:W-:Y:S02]  /*3abb0*/  STL [R1+0x138], R10 ;  /* 0x0001380a01007387 */ /* 0x0041e40000100800 */
[----:B0-----:R-:W0:Y:S02]  /*3abc0*/  LDC R10, c[0x0][0x3a0] ;  /* 0x0000e800ff0a7b82 */ /* 0x001e240000000800 */
[----:B------:R-:W-:Y:S04]  /*3abd0*/  STL [R1+0xbb8], R25 ;  /* 0x000bb81901007387 */ /* 0x000fe80000100800 */
[----:B------:R-:W-:Y:S01]  /*3abe0*/  STL [R1+0xbb4], R26 ;  /* 0x000bb41a01007387 */ /* 0x000fe20000100800 */
[----:B0-----:R-:W-:-:S03]  /*3abf0*/  VIADD R5, R10, 0xffffffe8 ;  /* 0xffffffe80a057836 */ /* 0x001fc60000000000 */
[----:B----4-:R0:W-:Y:S01]  /*3ac00*/  STL [R1+0xcc], R24 ;  /* 0x0000cc1801007387 */ /* 0x0101e20000100800 */
[----:B------:R-:W-:Y:S01]  /*3ac10*/  PRMT R22, RZ, 0x7610, R22 ;  /* 0x00007610ff167816 */ /* 0x000fe20000000016 */
[----:B------:R-:W1:Y:S01]  /*3ac20*/  LDC R10, c[0x0][0x3a0] ;  /* 0x0000e800ff0a7b82 */ /* 0x000e620000000800 */
[----:B------:R-:W-:Y:S01]  /*3ac30*/  ISETP.GE.U32.AND P3, PT, R5, 0x7fffff69, PT ;  /* 0x7fffff690500780c */ /* 0x000fe20003f66070 */
[----:B------:R-:W-:-:S05]  /*3ac40*/  IMAD R5, R6, 0x17, RZ ;  /* 0x0000001706057824 */ /* 0x000fca00078e02ff */
[----:B0-----:R-:W-:-:S04]  /*3ac50*/  IADD3 R24, P4, PT, R5, R3, RZ ;  /* 0x0000000305187210 */ /* 0x001fc80007f9e0ff */
[----:B------:R-:W-:-:S03]  /*3ac60*/  LEA.HI.X.SX32 R25, R5, R4, 0x1, P4 ;  /* 0x0000000405197211 */ /* 0x000fc600020f0eff */
[----:B------:R-:W-:Y:S02]  /*3ac70*/  @!P3 IMAD.MOV.U32 R8, RZ, RZ, R24 ;  /* 0x000000ffff08b224 */ /* 0x000fe400078e0018 */
[----:B------:R-:W-:-:S05]  /*3ac80*/  @!P3 IMAD.MOV.U32 R9, RZ, RZ, R25 ;  /* 0x000000ffff09b224 */ /* 0x000fca00078e0019 */
[----:B------:R-:W2:Y:S01]  /*3ac90*/  @!P3 LDG.E.U8 R23, desc[UR20][R8.64] ;  /* 0x000000140817b981 */ /* 0x000ea2000c1e1100 */
[----:B---3--:R-:W-:-:S03]  /*3aca0*/  VIADD R5, R7, 0xffffffe9 ;  /* 0xffffffe907057836 */ /* 0x008fc60000000000 */
[----:B------:R-:W-:Y:S01]  /*3acb0*/  STL [R1+0xb88], R24 ;  /* 0x000b881801007387 */ /* 0x000fe20000100800 */
[----:B------:R-:W-:Y:S01]  /*3acc0*/  PRMT R21, RZ, 0x7610, R21 ;  /* 0x00007610ff157816 */ /* 0x000fe20000000015 */
[----:B------:R-:W0:Y:S01]  /*3acd0*/  LDC R7, c[0x0][0x3a0] ;  /* 0x0000e800ff077b82 */ /* 0x000e220000000800 */
[----:B------:R-:W-:Y:S01]  /*3ace0*/  ISETP.GE.U32.AND P3, PT, R5, 0x7fffff6a, PT ;  /* 0x7fffff6a0500780c */ /* 0x000fe20003f66070 */
[----:B------:R-:W-:Y:S01]  /*3acf0*/  IMAD R5, R6, 0x16, RZ ;  /* 0x0000001606057824 */ /* 0x000fe200078e02ff */
[----:B------:R-:W-:Y:S04]  /*3ad00*/  STL [R1+0xb84], R25 ;  /* 0x000b841901007387 */ /* 0x000fe80000100800 */
[----:B--2---:R2:W-:Y:S02]  /*3ad10*/  STL [R1+0x15c], R23 ;  /* 0x00015c1701007387 */ /* 0x0045e40000100800 */
[----:B--2---:R-:W-:-:S04]  /*3ad20*/  IADD3 R23, P4, PT, R5, R3, RZ ;  /* 0x0000000305177210 */ /* 0x004fc80007f9e0ff */
[----:B------:R-:W-:Y:S01]  /*3ad30*/  LEA.HI.X.SX32 R24, R5, R4, 0x1, P4 ;  /* 0x0000000405187211 */ /* 0x000fe200020f0eff */
[----:B------:R-:W-:-:S04]  /*3ad40*/  @!P3 IMAD.MOV.U32 R8, RZ, RZ, R23 ;  /* 0x000000ffff08b224 */ /* 0x000fc800078e0017 */
[----:B------:R-:W-:-:S05]  /*3ad50*/  @!P3 IMAD.MOV.U32 R9, RZ, RZ, R24 ;  /* 0x000000ffff09b224 */ /* 0x000fca00078e0018 */
[----:B------:R-:W2:Y:S01]  /*3ad60*/  @!P3 LDG.E.U8 R22, desc[UR20][R8.64] ;  /* 0x000000140816b981 */ /* 0x000ea2000c1e1100 */
[----:B-1----:R-:W-:-:S03]  /*3ad70*/  VIADD R5, R10, 0xffffffea ;  /* 0xffffffea0a057836 */ /* 0x002fc60000000000 */
[----:B------:R-:W-:Y:S01]  /*3ad80*/  STL [R1+0xb80], R23 ;  /* 0x000b801701007387 */ /* 0x000fe20000100800 */
[----:B------:R-:W-:Y:S01]  /*3ad90*/  PRMT R20, RZ, 0x7610, R20 ;  /* 0x00007610ff147816 */ /* 0x000fe20000000014 */
[----:B------:R-:W1:Y:S01]  /*3ada0*/  LDC R10, c[0x0][0x3a0] ;  /* 0x0000e800ff0a7b82 */ /* 0x000e620000000800 */
        /* <DEDUP_REMOVED lines=9> */
[----:B0-----:R-:W-:-:S03]  /*3ae40*/  VIADD R5, R7, 0xfffffff0 ;  /* 0xfffffff007057836 */ /* 0x001fc60000000000 */
        /* <DEDUP_REMOVED lines=52> */
[----:B------:R-:W-:Y:S02]  /*3b190*/  STL [R1+0xb08], R18 ;  /* 0x000b081201007387 */ /* 0x000fe40000100800 */
[----:B------:R-:W-:Y:S01]  /*3b1a0*/  ISETP.GE.U32.AND P3, PT, R5, 0x7fffff7a, PT ;  /* 0x7fffff7a0500780c */ /* 0x000fe20003f66070 */
[----:B------:R-:W-:Y:S01]  /*3b1b0*/  IMAD R5, R6, 0x6, RZ ;  /* 0x0000000606057824 */ /* 0x000fe200078e02ff */
[----:B------:R-:W-:Y:S04]  /*3b1c0*/  STL [R1+0xb04], R19 ;  /* 0x000b041301007387 */ /* 0x000fe80000100800 */
[----:B--2---:R0:W-:Y:S02]  /*3b1d0*/  STL [R1+0x164], R17 ;  /* 0x0001641101007387 */ /* 0x0041e40000100800 */
[----:B0-----:R-:W-:-:S04]  /*3b1e0*/  IADD3 R17, P4, PT, R5, R3, RZ ;  /* 0x0000000305117210 */ /* 0x001fc80007f9e0ff */
[----:B------:R-:W-:Y:S01]  /*3b1f0*/  LEA.HI.X.SX32 R18, R5, R4, 0x1, P4 ;  /* 0x0000000405127211 */ /* 0x000fe200020f0eff */
[----:B------:R-:W-:-:S04]  /*3b200*/  @!P3 IMAD.MOV.U32 R8, RZ, RZ, R17 ;  /* 0x000000ffff08b224 */ /* 0x000fc800078e0011 */
[----:B------:R-:W-:-:S05]  /*3b210*/  @!P3 IMAD.MOV.U32 R9, RZ, RZ, R18 ;  /* 0x000000ffff09b224 */ /* 0x000fca00078e0012 */
[----:B------:R0:W2:Y:S01]  /*3b220*/  @!P3 LDG.E.U8 R11, desc[UR20][R8.64] ;  /* 0x00000014080bb981 */ /* 0x0000a2000c1e1100 */
[----:B-1----:R-:W-:Y:S02]  /*3b230*/  VIADD R5, R10, 0xfffffffa ;  /* 0xfffffffa0a057836 */ /* 0x002fe40000000000 */
[----:B------:R-:W-:Y:S02]  /*3b240*/  VIADD R64, R0, 0x1c6 ;  /* 0x000001c600407836 */ /* 0x000fe40000000000 */
[----:B------:R-:W-:Y:S01]  /*3b250*/  IMAD R7, R6, 0x5, RZ ;  /* 0x0000000506077824 */ /* 0x000fe200078e02ff */
[----:B------:R-:W-:Y:S04]  /*3b260*/  STL [R1+0xb00], R17 ;  /* 0x000b001101007387 */ /* 0x000fe80000100800 */
[----:B------:R-:W-:Y:S01]  /*3b270*/  STL [R1+0xafc], R18 ;  /* 0x000afc1201007387 */ /* 0x000fe20000100800 */
[----:B------:R-:W-:-:S03]  /*3b280*/  ISETP.GE.U32.AND P3, PT, R5, 0x7fffff7b, PT ;  /* 0x7fffff7b0500780c */ /* 0x000fc60003f66070 */
[----:B------:R-:W-:Y:S01]  /*3b290*/  STL [R1+0x1ec4], R64 ;  /* 0x001ec44001007387 */ /* 0x000fe20000100800 */
[----:B------:R-:W-:Y:S02]  /*3b2a0*/  IABS R5, R64 ;  /* 0x0000004000057213 */ /* 0x000fe40000000000 */
[----:B------:R-:W-:-:S03]  /*3b2b0*/  PRMT R2, RZ, 0x7610, R2 ;  /* 0x00007610ff027816 */ /* 0x000fc60000000002 */
[----:B------:R-:W-:-:S04]  /*3b2c0*/  IMAD.HI.U32 R6, R16, R5, RZ ;  /* 0x0000000510067227 */ /* 0x000fc800078e00ff */
[----:B0-----:R-:W-:Y:S01]  /*3b2d0*/  IMAD.MOV R8, RZ, RZ, -R6 ;  /* 0x000000ffff087224 */ /* 0x001fe200078e0a06 */
[----:B--2---:R0:W-:Y:S02]  /*3b2e0*/  STL [R1+0x118], R11 ;  /* 0x0001180b01007387 */ /* 0x0041e40000100800 */
[----:B0-----:R-:W-:-:S04]  /*3b2f0*/  IADD3 R11, P4, PT, R7, R3, RZ ;  /* 0x00000003070b7210 */ /* 0x001fc80007f9e0ff */
[----:B------:R-:W-:Y:S01]  /*3b300*/  LEA.HI.X.SX32 R17, R7, R4, 0x1, P4 ;  /* 0x0000000407117211 */ /* 0x000fe200020f0eff */
[----:B------:R-:W-:-:S04]  /*3b310*/  @!P3 IMAD.MOV.U32 R6, RZ, RZ, R11 ;  /* 0x000000ffff06b224 */ /* 0x000fc800078e000b */
[----:B------:R-:W-:-:S05]  /*3b320*/  @!P3 IMAD.MOV.U32 R7, RZ, RZ, R17 ;  /* 0x000000ffff07b224 */ /* 0x000fca00078e0011 */
[----:B------:R0:W2:Y:S01]  /*3b330*/  @!P3 LDG.E.U8 R2, desc[UR20][R6.64] ;  /* 0x000000140602b981 */ /* 0x0000a2000c1e1100 */
[C---:B------:R-:W-:Y:S02]  /*3b340*/  VIADD R65, R0.reuse, 0x1c7 ;  /* 0x000001c700417836 */ /* 0x040fe40000000000 */
[----:B------:R-:W-:Y:S01]  /*3b350*/  VIADD R72, R0, 0x1c8 ;  /* 0x000001c800487836 */ /* 0x000fe20000000000 */
[----:B------:R-:W-:Y:S04]  /*3b360*/  STL [R1+0x25fc], R3 ;  /* 0x0025fc0301007387 */ /* 0x000fe80000100800 */
[----:B------:R-:W-:Y:S04]  /*3b370*/  STL [R1+0xaf8], R11 ;  /* 0x000af80b01007387 */ /* 0x000fe80000100800 */
[----:B------:R-:W-:Y:S04]  /*3b380*/  STL [R1+0x2600], R4 ;  /* 0x0026000401007387 */ /* 0x000fe80000100800 */
[----:B------:R1:W-:Y:S01]  /*3b390*/  STL [R1+0xaf4], R17 ;  /* 0x000af41101007387 */ /* 0x0003e20000100800 */
[----:B0-----:R-:W-:-:S02]  /*3b3a0*/  IABS R6, R65 ;  /* 0x0000004100067213 */ /* 0x001fc40000000000 */
[----:B------:R-:W-:-:S03]  /*3b3b0*/  IABS R7, R72 ;  /* 0x0000004800077213 */ /* 0x000fc60000000000 */
[----:B------:R-:W-:-:S04]  /*3b3c0*/  IMAD.HI.U32 R9, R16, R6, RZ ;  /* 0x0000000610097227 */ /* 0x000fc800078e00ff */
[----:B------:R-:W-:Y:S02]  /*3b3d0*/  IMAD R5, R15, R8, R5 ;  /* 0x000000080f057224 */ /* 0x000fe400078e0205 */
[----:B------:R-:W-:-:S04]  /*3b3e0*/  IMAD.HI.U32 R10, R16, R7, RZ ;  /* 0x00000007100a7227 */ /* 0x000fc800078e00ff */
[----:B------:R-:W-:Y:S02]  /*3b3f0*/  IMAD.MOV R9, RZ, RZ, -R9 ;  /* 0x000000ffff097224 */ /* 0x000fe400078e0a09 */
[C---:B------:R-:W-:Y:S02]  /*3b400*/  VIADD R71, R0.reuse, 0x1ca ;  /* 0x000001ca00477836 */ /* 0x040fe40000000000 */
[C---:B------:R-:W-:Y:S02]  /*3b410*/  VIADD R73, R0.reuse, 0x1cb ;  /* 0x000001cb00497836 */ /* 0x040fe40000000000 */
[----:B------:R-:W-:Y:S02]  /*3b420*/  IMAD.MOV R10, RZ, RZ, -R10 ;  /* 0x000000ffff0a7224 */ /* 0x000fe400078e0a0a */
[C---:B------:R-:W-:Y:S01]  /*3b430*/  IMAD R6, R15.reuse, R9, R6 ;  /* 0x000000090f067224 */ /* 0x040fe200078e0206 */
[----:B------:R-:W-:Y:S01]  /*3b440*/  IABS R9, R71 ;  /* 0x0000004700097213 */ /* 0x000fe20000000000 */
[----:B------:R-:W-:Y:S01]  /*3b450*/  IMAD R7, R15, R10, R7 ;  /* 0x0000000a0f077224 */ /* 0x000fe200078e0207 */
[----:B------:R-:W-:Y:S01]  /*3b460*/  IABS R10, R73 ;  /* 0x00000049000a7213 */ /* 0x000fe20000000000 */
[----:B------:R-:W-:-:S02]  /*3b470*/  VIADD R75, R0, 0x1cc ;  /* 0x000001cc004b7836 */ /* 0x000fc40000000000 */
[----:B-1----:R-:W-:-:S04]  /*3b480*/  IMAD.HI.U32 R17, R16, R9, RZ ;  /* 0x0000000910117227 */ /* 0x002fc800078e00ff */
        /* <DEDUP_REMOVED lines=10> */
[----:B------:R-:W-:-:S04]  /*3b530*/  IMAD.HI.U32 R20, R16, R17, RZ ;  /* 0x0000001110147227 */ /* 0x000fc800078e00ff */
        /* <DEDUP_REMOVED lines=32> */
[C---:B------:R-:W-:Y:S02]  /*3b740*/  VIADD R32, R0.reuse, 0x1da ;  /* 0x000001da00207836 */ /* 0x040fe40000000000 */
[C---:B------:R-:W-:Y:S02]  /*3b750*/  VIADD R36, R0.reuse, 0x1dc ;  /* 0x000001dc00247836 */ /* 0x040fe40000000000 */
[C---:B------:R-:W-:Y:S02]  /*3b760*/  VIADD R35, R0.reuse, 0x1dd ;  /* 0x000001dd00237836 */ /* 0x040fe40000000000 */
[C---:B------:R-:W-:Y:S02]  /*3b770*/  VIADD R39, R0.reuse, 0x1df ;  /* 0x000001df00277836 */ /* 0x040fe40000000000 */
[C---:B------:R-:W-:Y:S02]  /*3b780*/  VIADD R38, R0.reuse, 0x1e0 ;  /* 0x000001e000267836 */ /* 0x040fe40000000000 */
        /* <DEDUP_REMOVED lines=12> */
[C---:B------:R-:W-:Y:S01]  /*3b850*/  VIADD R60, R0.reuse, 0x1f4 ;  /* 0x000001f4003c7836 */ /* 0x040fe20000000000 */
[----:B--2---:R0:W-:Y:S02]  /*3b860*/  STL [R1+0xb8], R2 ;  /* 0x0000b80201007387 */ /* 0x0041e40000100800 */
[----:B0-----:R-:W-:-:S05]  /*3b870*/  VIADD R2, R0, 0x1c9 ;  /* 0x000001c900027836 */ /* 0x001fca0000000000 */
[----:B------:R-:W-:-:S05]  /*3b880*/  IABS R8, R2 ;  /* 0x0000000200087213 */ /* 0x000fca0000000000 */
[----:B------:R-:W-:-:S04]  /*3b890*/  IMAD.HI.U32 R11, R16, R8, RZ ;  /* 0x00000008100b7227 */ /* 0x000fc800078e00ff */
[----:B------:R-:W-:-:S04]  /*3b8a0*/  IMAD.MOV R11, RZ, RZ, -R11 ;  /* 0x000000ffff0b7224 */ /* 0x000fc800078e0a0b */
[----:B------:R-:W-:Y:S01]  /*3b8b0*/  IMAD R8, R15, R11, R8 ;  /* 0x0000000b0f087224 */ /* 0x000fe200078e0208 */
        /* <DEDUP_REMOVED lines=8> */
[----:B------:R-:W-:Y:S01]  /*3b940*/  IABS R22, R88 ;  /* 0x0000005800167213 */ /* 0x000fe20000000000 */
[----:B------:R-:W-:Y:S04]  /*3b950*/  STL [R1+0x1eb8], R65 ;  /* 0x001eb84101007387 */ /* 0x000fe80000100800 */
[----:B------:R-:W-:Y:S01]  /*3b960*/  STL [R1+0x1ebc], R72 ;  /* 0x001ebc4801007387 */ /* 0x000fe20000100800 */
[----:B------:R-:W-:-:S03]  /*3b970*/  IMAD.HI.U32 R25, R16, R22, RZ ;  /* 0x0000001610197227 */ /* 0x000fc600078e00ff */
[----:B------:R0:W-:Y:S04]  /*3b980*/  STL [R1+0x1ec0], R2 ;  /* 0x001ec00201007387 */ /* 0x0001e80000100800 */
[----:B------:R-:W-:Y:S01]  /*3b990*/  STL [R1+0x1ea8], R71 ;  /* 0x001ea84701007387 */ /* 0x000fe20000100800 */
[----:B------:R-:W-:-:S03]  /*3b9a0*/  IMAD.MOV R25, RZ, RZ, -R25 ;  /* 0x000000ffff197224 */ /* 0x000fc600078e0a19 */
[----:B------:R-:W-:Y:S04]  /*3b9b0*/  STL [R1+0x1eb0], R73 ;  /* 0x001eb04901007387 */ /* 0x000fe80000100800 */
[----:B------:R-:W-:Y:S04]  /*3b9c0*/  STL [R1+0x1eb4], R75 ;  /* 0x001eb44b01007387 */ /* 0x000fe80000100800 */
[----:B------:R-:W-:Y:S04]  /*3b9d0*/  STL [R1+0x1e98], R77 ;  /* 0x001e984d01007387 */ /* 0x000fe80000100800 */
[----:B------:R-:W-:Y:S01]  /*3b9e0*/  STL [R1+0x1e9c], R79 ;  /* 0x001e9c4f01007387 */ /* 0x000fe20000100800 */
[----:B------:R-:W-:-:S03]  /*3b9f0*/  IMAD R22, R15, R25, R22 ;  /* 0x000000190f167224 */ /* 0x000fc600078e0216 */
[----:B------:R-:W-:Y:S01]  /*3ba00*/  STL [R1+0x1ea0], R91 ;  /* 0x001ea05b01007387 */ /* 0x000fe20000100800 */
[----:B------:R-:W-:-:S03]  /*3ba10*/  IABS R25, R93 ;  /* 0x0000005d00197213 */ /* 0x000fc60000000000 */
[----:B------:R-:W-:Y:S04]  /*3ba20*/  STL [R1+0x1e8c], R89 ;  /* 0x001e8c5901007387 */ /* 0x000fe80000100800 */
[----:B------:R-:W-:Y:S04]  /*3ba30*/  STL [R1+0x1e90], R87 ;  /* 0x001e905701007387 */ /* 0x000fe80000100800 */
[----:B------:R-:W-:Y:S04]  /*3ba40*/  STL [R1+0x1e94], R88 ;  /* 0x001e945801007387 */ /* 0x000fe80000100800 */
[----:B------:R-:W-:Y:S04]  /*3ba50*/  STL [R1+0x1e7c], R90 ;  /* 0x001e7c5a01007387 */ /* 0x000fe80000100800 */
[----:B------:R-:W-:Y:S01]  /*3ba60*/  STL [R1+0x1e80], R92 ;  /* 0x001e805c01007387 */ /* 0x000fe20000100800 */
[----:B------:R-:W-:-:S03]  /*3ba70*/  IMAD.HI.U32 R28, R16, R25, RZ ;  /* 0x00000019101c7227 */ /* 0x000fc600078e00ff */
[----:B------:R-:W-:Y:S04]  /*3ba80*/  STL [R1+0x1e88], R93 ;  /* 0x001e885d01007387 */ /* 0x000fe80000100800 */
[----:B------:R-:W-:Y:S04]  /*3ba90*/  STL [R1+0x1e70], R30 ;  /* 0x001e701e01007387 */ /* 0x000fe80000100800 */
[----:B------:R1:W-:Y:S01]  /*3baa0*/  STL [R1+0x1e74], R29 ;  /* 0x001e741d01007387 */ /* 0x0003e20000100800 */
[----:B------:R-:W-:Y:S02]  /*3bab0*/  IMAD.MOV R28, RZ, RZ, -R28 ;  /* 0x000000ffff1c7224 */ /* 0x000fe400078e0a1c */
[----:B0-----:R-:W-:-:S02]  /*3bac0*/  VIADD R2, R0, 0x1d8 ;  /* 0x000001d800027836 */ /* 0x001fc40000000000 */
[----:B------:R-:W-:Y:S02]  /*3bad0*/  IMAD R25, R15, R28, R25 ;  /* 0x0000001c0f197224 */ /* 0x000fe400078e0219 */
[----:B-1----:R-:W-:-:S04]  /*3bae0*/  IMAD.HI.U32 R29, R16, R26, RZ ;  /* 0x0000001a101d7227 */ /* 0x002fc800078e00ff */
[----:B------:R-:W-:-:S04]  /*3baf0*/  IMAD.HI.U32 R30, R16, R27, RZ ;  /* 0x0000001b101e7227 */ /* 0x000fc800078e00ff */
[----:B------:R-:W-:Y:S01]  /*3bb00*/  IMAD.MOV R29, RZ, RZ, -R29 ;  /* 0x000000ffff1d7224 */ /* 0x000fe200078e0a1d */
[----:B------:R-:W-:Y:S01]  /*3bb10*/  IABS R28, R2 ;  /* 0x00000002001c7213 */ /* 0x000fe20000000000 */
[----:B------:R-:W-:Y:S02]  /*3bb20*/  IMAD.MOV R30, RZ, RZ, -R30 ;  /* 0x000000ffff1e7224 */ /* 0x000fe400078e0a1e */
[C---:B------:R-:W-:Y:S01]  /*3bb30*/  IMAD R26, R15.reuse, R29, R26 ;  /* 0x0000001d0f1a7224 */ /* 0x040fe200078e021a */
[----:B------:R-:W-:Y:S01]  /*3bb40*/  IABS R29, R33 ;  /* 0x00000021001d7213 */ /* 0x000fe20000000000 */
[----:B------:R-:W-:Y:S01]  /*3bb50*/  IMAD.HI.U32 R31, R16, R28, RZ ;  /* 0x0000001c101f7227 */ /* 0x000fe200078e00ff */
[----:B------:R0:W-:Y:S03]  /*3bb60*/  STL [R1+0x1e78], R2 ;  /* 0x001e780201007387 */ /* 0x0001e60000100800 */
[----:B------:R-:W-:Y:S01]  /*3bb70*/  IMAD R27, R15, R30, R27 ;  /* 0x0000001e0f1b7224 */ /* 0x000fe200078e021b */
[----:B------:R-:W-:Y:S04]  /*3bb80*/  STL [R1+0x1e64], R33 ;  /* 0x001e642101007387 */ /* 0x000fe80000100800 */
[----:B------:R1:W-:Y:S01]  /*3bb90*/  STL [R1+0x1e68], R32 ;  /* 0x001e682001007387 */ /* 0x0003e20000100800 */
[----:B------:R-:W-:Y:S01]  /*3bba0*/  IABS R30, R32 ;  /* 0x00000020001e7213 */ /* 0x000fe20000000000 */
[----:B------:R-:W-:-:S02]  /*3bbb0*/  IMAD.MOV R31, RZ, RZ, -R31 ;  /* 0x000000ffff1f7224 */ /* 0x000fc400078e0a1f */
[----:B0-----:R-:W-:Y:S02]  /*3bbc0*/  VIADD R2, R0, 0x1db ;  /* 0x000001db00027836 */ /* 0x001fe40000000000 */
[----:B-1----:R-:W-:-:S04]  /*3bbd0*/  IMAD.HI.U32 R32, R16, R29, RZ ;  /* 0x0000001d10207227 */ /* 0x002fc800078e00ff */
[----:B------:R-:W-:Y:S02]  /*3bbe0*/  IMAD R28, R15, R31, R28 ;  /* 0x0000001f0f1c7224 */ /* 0x000fe400078e021c */
        /* <DEDUP_REMOVED lines=131> */
[----:B------:R-:W-:Y:S02]  /*3c420*/  VIADD R59, R0, 0x1f5 ;  /* 0x000001f5003b7836 */ /* 0x000fe40000000000 */
        /* <DEDUP_REMOVED lines=12> */
[----:B------:R-:W-:Y:S01]  /*3c4f0*/  IMAD R55, R15, R58, R55 ;  /* 0x0000003a0f377224 */ /* 0x000fe200078e0237 */
[----:B------:R-:W-:Y:S01]  /*3c500*/  IABS R58, R2 ;  /* 0x00000002003a7213 */ /* 0x000fe20000000000 */
[----:B------:R-:W-:-:S04]  /*3c510*/  IMAD.HI.U32 R60, R16, R57, RZ ;  /* 0x00000039103c7227 */ /* 0x000fc800078e00ff */
[----:B------:R-:W-:Y:S02]  /*3c520*/  IMAD.MOV R59, RZ, RZ, -R59 ;  /* 0x000000ffff3b7224 */ /* 0x000fe400078e0a3b */
[C---:B------:R-:W-:Y:S02]  /*3c530*/  VIADD R62, R0.reuse, 0x1f8 ;  /* 0x000001f8003e7836 */ /* 0x040fe40000000000 */
[----:B------:R-:W-:Y:S02]  /*3c540*/  IMAD.MOV R60, RZ, RZ, -R60 ;  /* 0x000000ffff3c7224 */ /* 0x000fe400078e0a3c */
[C---:B------:R-:W-:Y:S02]  /*3c550*/  IMAD R56, R15.reuse, R59, R56 ;  /* 0x0000003b0f387224 */ /* 0x040fe400078e0238 */
[----:B------:R-:W-:Y:S02]  /*3c560*/  VIADD R59, R0, 0x1f7 ;  /* 0x000001f7003b7836 */ /* 0x000fe40000000000 */
[----:B------:R-:W-:Y:S01]  /*3c570*/  IMAD.HI.U32 R61, R16, R58, RZ ;  /* 0x0000003a103d7227 */ /* 0x000fe200078e00ff */
[----:B------:R0:W-:Y:S03]  /*3c580*/  STL [R1+0x1dd4], R2 ;  /* 0x001dd40201007387 */ /* 0x0001e60000100800 */
[----:B------:R-:W-:Y:S01]  /*3c590*/  IMAD R57, R15, R60, R57 ;  /* 0x0000003c0f397224 */ /* 0x000fe200078e0239 */
[----:B------:R1:W-:Y:S01]  /*3c5a0*/  STL [R1+0x1dc4], R59 ;  /* 0x001dc43b01007387 */ /* 0x0003e20000100800 */
[----:B------:R-:W-:Y:S01]  /*3c5b0*/  IMAD.MOV R61, RZ, RZ, -R61 ;  /* 0x000000ffff3d7224 */ /* 0x000fe200078e0a3d */
[----:B------:R-:W-:-:S02]  /*3c5c0*/  IABS R60, R59 ;  /* 0x0000003b003c7213 */ /* 0x000fc40000000000 */
[C---:B------:R-:W-:Y:S01]  /*3c5d0*/  ISETP.GT.U32.AND P3, PT, R15.reuse, R5, PT ;  /* 0x000000050f00720c */ /* 0x040fe20003f64070 */
[----:B------:R2:W-:Y:S01]  /*3c5e0*/  STL [R1+0x1dc0], R62 ;  /* 0x001dc03e01007387 */ /* 0x0005e20000100800 */
[----:B0-----:R-:W-:Y:S01]  /*3c5f0*/  VIADD R2, R0, 0x1f9 ;  /* 0x000001f900027836 */ /* 0x001fe20000000000 */
[----:B-1----:R-:W-:Y:S01]  /*3c600*/  IABS R59, R62 ;  /* 0x0000003e003b7213 */ /* 0x002fe20000000000 */
[----:B------:R-:W-:-:S03]  /*3c610*/  IMAD R58, R15, R61, R58 ;  /* 0x0000003d0f3a7224 */ /* 0x000fc600078e023a */
[----:B------:R0:W-:Y:S01]  /*3c620*/  STL [R1+0x1dbc], R2 ;  /* 0x001dbc0201007387 */ /* 0x0001e20000100800 */
[----:B------:R-:W-:Y:S01]  /*3c630*/  IABS R61, R2 ;  /* 0x00000002003d7213 */ /* 0x000fe20000000000 */
[----:B--2---:R-:W-:-:S04]  /*3c640*/  IMAD.HI.U32 R62, R16, R60, RZ ;  /* 0x0000003c103e7227 */ /* 0x004fc800078e00ff */
[----:B0-----:R-:W-:-:S04]  /*3c650*/  IMAD.HI.U32 R2, R16, R59, RZ ;  /* 0x0000003b10027227 */ /* 0x001fc800078e00ff */
[----:B------:R-:W-:Y:S02]  /*3c660*/  IMAD.MOV R2, RZ, RZ, -R2 ;  /* 0x000000ffff027224 */ /* 0x000fe400078e0a02 */
[----:B------:R-:W-:Y:S02]  /*3c670*/  @!P3 IMAD.IADD R5, R5, 0x1, -R15 ;  /* 0x000000010505b824 */ /* 0x000fe400078e0a0f */
[----:B------:R-:W-:Y:S02]  /*3c680*/  IMAD.MOV R62, RZ, RZ, -R62 ;  /* 0x000000ffff3e7224 */ /* 0x000fe400078e0a3e */
[C---:B------:R-:W-:Y:S02]  /*3c690*/  IMAD R59, R15.reuse, R2, R59 ;  /* 0x000000020f3b7224 */ /* 0x040fe400078e023b */
[----:B------:R-:W0:Y:S01]  /*3c6a0*/  S2R R2, SR_TID.X ;  /* 0x0000000000027919 */ /* 0x000e220000002100 */
[C---:B------:R-:W-:Y:S01]  /*3c6b0*/  ISETP.GT.U32.AND P3, PT, R15.reuse, R5, PT ;  /* 0x000000050f00720c */ /* 0x040fe20003f64070 */
[----:B------:R-:W-:-:S02]  /*3c6c0*/  IMAD R60, R15, R62, R60 ;  /* 0x0000003e0f3c7224 */ /* 0x000fc400078e023c */
[----:B------:R-:W-:Y:S01]  /*3c6d0*/  IMAD.HI.U32 R62, R16, R61, RZ ;  /* 0x0000003d103e7227 */ /* 0x000fe200078e00ff */
[----:B------:R-:W-:-:S03]  /*3c6e0*/  ISETP.GE.AND P4, PT, R64, RZ, PT ;  /* 0x000000ff4000720c */ /* 0x000fc60003f86270 */
[----:B------:R-:W-:-:S04]  /*3c6f0*/  IMAD.MOV R62, RZ, RZ, -R62 ;  /* 0x000000ffff3e7224 */ /* 0x000fc800078e0a3e */
[----:B------:R-:W-:Y:S02]  /*3c700*/  IMAD R61, R15, R62, R61 ;  /* 0x0000003e0f3d7224 */ /* 0x000fe400078e023d */
[----:B------:R-:W-:Y:S02]  /*3c710*/  VIADD R62, R0, 0x1fa ;  /* 0x000001fa003e7836 */ /* 0x000fe40000000000 */
[----:B------:R-:W-:Y:S01]  /*3c720*/  @!P3 IMAD.IADD R5, R5, 0x1, -R15 ;  /* 0x000000010505b824 */ /* 0x000fe200078e0a0f */
[----:B------:R-:W-:Y:S04]  /*3c730*/  STL [R1+0x2608], R0 ;  /* 0x0026080001007387 */ /* 0x000fe80000100800 */
[----:B------:R1:W-:Y:S01]  /*3c740*/  STL [R1+0x1dac], R62 ;  /* 0x001dac3e01007387 */ /* 0x0003e20000100800 */
[----:B------:R-:W-:Y:S01]  /*3c750*/  @!P4 IMAD.MOV R5, RZ, RZ, -R5 ;  /* 0x000000ffff05c224 */ /* 0x000fe200078e0a05 */
[----:B------:R-:W-:-:S04]  /*3c760*/  @!UP1 UIADD3 UR4, UPT, UPT, -UR4, 0x100000, URZ ;  /* 0x0010000004049890 */ /* 0x000fc8000fffe1ff */
[----:B------:R-:W-:Y:S02]  /*3c770*/  @!UP1 USHF.L.U32 UR5, UR4, 0xb, URZ ;  /* 0x0000000b04059899 */ /* 0x000fe400080006ff */
[----:B------:R-:W-:Y:S01]  /*3c780*/  @!UP1 USHF.L.U32 UR4, UR4, 0x1, URZ ;  /* 0x0000000104049899 */ /* 0x000fe200080006ff */
[----:B------:R-:W-:Y:S02]  /*3c790*/  SEL R5, R14, R5, !P1 ;  /* 0x000000050e057207 */ /* 0x000fe40004800000 */
[----:B-1----:R-:W-:-:S03]  /*3c7a0*/  IABS R62, R62 ;  /* 0x0000003e003e7213 */ /* 0x002fc60000000000 */
[----:B------:R-:W-:Y:S02]  /*3c7b0*/  IMAD R5, R5, UR6, RZ ;  /* 0x0000000605057c24 */ /* 0x000fe4000f8e02ff */
[----:B------:R-:W-:Y:S01]  /*3c7c0*/  IMAD.HI.U32 R64, R16, R62, RZ ;  /* 0x0000003e10407227 */ /* 0x000fe200078e00ff */
[----:B------:R-:W-:Y:S01]  /*3c7d0*/  VOTEU.ALL UP1, P2 ;  /* 0x0000000000ff7886 */ /* 0x000fe20001020000 */
[----:B0-----:R-:W-:Y:S02]  /*3c7e0*/  LOP3.LUT R2, R2, 0x7f, RZ, 0xc0, !PT ;  /* 0x0000007f02027812 */ /* 0x001fe400078ec0ff */
[----:B------:R-:W-:Y:S02]  /*3c7f0*/  IMAD.MOV R64, RZ, RZ, -R64 ;  /* 0x000000ffff407224 */ /* 0x000fe400078e0a40 */
[----:B------:R0:W1:Y:S02]  /*3c800*/  @!UP1 SYNCS.EXCH.64 URZ, [UR8+0x28008], UR4 ;  /* 0x0280080408ff95b2 */ /* 0x0000640008000100 */
[----:B------:R-:W-:Y:S01]  /*3c810*/  IMAD R62, R15, R64, R62 ;  /* 0x000000400f3e7224 */ /* 0x000fe200078e023e */
[----:B------:R-:W-:Y:S01]  /*3c820*/  IADD3 R64, P5, PT, R5, R13, RZ ;  /* 0x0000000d05407210 */ /* 0x000fe20007fbe0ff */
[----:B------:R2:W-:Y:S01]  /*3c830*/  STS.U8 [R2+UR8+0x20000], R63 ;  /* 0x0200003f02007988 */ /* 0x0005e20008000008 */
[----:B------:R-:W-:-:S02]  /*3c840*/  ISETP.GE.AND P4, PT, R65, RZ, PT ;  /* 0x000000ff4100720c */ /* 0x000fc40003f86270 */
[----:B------:R-:W-:Y:S02]  /*3c850*/  LEA.HI.X.SX32 R65, R5, R12, 0x1, P5 ;  /* 0x0000000c05417211 */ /* 0x000fe400028f0eff */
[----:B------:R-:W-:Y:S02]  /*3c860*/  ISETP.GT.U32.AND P3, PT, R15, R6, PT ;  /* 0x000000060f00720c */ /* 0x000fe40003f64070 */
[----:B------:R-:W-:Y:S02]  /*3c870*/  PRMT R3, RZ, 0x7610, R3 ;  /* 0x00007610ff037816 */ /* 0x000fe40000000003 */
[----:B------:R-:W-:Y:S02]  /*3c880*/  PRMT R0, RZ, 0x7610, R0 ;  /* 0x00007610ff007816 */ /* 0x000fe40000000000 */
[----:B------:R-:W-:Y:S01]  /*3c890*/  PRMT R4, RZ, 0x7610, R4 ;  /* 0x00007610ff047816 */ /* 0x000fe20000000004 */
[----:B0-----:R-:W0:Y:S01]  /*3c8a0*/  LDCU UR4, c[0x0][0x3b0] ;  /* 0x00007600ff0477ac */ /* 0x001e220008000800 */
[----:B------:R-:W3:Y:S01]  /*3c8b0*/  LDCU UR5, c[0x0][0x3b0] ;  /* 0x00007600ff0577ac */ /* 0x000ee20008000800 */
[----:B--2---:R-:W-:-:S06]  /*3c8c0*/  PRMT R2, RZ, 0x7610, R2 ;  /* 0x00007610ff027816 */ /* 0x004fcc0000000002 */
[----:B------:R-:W2:Y:S04]  /*3c8d0*/  @P0 LDG.E.U8 R2, desc[UR20][R64.64] ;  /* 0x0000001440020981 */ /* 0x000ea8000c1e1100 */
[----:B------:R-:W-:Y:S04]  /*3c8e0*/  STL [R1+0x910], R64 ;  /* 0x0009104001007387 */ /* 0x000fe80000100800 */
[----:B------:R4:W-:Y:S04]  /*3c8f0*/  STL [R1+0x90c], R65 ;  /* 0x00090c4101007387 */ /* 0x0009e80000100800 */
[----:B----4-:R-:W4:Y:S01]  /*3c900*/  LDL.LU.64 R64, [R1+0x2640] ;  /* 0x0026400001407983 */ /* 0x010f220000300a00 */
[----:B------:R-:W-:-:S05]  /*3c910*/  @!P3 IMAD.IADD R6, R6, 0x1, -R15 ;  /* 0x000000010606b824 */ /* 0x000fca00078e0a0f */
[----:B------:R-:W-:-:S13]  /*3c920*/  ISETP.GT.U32.AND P3, PT, R15, R6, PT ;  /* 0x000000060f00720c */ /* 0x000fda0003f64070 */
[----:B------:R-:W-:-:S04]  /*3c930*/  @!P3 IMAD.IADD R6, R6, 0x1, -R15 ;  /* 0x000000010606b824 */ /* 0x000fc800078e0a0f */
[----:B------:R-:W-:-:S05]  /*3c940*/  @!P4 IMAD.MOV R6, RZ, RZ, -R6 ;  /* 0x000000ffff06c224 */ /* 0x000fca00078e0a06 */
[----:B------:R-:W-:-:S05]  /*3c950*/  SEL R6, R14, R6, !P1 ;  /* 0x000000060e067207 */ /* 0x000fca0004800000 */
[----:B------:R-:W-:Y:S01]  /*3c960*/  IMAD R6, R6, UR6, RZ ;  /* 0x0000000606067c24 */ /* 0x000fe2000f8e02ff */
[----:B------:R-:W-:Y:S01]  /*3c970*/  ISETP.GE.AND P4, PT, R72, RZ, PT ;  /* 0x000000ff4800720c */ /* 0x000fe20003f86270 */
[----:B--2---:R2:W-:Y:S04]  /*3c980*/  STL [R1+0x130], R2 ;  /* 0x0001300201007387 */ /* 0x0045e80000100800 */
[----:B------:R-:W3:Y:S01]  /*3c990*/  LDL.LU R72, [R1+0x263c] ;  /* 0x00263c0001487983 */ /* 0x000ee20000300800 */
[----:B--2---:R-:W2:Y:S02]  /*3c9a0*/  S2R R2, SR_TID.X ;  /* 0x0000000000027919 */ /* 0x004ea40000002100 */
[----:B--2---:R-:W-:-:S05]  /*3c9b0*/  LOP3.LUT R2, R2, 0x7f, RZ, 0xc0, !PT ;  /* 0x0000007f02027812 */ /* 0x004fca00078ec0ff */
[----:B----4-:R2:W-:Y:S04]  /*3c9c0*/  STS.U8 [R2+UR8+0x20400], R65 ;  /* 0x0204004102007988 */ /* 0x0105e80008000008 */
[----:B------:R4:W-:Y:S01]  /*3c9d0*/  STS.U8 [R2+UR8+0x20800], R64 ;  /* 0x0208004002007988 */ /* 0x0009e20008000008 */
[----:B--2---:R-:W-:-:S04]  /*3c9e0*/  IADD3 R65, P5, PT, R6, R13, RZ ;  /* 0x0000000d06417210 */ /* 0x004fc80007fbe0ff */
[----:B------:R-:W-:Y:S01]  /*3c9f0*/  LEA.HI.X.SX32 R6, R6, R12, 0x1, P5 ;  /* 0x0000000c06067211 */ /* 0x000fe200028f0eff */
[----:B------:R2:W-:Y:S01]  /*3ca00*/  STL [R1+0x918], R65 ;  /* 0x0009184101007387 */ /* 0x0005e20000100800 */
[----:B----4-:R-:W-:-:S03]  /*3ca10*/  @P0 IMAD.MOV.U32 R64, RZ, RZ, R65 ;  /* 0x000000ffff400224 */ /* 0x010fc600078e0041 */
[----:B--2---:R-:W-:-:S05]  /*3ca20*/  @P0 IMAD.MOV.U32 R65, RZ, RZ, R6 ;  /* 0x000000ffff410224 */ /* 0x004fca00078e0006 */
[----:B------:R-:W2:Y:S04]  /*3ca30*/  @P0 LDG.E.U8 R3, desc[UR20][R64.64] ;  /* 0x0000001440030981 */ /* 0x000ea8000c1e1100 */
[----:B------:R-:W-:Y:S04]  /*3ca40*/  STL [R1+0x914], R6 ;  /* 0x0009140601007387 */ /* 0x000fe80000100800 */
[----:B------:R-:W-:Y:S04]  /*3ca50*/  STS.U8 [R2+UR8+0x20c00], R67 ;  /* 0x020c004302007988 */ /* 0x000fe80008000008 */
[----:B------:R4:W-:Y:S01]  /*3ca60*/  STS.U8 [R2+UR8+0x21000], R66 ;  /* 0x0210004202007988 */ /* 0x0009e20008000008 */
[----:B------:R-:W-:-:S13]  /*3ca70*/  ISETP.GT.U32.AND P3, PT, R15, R7, PT ;  /* 0x000000070f00720c */ /* 0x000fda0003f64070 */
[----:B------:R-:W-:-:S05]  /*3ca80*/  @!P3 IMAD.IADD R7, R7, 0x1, -R15 ;  /* 0x000000010707b824 */ /* 0x000fca00078e0a0f */
[----:B------:R-:W-:Y:S01]  /*3ca90*/  ISETP.GT.U32.AND P3, PT, R15, R7, PT ;  /* 0x000000070f00720c */ /* 0x000fe20003f64070 */
[----:B--2---:R-:W-:Y:S04]  /*3caa0*/  STL [R1+0x2604], R3 ;  /* 0x0026040301007387 */ /* 0x004fe80000100800 */
[----:B----4-:R-:W2:Y:S08]  /*3cab0*/  LDL R2, [R1+0x1ec0] ;  /* 0x001ec00001027983 */ /* 0x010eb00000100800 */
[----:B------:R-:W-:Y:S01]  /*3cac0*/  @!P3 IMAD.IADD R7, R7, 0x1, -R15 ;  /* 0x000000010707b824 */ /* 0x000fe200078e0a0f */
[----:B------:R-:W-:-:S03]  /*3cad0*/  ISETP.GT.U32.AND P3, PT, R15, R8, PT ;  /* 0x000000080f00720c */ /* 0x000fc60003f64070 */
[----:B------:R-:W-:-:S10]  /*3cae0*/  @!P4 IMAD.MOV R7, RZ, RZ, -R7 ;  /* 0x000000ffff07c224 */ /* 0x000fd400078e0a07 */
[----:B------:R-:W-:-:S05]  /*3caf0*/  @!P3 IMAD.IADD R8, R8, 0x1, -R15 ;  /* 0x000000010808b824 */ /* 0x000fca00078e0a0f */
[----:B------:R-:W-:Y:S02]  /*3cb00*/  ISETP.GT.U32.AND P3, PT, R15, R8, PT ;  /* 0x000000080f00720c */ /* 0x000fe40003f64070 */
[----:B------:R-:W-:-:S05]  /*3cb10*/  SEL R7, R14, R7, !P1 ;  /* 0x000000070e077207 */ /* 0x000fca0004800000 */
[----:B------:R-:W-:-:S06]  /*3cb20*/  IMAD R7, R7, UR6, RZ ;  /* 0x0000000607077c24 */ /* 0x000fcc000f8e02ff */
[----:B------:R-:W-:Y:S01]  /*3cb30*/  @!P3 IMAD.IADD R8, R8, 0x1, -R15 ;  /* 0x000000010808b824 */ /* 0x000fe200078e0a0f */
[----:B------:R-:W-:-:S04]  /*3cb40*/  IADD3 R6, P5, PT, R7, R13, RZ ;  /* 0x0000000d07067210 */ /* 0x000fc80007fbe0ff */
[----:B------:R-:W-:Y:S01]  /*3cb50*/  LEA.HI.X.SX32 R7, R7, R12, 0x1, P5 ;  /* 0x0000000c07077211 */ /* 0x000fe200028f0eff */
[----:B------:R-:W-:Y:S04]  /*3cb60*/  STL [R1+0x920], R6 ;  /* 0x0009200601007387 */ /* 0x000fe80000100800 */
[----:B------:R4:W-:Y:S04]  /*3cb70*/  STL [R1+0x91c], R7 ;  /* 0x00091c0701007387 */ /* 0x0009e80000100800 */
[----:B------:R4:W3:Y:S01]  /*3cb80*/  @P0 LDG.E.U8 R0, desc[UR20][R6.64] ;  /* 0x0000001406000981 */ /* 0x0008e2000c1e1100 */
[----:B--2---:R-:W-:-:S02]  /*3cb90*/  ISETP.GE.AND P4, PT, R2, RZ, PT ;  /* 0x000000ff0200720c */ /* 0x004fc40003f86270 */
[----:B------:R-:W2:Y:S11]  /*3cba0*/  S2R R2, SR_TID.X ;  /* 0x0000000000027919 */ /* 0x000eb60000002100 */
[----:B------:R-:W-:-:S05]  /*3cbb0*/  @!P4 IMAD.MOV R8, RZ, RZ, -R8 ;  /* 0x000000ffff08c224 */ /* 0x000fca00078e0a08 */
[----:B------:R-:W-:-:S05]  /*3cbc0*/  SEL R8, R14, R8, !P1 ;  /* 0x000000080e087207 */ /* 0x000fca0004800000 */
[----:B------:R-:W-:-:S05]  /*3cbd0*/  IMAD R8, R8, UR6, RZ ;  /* 0x0000000608087c24 */ /* 0x000fca000f8e02ff */
[C---:B----4-:R-:W-:Y:S02]  /*3cbe0*/  IADD3 R7, P5, PT, R8.reuse, R13, RZ ;  /* 0x0000000d08077210 */ /* 0x050fe40007fbe0ff */
[----:B------:R-:W-:Y:S02]  /*3cbf0*/  ISETP.GE.AND P4, PT, R71, RZ, PT ;  /* 0x000000ff4700720c */ /* 0x000fe40003f86270 */
[----:B------:R-:W4:Y:S01]  /*3cc00*/  LDL.LU R71, [R1+0x2638] ;  /* 0x0026380001477983 */ /* 0x000f220000300800 */
[----:B------:R-:W-:-:S03]  /*3cc10*/  LEA.HI.X.SX32 R6, R8, R12, 0x1, P5 ;  /* 0x0000000c08067211 */ /* 0x000fc600028f0eff */
[----:B------:R0:W-:Y:S01]  /*3cc20*/  STL [R1+0x928], R7 ;  /* 0x0009280701007387 */ /* 0x0001e20000100800 */
[----:B--2---:R-:W-:-:S03]  /*3cc30*/  LOP3.LUT R2, R2, 0x7f, RZ, 0xc0, !PT ;  /* 0x0000007f02027812 */ /* 0x004fc600078ec0ff */
[----:B------:R2:W-:Y:S01]  /*3cc40*/  STL [R1+0x924], R6 ;  /* 0x0009240601007387 */ /* 0x0005e20000100800 */
[----:B0-----:R-:W-:-:S03]  /*3cc50*/  @P0 LOP3.LUT R7, R7, R6, RZ, 0x3c, !PT ;  /* 0x0000000607070212 */ /* 0x001fc600078e3cff */
[----:B------:R-:W-:Y:S04]  /*3cc60*/  STS.U8 [R2+UR8+0x21400], R69 ;  /* 0x0214004502007988 */ /* 0x000fe80008000008 */
[----:B------:R0:W-:Y:S01]  /*3cc70*/  STS.U8 [R2+UR8+0x21800], R68 ;  /* 0x0218004402007988 */ /* 0x0001e20008000008 */
[----:B--2---:R-:W-:-:S04]  /*3cc80*/  @P0 LOP3.LUT R6, R7, R6, RZ, 0x3c, !PT ;  /* 0x0000000607060212 */ /* 0x004fc800078e3cff */
[----:B------:R-:W-:Y:S02]  /*3cc90*/  @P0 LOP3.LUT R7, R7, R6, RZ, 0x3c, !PT ;  /* 0x0000000607070212 */ /* 0x000fe400078e3cff */
[----:B0-----:R-:W-:-:S06]  /*3cca0*/  PRMT R2, RZ, 0x7610, R2 ;  /* 0x00007610ff027816 */ /* 0x001fcc0000000002 */
[----:B------:R0:W2:Y:S01]  /*3ccb0*/  @P0 LDG.E.U8 R2, desc[UR20][R6.64] ;  /* 0x0000001406020981 */ /* 0x0000a2000c1e1100 */
[----:B------:R-:W-:-:S13]  /*3ccc0*/  ISETP.GT.U32.AND P3, PT, R15, R9, PT ;  /* 0x000000090f00720c */ /* 0x000fda0003f64070 */
[----:B------:R-:W-:-:S05]  /*3ccd0*/  @!P3 IMAD.IADD R9, R9, 0x1, -R15 ;  /* 0x000000010909b824 */ /* 0x000fca00078e0a0f */
[----:B------:R-:W-:-:S13]  /*3cce0*/  ISETP.GT.U32.AND P3, PT, R15, R9, PT ;  /* 0x000000090f00720c */ /* 0x000fda0003f64070 */
[----:B------:R-:W-:-:S04]  /*3ccf0*/  @!P3 IMAD.IADD R9, R9, 0x1, -R15 ;  /* 0x000000010909b824 */ /* 0x000fc800078e0a0f */
[----:B------:R-:W-:-:S05]  /*3cd00*/  @!P4 IMAD.MOV R9, RZ, RZ, -R9 ;  /* 0x000000ffff09c224 */ /* 0x000fca00078e0a09 */
[----:B------:R-:W-:-:S05]  /*3cd10*/  SEL R9, R14, R9, !P1 ;  /* 0x000000090e097207 */ /* 0x000fca0004800000 */
[----:B------:R-:W-:-:S05]  /*3cd20*/  IMAD R9, R9, UR6, RZ ;  /* 0x0000000609097c24 */ /* 0x000fca000f8e02ff */
[----:B0-----:R-:W-:Y:S02]  /*3cd30*/  IADD3 R7, P5, PT, R9, R13, RZ ;  /* 0x0000000d09077210 */ /* 0x001fe40007fbe0ff */
[----:B------:R-:W-:Y:S02]  /*3cd40*/  ISETP.GE.AND P4, PT, R73, RZ, PT ;  /* 0x000000ff4900720c */ /* 0x000fe40003f86270 */
[----:B------:R-:W-:Y:S02]  /*3cd50*/  LEA.HI.X.SX32 R6, R9, R12, 0x1, P5 ;  /* 0x0000000c09067211 */ /* 0x000fe400028f0eff */
[----:B------:R-:W-:Y:S01]  /*3cd60*/  PRMT R9, RZ, 0x7610, R9 ;  /* 0x00007610ff097816 */ /* 0x000fe20000000009 */
[----:B--2---:R-:W-:Y:S04]  /*3cd70*/  STL [R1+0xf8], R2 ;  /* 0x0000f80201007387 */ /* 0x004fe80000100800 */
[----:B------:R-:W2:Y:S04]  /*3cd80*/  LDL.LU R73, [R1+0x2634] ;  /* 0x0026340001497983 */ /* 0x000ea80000300800 */
[----:B------:R0:W-:Y:S04]  /*3cd90*/  STL [R1+0x930], R7 ;  /* 0x0009300701007387 */ /* 0x0001e80000100800 */
[----:B------:R1:W-:Y:S01]  /*3cda0*/  STL [R1+0x92c], R6 ;  /* 0x00092c0601007387 */ /* 0x0003e20000100800 */
[----:B0-----:R-:W-:-:S04]  /*3cdb0*/  @P0 LOP3.LUT R7, R7, R6, RZ, 0x3c, !PT ;  /* 0x0000000607070212 */ /* 0x001fc800078e3cff */
[----:B-1----:R-:W-:-:S04]  /*3cdc0*/  @P0 LOP3.LUT R6, R7, R6, RZ, 0x3c, !PT ;  /* 0x0000000607060212 */ /* 0x002fc800078e3cff */
[----:B------:R-:W-:-:S05]  /*3cdd0*/  @P0 LOP3.LUT R7, R7, R6, RZ, 0x3c, !PT ;  /* 0x0000000607070212 */ /* 0x000fca00078e3cff */
[----:B------:R-:W2:Y:S01]  /*3cde0*/  @P0 LDG.E.U8 R9, desc[UR20][R6.64] ;  /* 0x0000001406090981 */ /* 0x000ea2000c1e1100 */
[----:B------:R-:W-:-:S13]  /*3cdf0*/  ISETP.GT.U32.AND P3, PT, R15, R10, PT ;  /* 0x0000000a0f00720c */ /* 0x000fda0003f64070 */
[----:B------:R-:W-:-:S05]  /*3ce00*/  @!P3 IMAD.IADD R10, R10, 0x1, -R15 ;  /* 0x000000010a0ab824 */ /* 0x000fca00078e0a0f */
[----:B------:R-:W-:-:S13]  /*3ce10*/  ISETP.GT.U32.AND P3, PT, R15, R10, PT ;  /* 0x0000000a0f00720c */ /* 0x000fda0003f64070 */
[----:B------:R-:W-:-:S04]  /*3ce20*/  @!P3 IMAD.IADD R10, R10, 0x1, -R15 ;  /* 0x000000010a0ab824 */ /* 0x000fc800078e0a0f */
[----:B------:R-:W-:-:S05]  /*3ce30*/  @!P4 IMAD.MOV R10, RZ, RZ, -R10 ;  /* 0x000000ffff0ac224 */ /* 0x000fca00078e0a0a */
[----:B------:R-:W-:-:S05]  /*3ce40*/  SEL R10, R14, R10, !P1 ;  /* 0x0000000a0e0a7207 */ /* 0x000fca0004800000 */
[----:B------:R-:W-:Y:S01]  /*3ce50*/  IMAD R10, R10, UR6, RZ ;  /* 0x000000060a0a7c24 */ /* 0x000fe2000f8e02ff */
[----:B------:R-:W-:Y:S02]  /*3ce60*/  ISETP.GE.AND P4, PT, R75, RZ, PT ;  /* 0x000000ff4b00720c */ /* 0x000fe40003f86270 */
[----:B------:R-:W-:Y:S01]  /*3ce70*/  PRMT R8, RZ, 0x7610, R8 ;  /* 0x00007610ff087816 */ /* 0x000fe20000000008 */
[----:B--2---:R0:W-:Y:S04]  /*3ce80*/  STL [R1+0xf4], R9 ;  /* 0x0000f40901007387 */ /* 0x0041e80000100800 */
[----:B------:R-:W2:Y:S01]  /*3ce90*/  LDL.LU R75, [R1+0x2630] ;  /* 0x00263000014b7983 */ /* 0x000ea20000300800 */
[----:B0-----:R-:W-:-:S04]  /*3cea0*/  IADD3 R9, P5, PT, R10, R13, RZ ;  /* 0x0000000d0a097210 */ /* 0x001fc80007fbe0ff */
[----:B------:R-:W-:Y:S01]  /*3ceb0*/  LEA.HI.X.SX32 R6, R10, R12, 0x1, P5 ;  /* 0x0000000c0a067211 */ /* 0x000fe200028f0eff */
[----:B------:R-:W-:Y:S04]  /*3cec0*/  STL [R1+0x938], R9 ;  /* 0x0009380901007387 */ /* 0x000fe80000100800 */
[----:B------:R0:W-:Y:S01]  /*3ced0*/  STL [R1+0x934], R6 ;  /* 0x0009340601007387 */ /* 0x0001e20000100800 */
[----:B------:R-:W-:Y:S02]  /*3cee0*/  @P0 IMAD.MOV.U32 R7, RZ, RZ, R6 ;  /* 0x000000ffff070224 */ /* 0x000fe400078e0006 */
[----:B0-----:R-:W-:-:S05]  /*3cef0*/  @P0 IMAD.MOV.U32 R6, RZ, RZ, R9 ;  /* 0x000000ffff060224 */ /* 0x001fca00078e0009 */
        /* <DEDUP_REMOVED lines=9> */
[----:B------:R-:W-:Y:S02]  /*3cf90*/  PRMT R5, RZ, 0x7610, R5 ;  /* 0x00007610ff057816 */ /* 0x000fe40000000005 */
[----:B------:R-:W-:-:S13]  /*3cfa0*/  ISETP.GT.U32.AND P3, PT, R15, R17, PT ;  /* 0x000000110f00720c */ /* 0x000fda0003f64070 */
[----:B------:R-:W-:-:S05]  /*3cfb0*/  @!P3 IMAD.IADD R17, R17, 0x1, -R15 ;  /* 0x000000011111b824 */ /* 0x000fca00078e0a0f */
[----:B------:R-:W-:-:S13]  /*3cfc0*/  ISETP.GT.U32.AND P3, PT, R15, R17, PT ;  /* 0x000000110f00720c */ /* 0x000fda0003f64070 */
[----:B------:R-:W-:Y:S01]  /*3cfd0*/  @!P3 IMAD.IADD R17, R17, 0x1, -R15 ;  /* 0x000000011111b824 */ /* 0x000fe200078e0a0f */
[----:B------:R-:W-:Y:S01]  /*3cfe0*/  ISETP.GT.U32.AND P3, PT, R15, R18, PT ;  /* 0x000000120f00720c */ /* 0x000fe20003f64070 */
        /* <DEDUP_REMOVED lines=9> */
[----:B------:R-:W-:-:S05]  /*3d080*/  @!P3 IMAD.IADD R18, R18, 0x1, -R15 ;  /* 0x000000011212b824 */ /* 0x000fca00078e0a0f */
[----:B------:R-:W-:-:S13]  /*3d090*/  ISETP.GT.U32.AND P3, PT, R15, R18, PT ;  /* 0x000000120f00720c */ /* 0x000fda0003f64070 */
[----:B------:R-:W-:Y:S01]  /*3d0a0*/  @!P3 IMAD.IADD R18, R18, 0x1, -R15 ;  /* 0x000000011212b824 */ /* 0x000fe200078e0a0f */
[----:B------:R-:W-:-:S13]  /*3d0b0*/  ISETP.GT.U32.AND P3, PT, R15, R19, PT ;  /* 0x000000130f00720c */ /* 0x000fda0003f64070 */
[----:B------:R-:W-:-:S05]  /*3d0c0*/  @!P3 IMAD.IADD R19, R19, 0x1, -R15 ;  /* 0x000000011313b824 */ /* 0x000fca00078e0a0f */
[----:B------:R-:W-:-:S13]  /*3d0d0*/  ISETP.GT.U32.AND P3, PT, R15, R19, PT ;  /* 0x000000130f00720c */ /* 0x000fda0003f64070 */
[----:B------:R-:W-:Y:S01]  /*3d0e0*/  @!P3 IMAD.IADD R19, R19, 0x1, -R15 ;  /* 0x000000011313b824 */ /* 0x000fe200078e0a0f */
[----:B------:R-:W-:-:S13]  /*3d0f0*/  ISETP.GT.U32.AND P3, PT, R15, R20, PT ;  /* 0x000000140f00720c */ /* 0x000fda0003f64070 */
[----:B------:R-:W-:-:S05]  /*3d100*/  @!P3 IMAD.IADD R20, R20, 0x1, -R15 ;  /* 0x000000011414b824 */ /* 0x000fca00078e0a0f */
[----:B------:R-:W-:Y:S01]  /*3d110*/  ISETP.GT.U32.AND P3, PT, R15, R20, PT ;  /* 0x000000140f00720c */ /* 0x000fe20003f64070 */
[----:B------:R-:W-:Y:S01]  /*3d120*/  @!P4 IMAD.MOV R17, RZ, RZ, -R17 ;  /* 0x000000ffff11c224 */ /* 0x000fe200078e0a11 */
[----:B------:R-:W-:-:S11]  /*3d130*/  ISETP.GE.AND P4, PT, R79, RZ, PT ;  /* 0x000000ff4f00720c */ /* 0x000fd60003f86270 */
[----:B------:R-:W-:Y:S01]  /*3d140*/  @!P3 IMAD.IADD R20, R20, 0x1, -R15 ;  /* 0x000000011414b824 */ /* 0x000fe200078e0a0f */
[----:B------:R-:W-:Y:S01]  /*3d150*/  ISETP.GT.U32.AND P3, PT, R15, R21, PT ;  /* 0x000000150f00720c */ /* 0x000fe20003f64070 */
[----:B------:R-:W-:Y:S01]  /*3d160*/  @!P4 IMAD.MOV R18, RZ, RZ, -R18 ;  /* 0x000000ffff12c224 */ /* 0x000fe200078e0a12 */
[----:B------:R-:W-:Y:S02]  /*3d170*/  SEL R17, R14, R17, !P1 ;  /* 0x000000110e117207 */ /* 0x000fe40004800000 */
[----:B------:R-:W-:Y:S01]  /*3d180*/  ISETP.GE.AND P4, PT, R91, RZ, PT ;  /* 0x000000ff5b00720c */ /* 0x000fe20003f86270 */
[----:B------:R-:W0:Y:S02]  /*3d190*/  S2R R2, SR_TID.X ;  /* 0x0000000000027919 */ /* 0x000e240000002100 */
[----:B------:R-:W-:-:S06]  /*3d1a0*/  IMAD R17, R17, UR6, RZ ;  /* 0x0000000611117c24 */ /* 0x000fcc000f8e02ff */
[----:B------:R-:W-:-:S05]  /*3d1b0*/  @!P3 IMAD.IADD R21, R21, 0x1, -R15 ;  /* 0x000000011515b824 */ /* 0x000fca00078e0a0f */
[----:B------:R-:W-:Y:S02]  /*3d1c0*/  ISETP.GT.U32.AND P3, PT, R15, R21, PT ;  /* 0x000000150f00720c */ /* 0x000fe40003f64070 */
[----:B------:R-:W-:Y:S01]  /*3d1d0*/  SEL R18, R14, R18, !P1 ;  /* 0x000000120e127207 */ /* 0x000fe20004800000 */
[----:B------:R-:W-:Y:S01]  /*3d1e0*/  @!P4 IMAD.MOV R19, RZ, RZ, -R19 ;  /* 0x000000ffff13c224 */ /* 0x000fe200078e0a13 */
[----:B------:R-:W-:Y:S02]  /*3d1f0*/  ISETP.GE.AND P4, PT, R89, RZ, PT ;  /* 0x000000ff5900720c */ /* 0x000fe40003f86270 */
[----:B------:R-:W-:Y:S01]  /*3d200*/  PRMT R3, RZ, 0x7610, R3 ;  /* 0x00007610ff037816 */ /* 0x000fe20000000003 */
[----:B------:R-:W-:Y:S01]  /*3d210*/  IMAD R18, R18, UR6, RZ ;  /* 0x0000000612127c24 */ /* 0x000fe2000f8e02ff */
[----:B------:R-:W-:-:S05]  /*3d220*/  SEL R19, R14, R19, !P1 ;  /* 0x000000130e137207 */ /* 0x000fca0004800000 */
[----:B------:R-:W-:Y:S01]  /*3d230*/  @!P3 IMAD.IADD R21, R21, 0x1, -R15 ;  /* 0x000000011515b824 */ /* 0x000fe200078e0a0f */
[----:B------:R-:W-:-:S03]  /*3d240*/  ISETP.GT.U32.AND P3, PT, R15, R22, PT ;  /* 0x000000160f00720c */ /* 0x000fc60003f64070 */
[----:B------:R-:W-:Y:S01]  /*3d250*/  @!P4 IMAD.MOV R20, RZ, RZ, -R20 ;  /* 0x000000ffff14c224 */ /* 0x000fe200078e0a14 */
[----:B------:R-:W-:Y:S01]  /*3d260*/  ISETP.GE.AND P4, PT, R87, RZ, PT ;  /* 0x000000ff5700720c */ /* 0x000fe20003f86270 */
[----:B------:R-:W-:Y:S01]  /*3d270*/  IMAD R19, R19, UR6, RZ ;  /* 0x0000000613137c24 */ /* 0x000fe2000f8e02ff */
[----:B0-----:R-:W-:Y:S02]  /*3d280*/  LOP3.LUT R2, R2, 0x7f, RZ, 0xc0, !PT ;  /* 0x0000007f02027812 */ /* 0x001fe400078ec0ff */
[----:B------:R-:W-:-:S05]  /*3d290*/  SEL R20, R14, R20, !P1 ;  /* 0x000000140e147207 */ /* 0x000fca0004800000 */
[----:B------:R-:W-:Y:S01]  /*3d2a0*/  @!P3 IMAD.IADD R22, R22, 0x1, -R15 ;  /* 0x000000011616b824 */ /* 0x000fe200078e0a0f */
[----:B------:R-:W-:Y:S04]  /*3d2b0*/  STS.U8 [R2+UR8+0x21c00], R70 ;  /* 0x021c004602007988 */ /* 0x000fe80008000008 */
[----:B----4-:R-:W-:Y:S01]  /*3d2c0*/  STS.U8 [R2+UR8+0x22000], R71 ;  /* 0x0220004702007988 */ /* 0x010fe20008000008 */
[----:B------:R-:W-:-:S03]  /*3d2d0*/  ISETP.GT.U32.AND P3, PT, R15, R22, PT ;  /* 0x000000160f00720c */ /* 0x000fc60003f64070 */
[----:B------:R0:W-:Y:S04]  /*3d2e0*/  STS.U8 [R2+UR8+0x22400], R73 ;  /* 0x0224004902007988 */ /* 0x0001e80008000008 */
[----:B---3--:R-:W-:Y:S04]  /*3d2f0*/  STS.U8 [R2+UR8+0x22800], R72 ;  /* 0x0228004802007988 */ /* 0x008fe80008000008 */
[----:B------:R-:W-:Y:S04]  /*3d300*/  STS.U8 [R2+UR8+0x22c00], R75 ;  /* 0x022c004b02007988 */ /* 0x000fe80008000008 */
[----:B------:R-:W-:Y:S04]  /*3d310*/  STS.U8 [R2+UR8+0x23000], R74 ;  /* 0x0230004a02007988 */ /* 0x000fe80008000008 */
[----:B------:R-:W-:Y:S04]  /*3d320*/  STS.U8 [R2+UR8+0x23800], R76 ;  /* 0x0238004c02007988 */ /* 0x000fe80008000008 */
[----:B------:R-:W-:Y:S01]  /*3d330*/  STS.U8 [R2+UR8+0x23c00], R80 ;  /* 0x023c005002007988 */ /* 0x000fe20008000008 */
[----:B------:R-:W-:-:S02]  /*3d340*/  IMAD R20, R20, UR6, RZ ;  /* 0x0000000614147c24 */ /* 0x000fc4000f8e02ff */
[----:B------:R-:W-:Y:S01]  /*3d350*/  @!P4 IMAD.MOV R21, RZ, RZ, -R21 ;  /* 0x000000ffff15c224 */ /* 0x000fe200078e0a15 */
[----:B------:R-:W-:-:S04]  /*3d360*/  ISETP.GE.AND P4, PT, R88, RZ, PT ;  /* 0x000000ff5800720c */ /* 0x000fc80003f86270 */
[----:B------:R-:W-:Y:S01]  /*3d370*/  SEL R21, R14, R21, !P1 ;  /* 0x000000150e157207 */ /* 0x000fe20004800000 */
[----:B------:R-:W-:Y:S01]  /*3d380*/  @!P3 IMAD.IADD R22, R22, 0x1, -R15 ;  /* 0x000000011616b824 */ /* 0x000fe200078e0a0f */
[----:B0-----:R-:W-:-:S03]  /*3d390*/  PRMT R73, RZ, 0x7610, R73 ;  /* 0x00007610ff497816 */ /* 0x001fc60000000049 */
[----:B------:R-:W-:-:S04]  /*3d3a0*/  IMAD R21, R21, UR6, RZ ;  /* 0x0000000615157c24 */ /* 0x000fc8000f8e02ff */
[----:B------:R-:W-:-:S05]  /*3d3b0*/  @!P4 IMAD.MOV R22, RZ, RZ, -R22 ;  /* 0x000000ffff16c224 */ /* 0x000fca00078e0a16 */
[----:B------:R-:W-:-:S05]  /*3d3c0*/  SEL R22, R14, R22, !P1 ;  /* 0x000000160e167207 */ /* 0x000fca0004800000 */
[----:B------:R-:W-:Y:S01]  /*3d3d0*/  IMAD R22, R22, UR6, RZ ;  /* 0x0000000616167c24 */ /* 0x000fe2000f8e02ff */
[----:B------:R-:W-:Y:S01]  /*3d3e0*/  ISETP.GE.AND P4, PT, R90, RZ, PT ;  /* 0x000000ff5a00720c */ /* 0x000fe20003f86270 */
[----:B--2---:R-:W-:Y:S04]  /*3d3f0*/  STS.U8 [R2+UR8+0x23400], R77 ;  /* 0x0234004d02007988 */ /* 0x004fe80008000008 */
[----:B------:R0:W-:Y:S04]  /*3d400*/  STL [R1+0xe8], R5 ;  /* 0x0000e80501007387 */ /* 0x0001e80000100800 */
[----:B------:R-:W2:Y:S01]  /*3d410*/  LDL.LU R79, [R1+0x2628] ;  /* 0x00262800014f7983 */ /* 0x000ea20000300800 */
[----:B0-----:R-:W-:-:S04]  /*3d420*/  IADD3 R5, P5, PT, R17, R13, RZ ;  /* 0x0000000d11057210 */ /* 0x001fc80007fbe0ff */
[----:B------:R-:W-:Y:S01]  /*3d430*/  LEA.HI.X.SX32 R6, R17, R12, 0x1, P5 ;  /* 0x0000000c11067211 */ /* 0x000fe200028f0eff */
[----:B------:R-:W-:Y:S01]  /*3d440*/  STL [R1+0x948], R5 ;  /* 0x0009480501007387 */ /* 0x000fe20000100800 */
[----:B------:R-:W-:-:S03]  /*3d450*/  IADD3 R8, P5, PT, R18, R13, RZ ;  /* 0x0000000d12087210 */ /* 0x000fc60007fbe0ff */
[----:B------:R0:W-:Y:S01]  /*3d460*/  STL [R1+0x944], R6 ;  /* 0x0009440601007387 */ /* 0x0001e20000100800 */
[----:B------:R-:W-:-:S03]  /*3d470*/  @P0 IMAD.MOV.U32 R7, RZ, RZ, R6 ;  /* 0x000000ffff070224 */ /* 0x000fc600078e0006 */
[----:B------:R-:W3:Y:S01]  /*3d480*/  LDL.LU R91, [R1+0x2624] ;  /* 0x00262400015b7983 */ /* 0x000ee20000300800 */
[----:B0-----:R-:W-:-:S05]  /*3d490*/  @P0 IMAD.MOV.U32 R6, RZ, RZ, R5 ;  /* 0x000000ffff060224 */ /* 0x001fca00078e0005 */
[----:B------:R0:W4:Y:S04]  /*3d4a0*/  @P0 LDG.E.U8 R3, desc[UR20][R6.64] ;  /* 0x0000001406030981 */ /* 0x000128000c1e1100 */
[----:B------:R-:W-:Y:S01]  /*3d4b0*/  STL [R1+0x950], R8 ;  /* 0x0009500801007387 */ /* 0x000fe20000100800 */
[----:B0-----:R-:W-:-:S05]  /*3d4c0*/  LEA.HI.X.SX32 R6, R18, R12, 0x1, P5 ;  /* 0x0000000c12067211 */ /* 0x001fca00028f0eff */
[----:B------:R0:W-:Y:S01]  /*3d4d0*/  STL [R1+0x94c], R6 ;  /* 0x00094c0601007387 */ /* 0x0001e20000100800 */
[----:B------:R-:W-:Y:S01]  /*3d4e0*/  @P0 IMAD.MOV.U32 R7, RZ, RZ, R6 ;  /* 0x000000ffff070224 */ /* 0x000fe200078e0006 */
[----:B------:R-:W-:Y:S02]  /*3d4f0*/  LOP3.LUT R5, R2, 0x10, RZ, 0x3c, !PT ;  /* 0x0000001002057812 */ /* 0x000fe400078e3cff */
[----:B------:R-:W3:Y:S01]  /*3d500*/  LDL.LU R89, [R1+0x2620] ;  /* 0x0026200001597983 */ /* 0x000ee20000300800 */
[----:B0-----:R-:W-:Y:S01]  /*3d510*/  @P0 IMAD.MOV.U32 R6, RZ, RZ, R8 ;  /* 0x000000ffff060224 */ /* 0x001fe200078e0008 */
[----:B------:R-:W-:-:S04]  /*3d520*/  IADD3 R8, P5, PT, R19, R13, RZ ;  /* 0x0000000d13087210 */ /* 0x000fc80007fbe0ff */
[----:B------:R0:W3:Y:S04]  /*3d530*/  @P0 LDG.E.U8 R4, desc[UR20][R6.64] ;  /* 0x0000001406040981 */ /* 0x0000e8000c1e1100 */
[----:B------:R1:W-:Y:S04]  /*3d540*/  STS.U8 [R5+UR8+0x20880], R82 ;  /* 0x0208805205007988 */ /* 0x0003e80008000008 */
[----:B------:R-:W-:Y:S01]  /*3d550*/  STL [R1+0x958], R8 ;  /* 0x0009580801007387 */ /* 0x000fe20000100800 */
[----:B0-----:R-:W-:Y:S02]  /*3d560*/  LEA.HI.X.SX32 R6, R19, R12, 0x1, P5 ;  /* 0x0000000c13067211 */ /* 0x001fe400028f0eff */
[----:B-1----:R-:W-:-:S03]  /*3d570*/  PRMT R82, RZ, 0x7610, R82 ;  /* 0x00007610ff527816 */ /* 0x002fc60000000052 */
[----:B------:R0:W-:Y:S01]  /*3d580*/  STL [R1+0x954], R6 ;  /* 0x0009540601007387 */ /* 0x0001e20000100800 */
[----:B------:R-:W-:-:S03]  /*3d590*/  @P0 IMAD.MOV.U32 R7, RZ, RZ, R6 ;  /* 0x000000ffff070224 */ /* 0x000fc600078e0006 */
[----:B------:R-:W3:Y:S01]  /*3d5a0*/  LDL.LU R87, [R1+0x261c] ;  /* 0x00261c0001577983 */ /* 0x000ee20000300800 */
[----:B0-----:R-:W-:Y:S01]  /*3d5b0*/  @P0 IMAD.MOV.U32 R6, RZ, RZ, R8 ;  /* 0x000000ffff060224 */ /* 0x001fe200078e0008 */
[----:B------:R-:W-:-:S04]  /*3d5c0*/  IADD3 R8, P5, PT, R20, R13, RZ ;  /* 0x0000000d14087210 */ /* 0x000fc80007fbe0ff */
[----:B------:R0:W3:Y:S04]  /*3d5d0*/  @P0 LDG.E.U8 R82, desc[UR20][R6.64] ;  /* 0x0000001406520981 */ /* 0x0000e8000c1e1100 */
[----:B------:R-:W-:Y:S01]  /*3d5e0*/  STL [R1+0x960], R8 ;  /* 0x0009600801007387 */ /* 0x000fe20000100800 */
[----:B0-----:R-:W-:-:S05]  /*3d5f0*/  LEA.HI.X.SX32 R6, R20, R12, 0x1, P5 ;  /* 0x0000000c14067211 */ /* 0x001fca00028f0eff */
[----:B------:R0:W-:Y:S01]  /*3d600*/  STL [R1+0x95c], R6 ;  /* 0x00095c0601007387 */ /* 0x0001e20000100800 */
[----:B------:R-:W-:-:S03]  /*3d610*/  @P0 IMAD.MOV.U32 R7, RZ, RZ, R6 ;  /* 0x000000ffff070224 */ /* 0x000fc600078e0006 */
        /* <DEDUP_REMOVED lines=16> */
[----:B------:R0:W-:Y:S04]  /*3d720*/  STL [R1+0x96c], R6 ;  /* 0x00096c0601007387 */ /* 0x0001e80000100800 */
[----:B------:R-:W3:Y:S01]  /*3d730*/  LDL.LU R10, [R1+0x4] ;  /* 0x00000400010a7983 */ /* 0x000ee20000300800 */
[----:B------:R-:W-:Y:S02]  /*3d740*/  ISETP.GT.U32.AND P3, PT, R15, R23, PT ;  /* 0x000000170f00720c */ /* 0x000fe40003f64070 */
[----:B------:R-:W-:Y:S01]  /*3d750*/  PRMT R80, RZ, 0x7610, R80 ;  /* 0x00007610ff507816 */ /* 0x000fe20000000050 */
[----:B------:R-:W-:Y:S01]  /*3d760*/  @P0 IMAD.MOV.U32 R7, RZ, RZ, R6 ;  /* 0x000000ffff070224 */ /* 0x000fe200078e0006 */
[----:B------:R-:W4:Y:S09]  /*3d770*/  LDL.LU R9, [R1] ;  /* 0x0000000001097983 */ /* 0x000f320000300800 */
[----:B------:R-:W-:-:S05]  /*3d780*/  @!P3 IMAD.IADD R23, R23, 0x1, -R15 ;  /* 0x000000011717b824 */ /* 0x000fca00078e0a0f */
[----:B------:R-:W-:-:S13]  /*3d790*/  ISETP.GT.U32.AND P3, PT, R15, R23, PT ;  /* 0x000000170f00720c */ /* 0x000fda0003f64070 */
[----:B------:R-:W-:-:S04]  /*3d7a0*/  @!P3 IMAD.IADD R23, R23, 0x1, -R15 ;  /* 0x000000011717b824 */ /* 0x000fc800078e0a0f */
[----:B------:R-:W-:-:S05]  /*3d7b0*/  @!P4 IMAD.MOV R23, RZ, RZ, -R23 ;  /* 0x000000ffff17c224 */ /* 0x000fca00078e0a17 */
[----:B------:R-:W-:Y:S02]  /*3d7c0*/  SEL R23, R14, R23, !P1 ;  /* 0x000000170e177207 */ /* 0x000fe40004800000 */
[----:B------:R-:W-:Y:S01]  /*3d7d0*/  ISETP.GT.U32.AND P3, PT, R15, R24, PT ;  /* 0x000000180f00720c */ /* 0x000fe20003f64070 */
[----:B0-----:R-:W-:Y:S02]  /*3d7e0*/  @P0 IMAD.MOV.U32 R6, RZ, RZ, R8 ;  /* 0x000000ffff060224 */ /* 0x001fe400078e0008 */
[----:B------:R-:W-:-:S03]  /*3d7f0*/  IMAD R23, R23, UR6, RZ ;  /* 0x0000000617177c24 */ /* 0x000fc6000f8e02ff */
[----:B------:R0:W4:Y:S02]  /*3d800*/  @P0 LDG.E.U8 R80, desc[UR20][R6.64] ;  /* 0x0000001406500981 */ /* 0x000124000c1e1100 */
[C---:B------:R-:W-:Y:S02]  /*3d810*/  IADD3 R8, P5, PT, R23.reuse, R13, RZ ;  /* 0x0000000d17087210 */ /* 0x040fe40007fbe0ff */
[----:B------:R-:W-:Y:S02]  /*3d820*/  ISETP.GE.AND P4, PT, R92, RZ, PT ;  /* 0x000000ff5c00720c */ /* 0x000fe40003f86270 */
[----:B------:R-:W4:Y:S01]  /*3d830*/  LDL.LU R92, [R1+0x2610] ;  /* 0x00261000015c7983 */ /* 0x000f220000300800 */
[----:B0-----:R-:W-:Y:S01]  /*3d840*/  LEA.HI.X.SX32 R6, R23, R12, 0x1, P5 ;  /* 0x0000000c17067211 */ /* 0x001fe200028f0eff */
[----:B------:R-:W-:Y:S02]  /*3d850*/  @!P3 IMAD.IADD R24, R24, 0x1, -R15 ;  /* 0x000000011818b824 */ /* 0x000fe400078e0a0f */
[----:B------:R-:W-:Y:S04]  /*3d860*/  STL [R1+0x978], R8 ;  /* 0x0009780801007387 */ /* 0x000fe80000100800 */
[----:B------:R0:W-:Y:S01]  /*3d870*/  STL [R1+0x974], R6 ;  /* 0x0009740601007387 */ /* 0x0001e20000100800 */
[----:B------:R-:W-:Y:S01]  /*3d880*/  @P0 IMAD.MOV.U32 R7, RZ, RZ, R6 ;  /* 0x000000ffff070224 */ /* 0x000fe200078e0006 */
[----:B------:R-:W-:Y:S01]  /*3d890*/  ISETP.GT.U32.AND P3, PT, R15, R24, PT ;  /* 0x000000180f00720c */ /* 0x000fe20003f64070 */
[----:B0-----:R-:W-:-:S02]  /*3d8a0*/  @P0 IMAD.MOV.U32 R6, RZ, RZ, R8 ;  /* 0x000000ffff060224 */ /* 0x001fc400078e0008 */
[----:B------:R-:W4:Y:S10]  /*3d8b0*/  LDL R8, [R1+0x1e70] ;  /* 0x001e700001087983 */ /* 0x000f340000100800 */
[----:B------:R-:W-:-:S04]  /*3d8c0*/  @!P3 IMAD.IADD R24, R24, 0x1, -R15 ;  /* 0x000000011818b824 */ /* 0x000fc800078e0a0f */
[----:B------:R-:W-:-:S05]  /*3d8d0*/  @!P4 IMAD.MOV R24, RZ, RZ, -R24 ;  /* 0x000000ffff18c224 */ /* 0x000fca00078e0a18 */
[----:B------:R-:W-:-:S05]  /*3d8e0*/  SEL R24, R14, R24, !P1 ;  /* 0x000000180e187207 */ /* 0x000fca0004800000 */
[----:B------:R-:W-:Y:S01]  /*3d8f0*/  IMAD R24, R24, UR6, RZ ;  /* 0x0000000618187c24 */ /* 0x000fe2000f8e02ff */
[----:B------:R-:W-:Y:S01]  /*3d900*/  ISETP.GE.AND P4, PT, R93, RZ, PT ;  /* 0x000000ff5d00720c */ /* 0x000fe20003f86270 */
[----:B------:R0:W-:Y:S04]  /*3d910*/  STS.U8 [R5+UR8+0x21480], R83 ;  /* 0x0214805305007988 */ /* 0x0001e80008000008 */
[----:B------:R-:W4:Y:S01]  /*3d920*/  LDL.LU R93, [R1+0x260c] ;  /* 0x00260c00015d7983 */ /* 0x000f220000300800 */
[----:B------:R-:W-:-:S03]  /*3d930*/  IADD3 R22, P5, PT, R24, R13, RZ ;  /* 0x0000000d18167210 */ /* 0x000fc60007fbe0ff */
[----:B------:R-:W-:Y:S04]  /*3d940*/  STS.U8 [R5+UR8+0x21880], R86 ;  /* 0x0218805605007988 */ /* 0x000fe80008000008 */
[----:B0-----:R-:W4:Y:S04]  /*3d950*/  LDL.LU R83, [R1+0xc] ;  /* 0x00000c0001537983 */ /* 0x001f280000300800 */
[----:B------:R-:W4:Y:S04]  /*3d960*/  LDL.LU R11, [R1+0x8] ;  /* 0x00000800010b7983 */ /* 0x000f280000300800 */
[----:B------:R-:W-:Y:S04]  /*3d970*/  STL [R1+0x980], R22 ;  /* 0x0009801601007387 */ /* 0x000fe80000100800 */
[----:B--2---:R0:W-:Y:S02]  /*3d980*/  STS.U8 [R5+UR8+0x20080], R79 ;  /* 0x0200804f05007988 */ /* 0x0041e40008000008 */
[----:B0-----:R-:W-:-:S06]  /*3d990*/  PRMT R79, RZ, 0x7610, R79 ;  /* 0x00007610ff4f7816 */ /* 0x001fcc000000004f */
[----:B------:R0:W2:Y:S02]  /*3d9a0*/  @P0 LDG.E.U8 R79, desc[UR20][R6.64] ;  /* 0x00000014064f0981 */ /* 0x0000a4000c1e1100 */
[----:B0-----:R-:W-:-:S05]  /*3d9b0*/  LEA.HI.X.SX32 R6, R24, R12, 0x1, P5 ;  /* 0x0000000c18067211 */ /* 0x001fca00028f0eff */
[----:B------:R-:W-:Y:S04]  /*3d9c0*/  STL [R1+0x97c], R6 ;  /* 0x00097c0601007387 */ /* 0x000fe80000100800 */
[----:B------:R-:W2:Y:S04]  /*3d9d0*/  LDL R86, [R1+0x1e74] ;  /* 0x001e740001567983 */ /* 0x000ea80000100800 */
[----:B------:R0:W-:Y:S04]  /*3d9e0*/  STS.U8 [R5+UR8+0x21080], R84 ;  /* 0x0210805405007988 */ /* 0x0001e80008000008 */
[----:B0-----:R-:W2:Y:S04]  /*3d9f0*/  LDL.LU R84, [R1+0x14] ;  /* 0x0000140001547983 */ /* 0x001ea80000300800 */
[----:B---3--:R0:W-:Y:S04]  /*3da00*/  STS.U8 [R5+UR8+0x23880], R10 ;  /* 0x0238800a05007988 */ /* 0x0081e80008000008 */
[----:B0-----:R-:W3:Y:S01]  /*3da10*/  LDL.LU R10, [R1+0x10] ;  /* 0x00001000010a7983 */ /* 0x001ee20000300800 */
[----:B------:R-:W-:-:S13]  /*3da20*/  ISETP.GT.U32.AND P3, PT, R15, R25, PT ;  /* 0x000000190f00720c */ /* 0x000fda0003f64070 */
[----:B------:R-:W-:-:S05]  /*3da30*/  @!P3 IMAD.IADD R25, R25, 0x1, -R15 ;  /* 0x000000011919b824 */ /* 0x000fca00078e0a0f */
[----:B------:R-:W-:Y:S01]  /*3da40*/  ISETP.GT.U32.AND P3, PT, R15, R25, PT ;  /* 0x000000190f00720c */ /* 0x000fe20003f64070 */
[----:B------:R0:W-:-:S12]  /*3da50*/  STS.U8 [R5+UR8+0x20480], R78 ;  /* 0x0204804e05007988 */ /* 0x0001d80008000008 */
[----:B------:R-:W-:Y:S01]  /*3da60*/  @!P3 IMAD.IADD R25, R25, 0x1, -R15 ;  /* 0x000000011919b824 */ /* 0x000fe200078e0a0f */
[----:B------:R-:W-:-:S03]  /*3da70*/  ISETP.GT.U32.AND P3, PT, R15, R26, PT ;  /* 0x0000001a0f00720c */ /* 0x000fc60003f64070 */
[----:B------:R-:W-:Y:S01]  /*3da80*/  @!P4 IMAD.MOV R25, RZ, RZ, -R25 ;  /* 0x000000ffff19c224 */ /* 0x000fe200078e0a19 */
[----:B0-----:R-:W-:Y:S01]  /*3da90*/  PRMT R78, RZ, 0x7610, R78 ;  /* 0x00007610ff4e7816 */ /* 0x001fe2000000004e */
[----:B------:R-:W-:-:S03]  /*3daa0*/  @P0 IMAD.MOV.U32 R7, RZ, RZ, R6 ;  /* 0x000000ffff070224 */ /* 0x000fc600078e0006 */
[----:B------:R-:W-:Y:S01]  /*3dab0*/  SEL R25, R14, R25, !P1 ;  /* 0x000000190e197207 */ /* 0x000fe20004800000 */
[----:B------:R-:W-:-:S04]  /*3dac0*/  @P0 IMAD.MOV.U32 R6, RZ, RZ, R22 ;  /* 0x000000ffff060224 */ /* 0x000fc800078e0016 */
[----:B------:R-:W-:Y:S01]  /*3dad0*/  IMAD R25, R25, UR6, RZ ;  /* 0x0000000619197c24 */ /* 0x000fe2000f8e02ff */
[----:B------:R0:W3:Y:S01]  /*3dae0*/  @P0 LDG.E.U8 R78, desc[UR20][R6.64] ;  /* 0x00000014064e0981 */ /* 0x0000e2000c1e1100 */
[----:B------:R-:W-:-:S03]  /*3daf0*/  @!P3 IMAD.IADD R26, R26, 0x1, -R15 ;  /* 0x000000011a1ab824 */ /* 0x000fc600078e0a0f */
[----:B0-----:R-:W-:Y:S02]  /*3db00*/  IADD3 R7, P5, PT, R25, R13, RZ ;  /* 0x0000000d19077210 */ /* 0x001fe40007fbe0ff */
[----:B------:R-:W-:Y:S02]  /*3db10*/  ISETP.GT.U32.AND P3, PT, R15, R26, PT ;  /* 0x0000001a0f00720c */ /* 0x000fe40003f64070 */
[----:B----4-:R-:W-:Y:S02]  /*3db20*/  ISETP.GE.AND P4, PT, R8, RZ, PT ;  /* 0x000000ff0800720c */ /* 0x010fe40003f86270 */
[----:B------:R-:W-:Y:S01]  /*3db30*/  LEA.HI.X.SX32 R8, R25, R12, 0x1, P5 ;  /* 0x0000000c19087211 */ /* 0x000fe200028f0eff */
[----:B------:R-:W-:Y:S04]  /*3db40*/  STL [R1+0x988], R7 ;  /* 0x0009880701007387 */ /* 0x000fe80000100800 */
[----:B------:R0:W-:Y:S04]  /*3db50*/  STS.U8 [R5+UR8+0x21c80], R85 ;  /* 0x021c805505007988 */ /* 0x0001e80008000008 */
[----:B------:R-:W-:Y:S04]  /*3db60*/  STL [R1+0x984], R8 ;  /* 0x0009840801007387 */ /* 0x000fe80000100800 */
[----:B0-----:R-:W4:Y:S01]  /*3db70*/  LDL R85, [R1+0x1e78] ;  /* 0x001e780001557983 */ /* 0x001f220000100800 */
[----:B------:R-:W-:Y:S01]  /*3db80*/  @!P3 IMAD.IADD R26, R26, 0x1, -R15 ;  /* 0x000000011a1ab824 */ /* 0x000fe200078e0a0f */
[----:B------:R-:W-:-:S03]  /*3db90*/  ISETP.GT.U32.AND P3, PT, R15, R27, PT ;  /* 0x0000001b0f00720c */ /* 0x000fc60003f64070 */
[----:B------:R-:W-:-:S05]  /*3dba0*/  @!P4 IMAD.MOV R26, RZ, RZ, -R26 ;  /* 0x000000ffff1ac224 */ /* 0x000fca00078e0a1a */
[----:B------:R-:W-:Y:S01]  /*3dbb0*/  SEL R26, R14, R26, !P1 ;  /* 0x0000001a0e1a7207 */ /* 0x000fe20004800000 */
[----:B------:R0:W-:Y:S01]  /*3dbc0*/  STS.U8 [R5+UR8+0x23c80], R9 ;  /* 0x023c800905007988 */ /* 0x0001e20008000008 */
[----:B------:R-:W-:-:S03]  /*3dbd0*/  PRMT R77, RZ, 0x7610, R77 ;  /* 0x00007610ff4d7816 */ /* 0x000fc6000000004d */
[----:B------:R-:W-:Y:S02]  /*3dbe0*/  IMAD R26, R26, UR6, RZ ;  /* 0x000000061a1a7c24 */ /* 0x000fe4000f8e02ff */
[----:B------:R-:W-:Y:S02]  /*3dbf0*/  @!P3 IMAD.IADD R27, R27, 0x1, -R15 ;  /* 0x000000011b1bb824 */ /* 0x000fe400078e0a0f */
[----:B0-----:R-:W-:Y:S02]  /*3dc00*/  @P0 IMAD.MOV.U32 R9, RZ, RZ, R8 ;  /* 0x000000ffff090224 */ /* 0x001fe400078e0008 */
[----:B------:R-:W-:Y:S01]  /*3dc10*/  @P0 IMAD.MOV.U32 R8, RZ, RZ, R7 ;  /* 0x000000ffff080224 */ /* 0x000fe200078e0007 */
[----:B------:R-:W-:Y:S02]  /*3dc20*/  IADD3 R7, P4, PT, R26, R13, RZ ;  /* 0x0000000d1a077210 */ /* 0x000fe40007f9e0ff */
[----:B------:R-:W-:Y:S02]  /*3dc30*/  LOP3.LUT R6, R2, 0x20, RZ, 0x3c, !PT ;  /* 0x0000002002067812 */ /* 0x000fe400078e3cff */
[----:B------:R-:W-:Y:S01]  /*3dc40*/  ISETP.GT.U32.AND P3, PT, R15, R27, PT ;  /* 0x0000001b0f00720c */ /* 0x000fe20003f64070 */
[----:B------:R0:W4:Y:S04]  /*3dc50*/  @P0 LDG.E.U8 R77, desc[UR20][R8.64] ;  /* 0x00000014084d0981 */ /* 0x000128000c1e1100 */
[----:B------:R-:W-:Y:S04]  /*3dc60*/  STS.U8 [R5+UR8+0x22080], R88 ;  /* 0x0220805805007988 */ /* 0x000fe80008000008 */
[----:B------:R-:W-:Y:S04]  /*3dc70*/  STS.U8 [R5+UR8+0x22480], R87 ;  /* 0x0224805705007988 */ /* 0x000fe80008000008 */
[----:B------:R-:W-:Y:S04]  /*3dc80*/  STS.U8 [R5+UR8+0x22880], R90 ;  /* 0x0228805a05007988 */ /* 0x000fe80008000008 */
[----:B------:R-:W-:Y:S04]  /*3dc90*/  STS.U8 [R5+UR8+0x22c80], R89 ;  /* 0x022c805905007988 */ /* 0x000fe80008000008 */
[----:B------:R-:W-:Y:S04]  /*3dca0*/  STS.U8 [R5+UR8+0x23080], R92 ;  /* 0x0230805c05007988 */ /* 0x000fe80008000008 */
[----:B------:R-:W-:Y:S01]  /*3dcb0*/  STS.U8 [R5+UR8+0x23480], R91 ;  /* 0x0234805b05007988 */ /* 0x000fe20008000008 */
[----:B0-----:R-:W-:-:S03]  /*3dcc0*/  LEA.HI.X.SX32 R8, R26, R12, 0x1, P4 ;  /* 0x0000000c1a087211 */ /* 0x001fc600020f0eff */
[----:B------:R-:W-:Y:S04]  /*3dcd0*/  STL [R1+0x990], R7 ;  /* 0x0009900701007387 */ /* 0x000fe80000100800 */
[----:B------:R0:W-:Y:S04]  /*3dce0*/  STS.U8 [R6+UR8+0x20500], R83 ;  /* 0x0205005306007988 */ /* 0x0001e80008000008 */
[----:B------:R-:W-:Y:S04]  /*3dcf0*/  STL [R1+0x98c], R8 ;  /* 0x00098c0801007387 */ /* 0x000fe80000100800 */
[----:B------:R1:W-:Y:S04]  /*3dd00*/  STS.U8 [R6+UR8+0x20900], R11 ;  /* 0x0209000b06007988 */ /* 0x0003e80008000008 */
[----:B0-----:R-:W4:Y:S04]  /*3dd10*/  LDL.LU R83, [R1+0x1c] ;  /* 0x00001c0001537983 */ /* 0x001f280000300800 */
[----:B-1----:R-:W4:Y:S01]  /*3dd20*/  LDL.LU R11, [R1+0x18] ;  /* 0x00001800010b7983 */ /* 0x002f220000300800 */
[----:B------:R-:W-:Y:S01]  /*3dd30*/  @!P3 IMAD.IADD R27, R27, 0x1, -R15 ;  /* 0x000000011b1bb824 */ /* 0x000fe200078e0a0f */
[----:B------:R-:W-:Y:S01]  /*3dd40*/  PRMT R76, RZ, 0x7610, R76 ;  /* 0x00007610ff4c7816 */ /* 0x000fe2000000004c */
[----:B------:R-:W-:-:S02]  /*3dd50*/  @P0 IMAD.MOV.U32 R9, RZ, RZ, R8 ;  /* 0x000000ffff090224 */ /* 0x000fc400078e0008 */
[----:B------:R-:W-:-:S05]  /*3dd60*/  @P0 IMAD.MOV.U32 R8, RZ, RZ, R7 ;  /* 0x000000ffff080224 */ /* 0x000fca00078e0007 */
[----:B------:R0:W4:Y:S01]  /*3dd70*/  @P0 LDG.E.U8 R76, desc[UR20][R8.64] ;  /* 0x00000014084c0981 */ /* 0x000122000c1e1100 */
[----:B--2---:R-:W-:-:S03]  /*3dd80*/  ISETP.GE.AND P4, PT, R86, RZ, PT ;  /* 0x000000ff5600720c */ /* 0x004fc60003f86270 */
[----:B------:R-:W2:Y:S10]  /*3dd90*/  LDL R86, [R1+0x1e64] ;  /* 0x001e640001567983 */ /* 0x000eb40000100800 */
[----:B------:R-:W-:-:S05]  /*3dda0*/  @!P4 IMAD.MOV R27, RZ, RZ, -R27 ;  /* 0x000000ffff1bc224 */ /* 0x000fca00078e0a1b */
[----:B------:R-:W-:-:S05]  /*3ddb0*/  SEL R27, R14, R27, !P1 ;  /* 0x0000001b0e1b7207 */ /* 0x000fca0004800000 */
[----:B------:R-:W-:Y:S01]  /*3ddc0*/  IMAD R27, R27, UR4, RZ ;  /* 0x000000041b1b7c24 */ /* 0x000fe2000f8e02ff */
[----:B------:R1:W-:Y:S04]  /*3ddd0*/  STS.U8 [R6+UR8+0x20d00], R84 ;  /* 0x020d005406007988 */ /* 0x0003e80008000008 */
[----:B---3--:R3:W-:Y:S01]  /*3dde0*/  STS.U8 [R6+UR8+0x21100], R10 ;  /* 0x0211000a06007988 */ /* 0x0087e20008000008 */
[----:B------:R-:W-:Y:S02]  /*3ddf0*/  SHF.R.S32.HI R7, RZ, 0x1f, R27 ;  /* 0x0000001fff077819 */ /* 0x000fe4000001141b */
[----:B0-----:R-:W-:Y:S02]  /*3de00*/  IADD3 R8, P4, PT, R27, R13, RZ ;  /* 0x0000000d1b087210 */ /* 0x001fe40007f9e0ff */
[----:B------:R-:W-:Y:S01]  /*3de10*/  ISETP.GT.U32.AND P3, PT, R15, R28, PT ;  /* 0x0000001c0f00720c */ /* 0x000fe20003f64070 */
[----:B------:R-:W0:Y:S02]  /*3de20*/  LDCU UR4, c[0x0][0x3b0] ;  /* 0x00007600ff0477ac */ /* 0x000e240008000800 */
[----:B------:R-:W-:Y:S01]  /*3de30*/  IMAD.X R9, R7, 0x1, R12, P4 ;  /* 0x0000000107097824 */ /* 0x000fe200020e060c */
[----:B------:R0:W-:Y:S04]  /*3de40*/  STL [R1+0x15b4], R8 ;  /* 0x0015b40801007387 */ /* 0x0001e80000100800 */
[----:B------:R0:W-:Y:S04]  /*3de50*/  STL [R1+0x15b0], R9 ;  /* 0x0015b00901007387 */ /* 0x0001e80000100800 */
[----:B-1----:R-:W2:Y:S04]  /*3de60*/  LDL.LU R84, [R1+0x20] ;  /* 0x0000200001547983 */ /* 0x002ea80000300800 */
[----:B---3--:R-:W3:Y:S01]  /*3de70*/  LDL.LU R10, [R1+0x24] ;  /* 0x00002400010a7983 */ /* 0x008ee20000300800 */
[----:B------:R-:W-:-:S05]  /*3de80*/  @!P3 IMAD.IADD R28, R28, 0x1, -R15 ;  /* 0x000000011c1cb824 */ /* 0x000fca00078e0a0f */
[----:B------:R-:W-:Y:S02]  /*3de90*/  ISETP.GT.U32.AND P3, PT, R15, R28, PT ;  /* 0x0000001c0f00720c */ /* 0x000fe40003f64070 */
[----:B------:R-:W-:-:S06]  /*3dea0*/  PRMT R75, RZ, 0x7610, R75 ;  /* 0x00007610ff4b7816 */ /* 0x000fcc000000004b */
[----:B------:R1:W3:Y:S05]  /*3deb0*/  @P0 LDG.E.U8 R75, desc[UR20][R8.64] ;  /* 0x00000014084b0981 */ /* 0x0002ea000c1e1100 */
[----:B------:R-:W-:Y:S01]  /*3dec0*/  @!P3 IMAD.IADD R28, R28, 0x1, -R15 ;  /* 0x000000011c1cb824 */ /* 0x000fe200078e0a0f */
[----:B------:R-:W-:Y:S02]  /*3ded0*/  ISETP.GT.U32.AND P3, PT, R15, R29, PT ;  /* 0x0000001d0f00720c */ /* 0x000fe40003f64070 */
[----:B----4-:R-:W-:Y:S02]  /*3dee0*/  ISETP.GE.AND P4, PT, R85, RZ, PT ;  /* 0x000000ff5500720c */ /* 0x010fe40003f86270 */
[----:B------:R-:W4:Y:S11]  /*3def0*/  LDL R85, [R1+0x1e68] ;  /* 0x001e680001557983 */ /* 0x000f360000100800 */
[----:B------:R-:W-:-:S05]  /*3df00*/  @!P4 IMAD.MOV R28, RZ, RZ, -R28 ;  /* 0x000000ffff1cc224 */ /* 0x000fca00078e0a1c */
[----:B------:R-:W-:-:S05]  /*3df10*/  SEL R28, R14, R28, !P1 ;  /* 0x0000001c0e1c7207 */ /* 0x000fca0004800000 */
[----:B0-----:R-:W-:Y:S02]  /*3df20*/  IMAD R28, R28, UR4, RZ ;  /* 0x000000041c1c7c24 */ /* 0x001fe4000f8e02ff */
[----:B------:R-:W-:Y:S01]  /*3df30*/  @!P3 IMAD.IADD R29, R29, 0x1, -R15 ;  /* 0x000000011d1db824 */ /* 0x000fe200078e0a0f */
[----:B------:R-:W0:Y:S02]  /*3df40*/  LDCU UR4, c[0x0][0x3b0] ;  /* 0x00007600ff0477ac */ /* 0x000e240008000800 */
[----:B------:R-:W-:Y:S02]  /*3df50*/  SHF.R.S32.HI R7, RZ, 0x1f, R28 ;  /* 0x0000001fff077819 */ /* 0x000fe4000001141c */
[----:B-1----:R-:W-:Y:S02]  /*3df60*/  IADD3 R8, P4, PT, R28, R13, RZ ;  /* 0x0000000d1c087210 */ /* 0x002fe40007f9e0ff */
[----:B------:R-:W-:-:S03]  /*3df70*/  ISETP.GT.U32.AND P3, PT, R15, R29, PT ;  /* 0x0000001d0f00720c */ /* 0x000fc60003f64070 */
[----:B------:R-:W-:Y:S01]  /*3df80*/  IMAD.X R9, R7, 0x1, R12, P4 ;  /* 0x0000000107097824 */ /* 0x000fe200020e060c */
[----:B------:R-:W-:Y:S04]  /*3df90*/  STL [R1+0x15bc], R8 ;  /* 0x0015bc0801007387 */ /* 0x000fe80000100800 */
[----:B------:R-:W-:Y:S04]  /*3dfa0*/  STL [R1+0x15b8], R9 ;  /* 0x0015b80901007387 */ /* 0x000fe80000100800 */
[----:B------:R1:W-:Y:S04]  /*3dfb0*/  STS.U8 [R6+UR8+0x21500], R83 ;  /* 0x0215005306007988 */ /* 0x0003e80008000008 */
[----:B------:R0:W-:Y:S04]  /*3dfc0*/  STS.U8 [R6+UR8+0x21900], R11 ;  /* 0x0219000b06007988 */ /* 0x0001e80008000008 */
[----:B-1----:R-:W4:Y:S04]  /*3dfd0*/  LDL.LU R83, [R1+0x2c] ;  /* 0x00002c0001537983 */ /* 0x002f280000300800 */
[----:B0-----:R-:W4:Y:S01]  /*3dfe0*/  LDL.LU R11, [R1+0x28] ;  /* 0x00002800010b7983 */ /* 0x001f220000300800 */
[----:B------:R-:W-:Y:S01]  /*3dff0*/  @!P3 IMAD.IADD R29, R29, 0x1, -R15 ;  /* 0x000000011d1db824 */ /* 0x000fe200078e0a0f */
[----:B--2---:R-:W-:-:S02]  /*3e000*/  ISETP.GE.AND P4, PT, R86, RZ, PT ;  /* 0x000000ff5600720c */ /* 0x004fc40003f86270 */
[----:B------:R-:W-:-:S06]  /*3e010*/  PRMT R21, RZ, 0x7610, R21 ;  /* 0x00007610ff157816 */ /* 0x000fcc0000000015 */
[----:B------:R0:W2:Y:S05]  /*3e020*/  @P0 LDG.E.U8 R21, desc[UR20][R8.64] ;  /* 0x0000001408150981 */ /* 0x0000aa000c1e1100 */
[----:B------:R-:W-:-:S05]  /*3e030*/  @!P4 IMAD.MOV R29, RZ, RZ, -R29 ;  /* 0x000000ffff1dc224 */ /* 0x000fca00078e0a1d */
[----:B------:R-:W-:-:S05]  /*3e040*/  SEL R29, R14, R29, !P1 ;  /* 0x0000001d0e1d7207 */ /* 0x000fca0004800000 */
[----:B------:R-:W-:Y:S01]  /*3e050*/  IMAD R29, R29, UR4, RZ ;  /* 0x000000041d1d7c24 */ /* 0x000fe2000f8e02ff */
[----:B------:R1:W-:Y:S04]  /*3e060*/  STS.U8 [R6+UR8+0x21d00], R84 ;  /* 0x021d005406007988 */ /* 0x0003e80008000008 */
[----:B------:R-:W-:Y:S02]  /*3e070*/  SHF.R.S32.HI R7, RZ, 0x1f, R29 ;  /* 0x0000001fff077819 */ /* 0x000fe4000001141d */
[----:B0-----:R-:W-:Y:S01]  /*3e080*/  IADD3 R8, P4, PT, R29, R13, RZ ;  /* 0x0000000d1d087210 */ /* 0x001fe20007f9e0ff */
[----:B---3--:R0:W-:Y:S01]  /*3e090*/  STS.U8 [R6+UR8+0x22100], R10 ;  /* 0x0221000a06007988 */ /* 0x0081e20008000008 */
[----:B------:R-:W-:Y:S01]  /*3e0a0*/  ISETP.GT.U32.AND P3, PT, R15, R30, PT ;  /* 0x0000001e0f00720c */ /* 0x000fe20003f64070 */
[----:B------:R-:W3:Y:S02]  /*3e0b0*/  LDCU UR4, c[0x0][0x3b0] ;  /* 0x00007600ff0477ac */ /* 0x000ee40008000800 */
[----:B------:R-:W-:Y:S01]  /*3e0c0*/  IMAD.X R9, R7, 0x1, R12, P4 ;  /* 0x0000000107097824 */ /* 0x000fe200020e060c */
[----:B-1----:R-:W2:Y:S04]  /*3e0d0*/  LDL R84, [R1+0x1e6c] ;  /* 0x001e6c0001547983 */ /* 0x002ea80000100800 */
[----:B------:R1:W-:Y:S04]  /*3e0e0*/  STL [R1+0x15c4], R8 ;  /* 0x0015c40801007387 */ /* 0x0003e80000100800 */
[----:B------:R1:W-:Y:S04]  /*3e0f0*/  STL [R1+0x15c0], R9 ;  /* 0x0015c00901007387 */ /* 0x0003e80000100800 */
[----:B------:R-:W2:Y:S04]  /*3e100*/  LDL.LU R86, [R1+0x34] ;  /* 0x0000340001567983 */ /* 0x000ea80000300800 */
[----:B0-----:R-:W2:Y:S01]  /*3e110*/  LDL.LU R10, [R1+0x30] ;  /* 0x00003000010a7983 */ /* 0x001ea20000300800 */
[----:B------:R-:W-:-:S05]  /*3e120*/  @!P3 IMAD.IADD R30, R30, 0x1, -R15 ;  /* 0x000000011e1eb824 */ /* 0x000fca00078e0a0f */
[----:B------:R-:W-:Y:S02]  /*3e130*/  ISETP.GT.U32.AND P3, PT, R15, R30, PT ;  /* 0x0000001e0f00720c */ /* 0x000fe40003f64070 */
[----:B------:R-:W-:-:S06]  /*3e140*/  PRMT R74, RZ, 0x7610, R74 ;  /* 0x00007610ff4a7816 */ /* 0x000fcc000000004a */
[----:B------:R1:W2:Y:S05]  /*3e150*/  @P0 LDG.E.U8 R74, desc[UR20][R8.64] ;  /* 0x00000014084a0981 */ /* 0x0002aa000c1e1100 */
[----:B------:R-:W-:Y:S01]  /*3e160*/  @!P3 IMAD.IADD R30, R30, 0x1, -R15 ;  /* 0x000000011e1eb824 */ /* 0x000fe200078e0a0f */
[----:B----4-:R-:W-:-:S13]  /*3e170*/  ISETP.GE.AND P4, PT, R85, RZ, PT ;  /* 0x000000ff5500720c */ /* 0x010fda0003f86270 */
[----:B------:R-:W-:-:S05]  /*3e180*/  @!P4 IMAD.MOV R30, RZ, RZ, -R30 ;  /* 0x000000ffff1ec224 */ /* 0x000fca00078e0a1e */
[----:B------:R-:W-:-:S05]  /*3e190*/  SEL R30, R14, R30, !P1 ;  /* 0x0000001e0e1e7207 */ /* 0x000fca0004800000 */
[----:B---3--:R-:W-:Y:S01]  /*3e1a0*/  IMAD R30, R30, UR4, RZ ;  /* 0x000000041e1e7c24 */ /* 0x008fe2000f8e02ff */
[----:B------:R0:W-:Y:S04]  /*3e1b0*/  STS.U8 [R6+UR8+0x22900], R11 ;  /* 0x0229000b06007988 */ /* 0x0001e80008000008 */
[----:B------:R-:W-:Y:S02]  /*3e1c0*/  SHF.R.S32.HI R7, RZ, 0x1f, R30 ;  /* 0x0000001fff077819 */ /* 0x000fe4000001141e */
[----:B-1----:R-:W-:Y:S01]  /*3e1d0*/  IADD3 R8, P4, PT, R30, R13, RZ ;  /* 0x0000000d1e087210 */ /* 0x002fe20007f9e0ff */
[----:B------:R1:W-:Y:S01]  /*3e1e0*/  STS.U8 [R6+UR8+0x22500], R83 ;  /* 0x0225005306007988 */ /* 0x0003e20008000008 */
[----:B------:R-:W-:Y:S01]  /*3e1f0*/  ISETP.GT.U32.AND P3, PT, R15, R31, PT ;  /* 0x0000001f0f00720c */ /* 0x000fe20003f64070 */
[----:B------:R-:W3:Y:S02]  /*3e200*/  LDCU UR4, c[0x0][0x3b0] ;  /* 0x00007600ff0477ac */ /* 0x000ee40008000800 */
[----:B------:R-:W-:Y:S01]  /*3e210*/  IMAD.X R9, R7, 0x1, R12, P4 ;  /* 0x0000000107097824 */ /* 0x000fe200020e060c */
[----:B0-----:R-:W4:Y:S04]  /*3e220*/  LDL R11, [R1+0x1e54] ;  /* 0x001e5400010b7983 */ /* 0x001f280000100800 */
[----:B------:R-:W-:Y:S04]  /*3e230*/  STL [R1+0x15cc], R8 ;  /* 0x0015cc0801007387 */ /* 0x000fe80000100800 */
[----:B------:R-:W-:Y:S04]  /*3e240*/  STL [R1+0x15c8], R9 ;  /* 0x0015c80901007387 */ /* 0x000fe80000100800 */
[----:B-1----:R-:W4:Y:S01]  /*3e250*/  LDL.LU R83, [R1+0x3c] ;  /* 0x00003c0001537983 */ /* 0x002f220000300800 */
[----:B--2---:R-:W-:-:S03]  /*3e260*/  ISETP.GE.AND P4, PT, R84, RZ, PT ;  /* 0x000000ff5400720c */ /* 0x004fc60003f86270 */
[----:B------:R-:W2:Y:S04]  /*3e270*/  LDL.LU R84, [R1+0x38] ;  /* 0x0000380001547983 */ /* 0x000ea80000300800 */
[----:B------:R0:W-:Y:S04]  /*3e280*/  STS.U8 [R6+UR8+0x23100], R10 ;  /* 0x0231000a06007988 */ /* 0x0001e80008000008 */
[----:B0-----:R-:W2:Y:S01]  /*3e290*/  LDL R10, [R1+0x1e5c] ;  /* 0x001e5c00010a7983 */ /* 0x001ea20000100800 */
[----:B------:R-:W-:-:S05]  /*3e2a0*/  @!P3 IMAD.IADD R31, R31, 0x1, -R15 ;  /* 0x000000011f1fb824 */ /* 0x000fca00078e0a0f */
[----:B------:R-:W-:Y:S02]  /*3e2b0*/  ISETP.GT.U32.AND P3, PT, R15, R31, PT ;  /* 0x0000001f0f00720c */ /* 0x000fe40003f64070 */
[----:B------:R-:W-:-:S06]  /*3e2c0*/  PRMT R72, RZ, 0x7610, R72 ;  /* 0x00007610ff487816 */ /* 0x000fcc0000000048 */
[----:B------:R0:W2:Y:S05]  /*3e2d0*/  @P0 LDG.E.U8 R72, desc[UR20][R8.64] ;  /* 0x0000001408480981 */ /* 0x0000aa000c1e1100 */
[----:B------:R-:W-:-:S04]  /*3e2e0*/  @!P3 IMAD.IADD R31, R31, 0x1, -R15 ;  /* 0x000000011f1fb824 */ /* 0x000fc800078e0a0f */
[----:B------:R-:W-:-:S05]  /*3e2f0*/  @!P4 IMAD.MOV R31, RZ, RZ, -R31 ;  /* 0x000000ffff1fc224 */ /* 0x000fca00078e0a1f */
[----:B------:R-:W-:-:S05]  /*3e300*/  SEL R31, R14, R31, !P1 ;  /* 0x0000001f0e1f7207 */ /* 0x000fca0004800000 */
[----:B---3--:R-:W-:Y:S01]  /*3e310*/  IMAD R31, R31, UR4, RZ ;  /* 0x000000041f1f7c24 */ /* 0x008fe2000f8e02ff */
[----:B------:R-:W-:Y:S01]  /*3e320*/  ISETP.GT.U32.AND P3, PT, R15, R32, PT ;  /* 0x000000200f00720c */ /* 0x000fe20003f64070 */
[----:B------:R1:W-:Y:S01]  /*3e330*/  STS.U8 [R6+UR8+0x22d00], R86 ;  /* 0x022d005606007988 */ /* 0x0003e20008000008 */
[----:B------:R-:W3:Y:S02]  /*3e340*/  LDCU UR4, c[0x0][0x3b0] ;  /* 0x00007600ff0477ac */ /* 0x000ee40008000800 */
[----:B------:R-:W-:Y:S02]  /*3e350*/  SHF.R.S32.HI R7, RZ, 0x1f, R31 ;  /* 0x0000001fff077819 */ /* 0x000fe4000001141f */
[----:B0-----:R-:W-:-:S05]  /*3e360*/  IADD3 R8, P4, PT, R31, R13, RZ ;  /* 0x0000000d1f087210 */ /* 0x001fca0007f9e0ff */
[----:B------:R-:W-:Y:S01]  /*3e370*/  IMAD.X R9, R7, 0x1, R12, P4 ;  /* 0x0000000107097824 */ /* 0x000fe200020e060c */
[----:B------:R-:W-:Y:S04]  /*3e380*/  STL [R1+0x15d4], R8 ;  /* 0x0015d40801007387 */ /* 0x000fe80000100800 */
[----:B------:R-:W-:Y:S04]  /*3e390*/  STL [R1+0x15d0], R9 ;  /* 0x0015d00901007387 */ /* 0x000fe80000100800 */
[----:B------:R-:W2:Y:S01]  /*3e3a0*/  LDL.LU R85, [R1+0x4c] ;  /* 0x00004c0001557983 */ /* 0x000ea20000300800 */
[----:B------:R-:W-:-:S03]  /*3e3b0*/  @!P3 IMAD.IADD R32, R32, 0x1, -R15 ;  /* 0x000000012020b824 */ /* 0x000fc600078e0a0f */
[----:B-1----:R-:W2:Y:S02]  /*3e3c0*/  LDL.LU R86, [R1+0x44] ;  /* 0x0000440001567983 */ /* 0x002ea40000300800 */
[----:B------:R-:W-:Y:S02]  /*3e3d0*/  ISETP.GT.U32.AND P3, PT, R15, R32, PT ;  /* 0x000000200f00720c */ /* 0x000fe40003f64070 */
[----:B------:R-:W-:-:S06]  /*3e3e0*/  PRMT R71, RZ, 0x7610, R71 ;  /* 0x00007610ff477816 */ /* 0x000fcc0000000047 */
[----:B------:R0:W2:Y:S05]  /*3e3f0*/  @P0 LDG.E.U8 R71, desc[UR20][R8.64] ;  /* 0x0000001408470981 */ /* 0x0000aa000c1e1100 */
[----:B------:R-:W-:Y:S01]  /*3e400*/  @!P3 IMAD.IADD R32, R32, 0x1, -R15 ;  /* 0x000000012020b824 */ /* 0x000fe200078e0a0f */
[----:B----4-:R-:W-:Y:S02]  /*3e410*/  ISETP.GE.AND P4, PT, R11, RZ, PT ;  /* 0x000000ff0b00720c */ /* 0x010fe40003f86270 */
[----:B------:R-:W4:Y:S04]  /*3e420*/  LDL.LU R11, [R1+0x40] ;  /* 0x00004000010b7983 */ /* 0x000f280000300800 */
[----:B------:R1:W-:Y:S04]  /*3e430*/  STS.U8 [R6+UR8+0x23500], R83 ;  /* 0x0235005306007988 */ /* 0x0003e80008000008 */
[----:B-1----:R-:W4:Y:S03]  /*3e440*/  LDL R83, [R1+0x1e60] ;  /* 0x001e600001537983 */ /* 0x002f260000100800 */
[----:B------:R-:W-:-:S05]  /*3e450*/  @!P4 IMAD.MOV R32, RZ, RZ, -R32 ;  /* 0x000000ffff20c224 */ /* 0x000fca00078e0a20 */
[----:B------:R-:W-:-:S05]  /*3e460*/  SEL R32, R14, R32, !P1 ;  /* 0x000000200e207207 */ /* 0x000fca0004800000 */
[----:B---3--:R-:W-:Y:S01]  /*3e470*/  IMAD R32, R32, UR4, RZ ;  /* 0x0000000420207c24 */ /* 0x008fe2000f8e02ff */
[----:B--2---:R1:W-:Y:S04]  /*3e480*/  STS.U8 [R6+UR8+0x23900], R84 ;  /* 0x0239005406007988 */ /* 0x0043e80008000008 */
[----:B------:R-:W-:Y:S02]  /*3e490*/  SHF.R.S32.HI R7, RZ, 0x1f, R32 ;  /* 0x0000001fff077819 */ /* 0x000fe40000011420 */
[----:B0-----:R-:W-:Y:S02]  /*3e4a0*/  IADD3 R8, P4, PT, R32, R13, RZ ;  /* 0x0000000d20087210 */ /* 0x001fe40007f9e0ff */
[----:B------:R-:W-:Y:S01]  /*3e4b0*/  ISETP.GT.U32.AND P3, PT, R15, R33, PT ;  /* 0x000000210f00720c */ /* 0x000fe20003f64070 */
[----:B------:R-:W0:Y:S02]  /*3e4c0*/  LDCU UR4, c[0x0][0x3b0] ;  /* 0x00007600ff0477ac */ /* 0x000e240008000800 */
[----:B------:R-:W-:Y:S01]  /*3e4d0*/  IMAD.X R9, R7, 0x1, R12, P4 ;  /* 0x0000000107097824 */ /* 0x000fe200020e060c */
[----:B------:R-:W-:Y:S01]  /*3e4e0*/  STL [R1+0x15dc], R8 ;  /* 0x0015dc0801007387 */ /* 0x000fe20000100800 */
[----:B------:R-:W-:-:S03]  /*3e4f0*/  ISETP.GE.AND P4, PT, R10, RZ, PT ;  /* 0x000000ff0a00720c */ /* 0x000fc60003f86270 */
[----:B------:R-:W-:Y:S04]  /*3e500*/  STL [R1+0x15d8], R9 ;  /* 0x0015d80901007387 */ /* 0x000fe80000100800 */
[----:B-1----:R-:W2:Y:S04]  /*3e510*/  LDL.LU R84, [R1+0x50] ;  /* 0x0000500001547983 */ /* 0x002ea80000300800 */
[----:B------:R-:W3:Y:S01]  /*3e520*/  LDL.LU R10, [R1+0x48] ;  /* 0x00004800010a7983 */ /* 0x000ee20000300800 */
[----:B------:R-:W-:-:S05]  /*3e530*/  @!P3 IMAD.IADD R33, R33, 0x1, -R15 ;  /* 0x000000012121b824 */ /* 0x000fca00078e0a0f */
[----:B------:R-:W-:Y:S02]  /*3e540*/  ISETP.GT.U32.AND P3, PT, R15, R33, PT ;  /* 0x000000210f00720c */ /* 0x000fe40003f64070 */
[----:B------:R-:W-:Y:S02]  /*3e550*/  PRMT R70, RZ, 0x7610, R70 ;  /* 0x00007610ff467816 */ /* 0x000fe40000000046 */
[----:B------:R-:W-:Y:S01]  /*3e560*/  LOP3.LUT R7, R2, 0x30, RZ, 0x3c, !PT ;  /* 0x0000003002077812 */ /* 0x000fe200078e3cff */
[----:B------:R-:W-:Y:S04]  /*3e570*/  STS.U8 [R6+UR8+0x20100], R93 ;  /* 0x0201005d06007988 */ /* 0x000fe80008000008 */
[----:B------:R1:W2:Y:S04]  /*3e580*/  @P0 LDG.E.U8 R70, desc[UR20][R8.64] ;  /* 0x0000001408460981 */ /* 0x0002a8000c1e1100 */
[----:B------:R-:W-:-:S04]  /*3e590*/  @!P3 IMAD.IADD R33, R33, 0x1, -R15 ;  /* 0x000000012121b824 */ /* 0x000fc800078e0a0f */
[----:B------:R-:W-:Y:S01]  /*3e5a0*/  @!P4 IMAD.MOV R33, RZ, RZ, -R33 ;  /* 0x000000ffff21c224 */ /* 0x000fe200078e0a21 */
[----:B------:R-:W-:-:S04]  /*3e5b0*/  ISETP.GT.U32.AND P3, PT, R15, R34, PT ;  /* 0x000000220f00720c */ /* 0x000fc80003f64070 */
[----:B------:R-:W-:Y:S01]  /*3e5c0*/  SEL R33, R14, R33, !P1 ;  /* 0x000000210e217207 */ /* 0x000fe20004800000 */
[----:B------:R0:W-:Y:S04]  /*3e5d0*/  STS.U8 [R6+UR8+0x23d00], R85 ;  /* 0x023d005506007988 */ /* 0x0001e80008000008 */
[----:B0-----:R-:W2:Y:S01]  /*3e5e0*/  LDL R85, [R1+0x1e48] ;  /* 0x001e480001557983 */ /* 0x001ea20000100800 */
[----:B------:R-:W-:-:S03]  /*3e5f0*/  IMAD R33, R33, UR4, RZ ;  /* 0x0000000421217c24 */ /* 0x000fc6000f8e02ff */
[----:B------:R-:W-:Y:S01]  /*3e600*/  @!P3 IMAD.IADD R34, R34, 0x1, -R15 ;  /* 0x000000012222b824 */ /* 0x000fe200078e0a0f */
[----:B------:R-:W-:Y:S01]  /*3e610*/  STS.U8 [R7+UR8+0x20180], R86 ;  /* 0x0201805607007988 */ /* 0x000fe20008000008 */
[----:B------:R-:W0:Y:S01]  /*3e620*/  LDCU UR4, c[0x0][0x3b0] ;  /* 0x00007600ff0477ac */ /* 0x000e220008000800 */
[----:B-1----:R-:W-:Y:S02]  /*3e630*/  SHF.R.S32.HI R8, RZ, 0x1f, R33 ;  /* 0x0000001fff087819 */ /* 0x002fe40000011421 */
[----:B------:R-:W-:Y:S02]  /*3e640*/  IADD3 R9, P4, PT, R33, R13, RZ ;  /* 0x0000000d21097210 */ /* 0x000fe40007f9e0ff */
[----:B------:R-:W-:-:S03]  /*3e650*/  ISETP.GT.U32.AND P3, PT, R15, R34, PT ;  /* 0x000000220f00720c */ /* 0x000fc60003f64070 */
[----:B------:R-:W-:Y:S10]  /*3e660*/  STL [R1+0x15e4], R9 ;  /* 0x0015e40901007387 */ /* 0x000ff40000100800 */
[----:B------:R-:W-:Y:S01]  /*3e670*/  @!P3 IMAD.IADD R34, R34, 0x1, -R15 ;  /* 0x000000012222b824 */ /* 0x000fe200078e0a0f */
[----:B------:R-:W-:Y:S01]  /*3e680*/  PRMT R69, RZ, 0x7610, R69 ;  /* 0x00007610ff457816 */ /* 0x000fe20000000045 */
[----:B----4-:R1:W-:Y:S02]  /*3e690*/  STS.U8 [R7+UR8+0x20580], R11 ;  /* 0x0205800b07007988 */ /* 0x0103e40008000008 */
[----:B-1----:R-:W-:-:S02]  /*3e6a0*/  IMAD.X R11, R8, 0x1, R12, P4 ;  /* 0x00000001080b7824 */ /* 0x002fc400020e060c */
[----:B------:R-:W-:Y:S01]  /*3e6b0*/  @P0 IMAD.MOV.U32 R8, RZ, RZ, R9 ;  /* 0x000000ffff080224 */ /* 0x000fe200078e0009 */
[----:B------:R-:W-:Y:S01]  /*3e6c0*/  ISETP.GE.AND P4, PT, R83, RZ, PT ;  /* 0x000000ff5300720c */ /* 0x000fe20003f86270 */
[----:B------:R-:W-:Y:S01]  /*3e6d0*/  @P0 IMAD.MOV.U32 R9, RZ, RZ, R11 ;  /* 0x000000ffff090224 */ /* 0x000fe200078e000b */
[----:B------:R1:W-:Y:S04]  /*3e6e0*/  STL [R1+0x15e0], R11 ;  /* 0x0015e00b01007387 */ /* 0x0003e80000100800 */
[----:B------:R-:W4:Y:S04]  /*3e6f0*/  LDL.LU R86, [R1+0x58] ;  /* 0x0000580001567983 */ /* 0x000f280000300800 */
[----:B------:R0:W4:Y:S04]  /*3e700*/  @P0 LDG.E.U8 R69, desc[UR20][R8.64] ;  /* 0x0000001408450981 */ /* 0x000128000c1e1100 */
[----:B-1----:R-:W4:Y:S04]  /*3e710*/  LDL.LU R11, [R1+0x54] ;  /* 0x00005400010b7983 */ /* 0x002f280000300800 */
[----:B------:R-:W4:Y:S01]  /*3e720*/  LDL R83, [R1+0x1e4c] ;  /* 0x001e4c0001537983 */ /* 0x000f220000100800 */
[----:B------:R-:W-:-:S05]  /*3e730*/  @!P4 IMAD.MOV R34, RZ, RZ, -R34 ;  /* 0x000000ffff22c224 */ /* 0x000fca00078e0a22 */
[----:B------:R-:W-:-:S05]  /*3e740*/  SEL R34, R14, R34, !P1 ;  /* 0x000000220e227207 */ /* 0x000fca0004800000 */
[----:B0-----:R-:W-:Y:S01]  /*3e750*/  IMAD R34, R34, UR4, RZ ;  /* 0x0000000422227c24 */ /* 0x001fe2000f8e02ff */
[----:B---3--:R0:W-:Y:S04]  /*3e760*/  STS.U8 [R7+UR8+0x20d80], R10 ;  /* 0x020d800a07007988 */ /* 0x0081e80008000008 */
[----:B------:R-:W-:Y:S02]  /*3e770*/  SHF.R.S32.HI R8, RZ, 0x1f, R34 ;  /* 0x0000001fff087819 */ /* 0x000fe40000011422 */
[----:B------:R-:W-:Y:S01]  /*3e780*/  IADD3 R9, P4, PT, R34, R13, RZ ;  /* 0x0000000d22097210 */ /* 0x000fe20007f9e0ff */
[----:B--2---:R1:W-:Y:S01]  /*3e790*/  STS.U8 [R7+UR8+0x20980], R84 ;  /* 0x0209805407007988 */ /* 0x0043e20008000008 */
[----:B------:R-:W-:Y:S01]  /*3e7a0*/  ISETP.GT.U32.AND P3, PT, R15, R35, PT ;  /* 0x000000230f00720c */ /* 0x000fe20003f64070 */
[----:B------:R-:W2:Y:S02]  /*3e7b0*/  LDCU UR4, c[0x0][0x3b0] ;  /* 0x00007600ff0477ac */ /* 0x000ea40008000800 */
[----:B0-----:R-:W-:Y:S01]  /*3e7c0*/  IMAD.X R10, R8, 0x1, R12, P4 ;  /* 0x00000001080a7824 */ /* 0x001fe200020e060c */
[----:B------:R0:W-:Y:S01]  /*3e7d0*/  STL [R1+0x15ec], R9 ;  /* 0x0015ec0901007387 */ /* 0x0001e20000100800 */
[----:B------:R-:W-:-:S03]  /*3e7e0*/  @P0 IMAD.MOV.U32 R8, RZ, RZ, R9 ;  /* 0x000000ffff080224 */ /* 0x000fc600078e0009 */
[----:B------:R3:W-:Y:S04]  /*3e7f0*/  STL [R1+0x15e8], R10 ;  /* 0x0015e80a01007387 */ /* 0x0007e80000100800 */
[----:B-1----:R-:W4:Y:S01]  /*3e800*/  LDL.LU R84, [R1+0x60] ;  /* 0x0000600001547983 */ /* 0x002f220000300800 */
[----:B0-----:R-:W-:-:S03]  /*3e810*/  @P0 IMAD.MOV.U32 R9, RZ, RZ, R10 ;  /* 0x000000ffff090224 */ /* 0x001fc600078e000a */
[----:B---3--:R-:W3:Y:S01]  /*3e820*/  LDL.LU R10, [R1+0x5c] ;  /* 0x00005c00010a7983 */ /* 0x008ee20000300800 */
[----:B------:R-:W-:-:S05]  /*3e830*/  @!P3 IMAD.IADD R35, R35, 0x1, -R15 ;  /* 0x000000012323b824 */ /* 0x000fca00078e0a0f */
[----:B------:R-:W-:Y:S02]  /*3e840*/  ISETP.GT.U32.AND P3, PT, R15, R35, PT ;  /* 0x000000230f00720c */ /* 0x000fe40003f64070 */
[----:B------:R-:W-:-:S06]  /*3e850*/  PRMT R68, RZ, 0x7610, R68 ;  /* 0x00007610ff447816 */ /* 0x000fcc0000000044 */
[----:B------:R0:W3:Y:S05]  /*3e860*/  @P0 LDG.E.U8 R68, desc[UR20][R8.64] ;  /* 0x0000001408440981 */ /* 0x0000ea000c1e1100 */
[----:B------:R-:W-:Y:S01]  /*3e870*/  @!P3 IMAD.IADD R35, R35, 0x1, -R15 ;  /* 0x000000012323b824 */ /* 0x000fe200078e0a0f */
[----:B------:R-:W-:Y:S02]  /*3e880*/  ISETP.GE.AND P4, PT, R85, RZ, PT ;  /* 0x000000ff5500720c */ /* 0x000fe40003f86270 */
[----:B------:R-:W-:Y:S01]  /*3e890*/  ISETP.GT.U32.AND P3, PT, R15, R36, PT ;  /* 0x000000240f00720c */ /* 0x000fe20003f64070 */
[----:B------:R-:W3:Y:S10]  /*3e8a0*/  LDL R85, [R1+0x1e50] ;  /* 0x001e500001557983 */ /* 0x000ef40000100800 */
[----:B------:R-:W-:-:S05]  /*3e8b0*/  @!P4 IMAD.MOV R35, RZ, RZ, -R35 ;  /* 0x000000ffff23c224 */ /* 0x000fca00078e0a23 */
[----:B------:R-:W-:-:S05]  /*3e8c0*/  SEL R35, R14, R35, !P1 ;  /* 0x000000230e237207 */ /* 0x000fca0004800000 */
[----:B--2---:R-:W-:Y:S02]  /*3e8d0*/  IMAD R35, R35, UR4, RZ ;  /* 0x0000000423237c24 */ /* 0x004fe4000f8e02ff */
[----:B------:R-:W-:Y:S01]  /*3e8e0*/  @!P3 IMAD.IADD R36, R36, 0x1, -R15 ;  /* 0x000000012424b824 */ /* 0x000fe200078e0a0f */
[----:B------:R-:W1:Y:S02]  /*3e8f0*/  LDCU UR4, c[0x0][0x3b0] ;  /* 0x00007600ff0477ac */ /* 0x000e640008000800 */
[----:B0-----:R-:W-:Y:S02]  /*3e900*/  SHF.R.S32.HI R8, RZ, 0x1f, R35 ;  /* 0x0000001fff087819 */ /* 0x001fe40000011423 */
[----:B------:R-:W-:Y:S02]  /*3e910*/  IADD3 R9, P4, PT, R35, R13, RZ ;  /* 0x0000000d23097210 */ /* 0x000fe40007f9e0ff */
[----:B------:R-:W-:-:S03]  /*3e920*/  ISETP.GT.U32.AND P3, PT, R15, R36, PT ;  /* 0x000000240f00720c */ /* 0x000fc60003f64070 */
[----:B------:R-:W-:Y:S10]  /*3e930*/  STL [R1+0x15f4], R9 ;  /* 0x0015f40901007387 */ /* 0x000ff40000100800 */
[----:B------:R-:W-:Y:S01]  /*3e940*/  @!P3 IMAD.IADD R36, R36, 0x1, -R15 ;  /* 0x000000012424b824 */ /* 0x000fe200078e0a0f */
[----:B------:R-:W-:Y:S01]  /*3e950*/  PRMT R67, RZ, 0x7610, R67 ;  /* 0x00007610ff437816 */ /* 0x000fe20000000043 */
[----:B----4-:R-:W-:Y:S04]  /*3e960*/  STS.U8 [R7+UR8+0x21180], R86 ;  /* 0x0211805607007988 */ /* 0x010fe80008000008 */
[----:B------:R0:W-:Y:S02]  /*3e970*/  STS.U8 [R7+UR8+0x21580], R11 ;  /* 0x0215800b07007988 */ /* 0x0001e40008000008 */
[----:B0-----:R-:W-:-:S02]  /*3e980*/  IMAD.X R11, R8, 0x1, R12, P4 ;  /* 0x00000001080b7824 */ /* 0x001fc400020e060c */
[----:B------:R-:W-:Y:S01]  /*3e990*/  @P0 IMAD.MOV.U32 R8, RZ, RZ, R9 ;  /* 0x000000ffff080224 */ /* 0x000fe200078e0009 */
[----:B------:R-:W-:Y:S01]  /*3e9a0*/  ISETP.GE.AND P4, PT, R83, RZ, PT ;  /* 0x000000ff5300720c */ /* 0x000fe20003f86270 */
[----:B------:R-:W-:Y:S01]  /*3e9b0*/  @P0 IMAD.MOV.U32 R9, RZ, RZ, R11 ;  /* 0x000000ffff090224 */ /* 0x000fe200078e000b */
[----:B------:R0:W-:Y:S04]  /*3e9c0*/  STL [R1+0x15f0], R11 ;  /* 0x0015f00b01007387 */ /* 0x0001e80000100800 */
[----:B------:R-:W2:Y:S04]  /*3e9d0*/  LDL.LU R86, [R1+0x68] ;  /* 0x0000680001567983 */ /* 0x000ea80000300800 */
[----:B------:R4:W2:Y:S04]  /*3e9e0*/  @P0 LDG.E.U8 R67, desc[UR20][R8.64] ;  /* 0x0000001408430981 */ /* 0x0008a8000c1e1100 */
[----:B0-----:R-:W2:Y:S01]  /*3e9f0*/  LDL.LU R11, [R1+0x64] ;  /* 0x00006400010b7983 */ /* 0x001ea20000300800 */
[----:B------:R-:W-:-:S03]  /*3ea00*/  @!P4 IMAD.MOV R36, RZ, RZ, -R36 ;  /* 0x000000ffff24c224 */ /* 0x000fc600078e0a24 */
[----:B------:R-:W2:Y:S02]  /*3ea10*/  LDL R83, [R1+0x1e38] ;  /* 0x001e380001537983 */ /* 0x000ea40000100800 */
[----:B------:R-:W-:-:S05]  /*3ea20*/  SEL R36, R14, R36, !P1 ;  /* 0x000000240e247207 */ /* 0x000fca0004800000 */
[----:B-1----:R-:W-:Y:S01]  /*3ea30*/  IMAD R36, R36, UR4, RZ ;  /* 0x0000000424247c24 */ /* 0x002fe2000f8e02ff */
[----:B------:R-:W-:Y:S04]  /*3ea40*/  STS.U8 [R7+UR8+0x21980], R84 ;  /* 0x0219805407007988 */ /* 0x000fe80008000008 */
[----:B----4-:R-:W-:Y:S02]  /*3ea50*/  SHF.R.S32.HI R8, RZ, 0x1f, R36 ;  /* 0x0000001fff087819 */ /* 0x010fe40000011424 */
[----:B------:R-:W-:Y:S01]  /*3ea60*/  IADD3 R9, P4, PT, R36, R13, RZ ;  /* 0x0000000d24097210 */ /* 0x000fe20007f9e0ff */
[----:B---3--:R0:W-:Y:S04]  /*3ea70*/  STS.U8 [R7+UR8+0x21d80], R10 ;  /* 0x021d800a07007988 */ /* 0x0081e80008000008 */
[----:B------:R1:W-:Y:S01]  /*3ea80*/  STL [R1+0x15fc], R9 ;  /* 0x0015fc0901007387 */ /* 0x0003e20000100800 */
[----:B------:R-:W-:Y:S01]  /*3ea90*/  ISETP.GT.U32.AND P3, PT, R15, R37, PT ;  /* 0x000000250f00720c */ /* 0x000fe20003f64070 */
[----:B------:R-:W3:Y:S01]  /*3eaa0*/  LDCU UR4, c[0x0][0x3b0] ;  /* 0x00007600ff0477ac */ /* 0x000ee20008000800 */
[----:B0-----:R-:W-:-:S05]  /*3eab0*/  IMAD.X R10, R8, 0x1, R12, P4 ;  /* 0x00000001080a7824 */ /* 0x001fca00020e060c */
[----:B------:R0:W-:Y:S04]  /*3eac0*/  STL [R1+0x15f8], R10 ;  /* 0x0015f80a01007387 */ /* 0x0001e80000100800 */
[----:B------:R-:W4:Y:S01]  /*3ead0*/  LDL.LU R84, [R1+0x74] ;  /* 0x0000740001547983 */ /* 0x000f220000300800 */
[----:B------:R-:W-:Y:S02]  /*3eae0*/  @P0 IMAD.MOV.U32 R8, RZ, RZ, R9 ;  /* 0x000000ffff080224 */ /* 0x000fe400078e0009 */
[----:B-1----:R-:W-:Y:S02]  /*3eaf0*/  @P0 IMAD.MOV.U32 R9, RZ, RZ, R10 ;  /* 0x000000ffff090224 */ /* 0x002fe400078e000a */
[----:B0-----:R-:W4:Y:S01]  /*3eb00*/  LDL.LU R10, [R1+0x6c] ;  /* 0x00006c00010a7983 */ /* 0x001f220000300800 */
[----:B------:R-:W-:-:S05]  /*3eb10*/  @!P3 IMAD.IADD R37, R37, 0x1, -R15 ;  /* 0x000000012525b824 */ /* 0x000fca00078e0a0f */
[----:B------:R-:W-:Y:S02]  /*3eb20*/  ISETP.GT.U32.AND P3, PT, R15, R37, PT ;  /* 0x000000250f00720c */ /* 0x000fe40003f64070 */
[----:B------:R-:W-:-:S11]  /*3eb30*/  ISETP.GE.AND P4, PT, R85, RZ, PT ;  /* 0x000000ff5500720c */ /* 0x000fd60003f86270 */
[----:B------:R-:W-:-:S04]  /*3eb40*/  @!P3 IMAD.IADD R37, R37, 0x1, -R15 ;  /* 0x000000012525b824 */ /* 0x000fc800078e0a0f */
[----:B------:R-:W-:Y:S01]  /*3eb50*/  @!P4 IMAD.MOV R37, RZ, RZ, -R37 ;  /* 0x000000ffff25c224 */ /* 0x000fe200078e0a25 */
[----:B------:R-:W-:-:S04]  /*3eb60*/  PRMT R20, RZ, 0x7610, R20 ;  /* 0x00007610ff147816 */ /* 0x000fc80000000014 */
[----:B------:R-:W-:Y:S02]  /*3eb70*/  SEL R37, R14, R37, !P1 ;  /* 0x000000250e257207 */ /* 0x000fe40004800000 */
[----:B------:R0:W4:Y:S03]  /*3eb80*/  @P0 LDG.E.U8 R20, desc[UR20][R8.64] ;  /* 0x0000001408140981 */ /* 0x000126000c1e1100 */
[----:B---3--:R-:W-:Y:S01]  /*3eb90*/  IMAD R37, R37, UR4, RZ ;  /* 0x0000000425257c24 */ /* 0x008fe2000f8e02ff */
[----:B--2---:R1:W-:Y:S04]  /*3eba0*/  STS.U8 [R7+UR8+0x22580], R11 ;  /* 0x0225800b07007988 */ /* 0x0043e80008000008 */
[----:B------:R2:W-:Y:S01]  /*3ebb0*/  STS.U8 [R7+UR8+0x22180], R86 ;  /* 0x0221805607007988 */ /* 0x0005e20008000008 */
[----:B------:R-:W-:Y:S01]  /*3ebc0*/  ISETP.GT.U32.AND P3, PT, R15, R38, PT ;  /* 0x000000260f00720c */ /* 0x000fe20003f64070 */
[----:B------:R-:W3:Y:S02]  /*3ebd0*/  LDCU UR4, c[0x0][0x3b0] ;  /* 0x00007600ff0477ac */ /* 0x000ee40008000800 */
[----:B-1----:R-:W3:Y:S01]  /*3ebe0*/  LDL R11, [R1+0x1e40] ;  /* 0x001e4000010b7983 */ /* 0x002ee20000100800 */
[----:B0-----:R-:W-:-:S02]  /*3ebf0*/  SHF.R.S32.HI R8, RZ, 0x1f, R37 ;  /* 0x0000001fff087819 */ /* 0x001fc40000011425 */
[----:B------:R-:W-:-:S05]  /*3ec00*/  IADD3 R9, P4, PT, R37, R13, RZ ;  /* 0x0000000d25097210 */ /* 0x000fca0007f9e0ff */
[----:B------:R-:W-:Y:S01]  /*3ec10*/  IMAD.X R22, R8, 0x1, R12, P4 ;  /* 0x0000000108167824 */ /* 0x000fe200020e060c */
[----:B------:R-:W-:Y:S04]  /*3ec20*/  STL [R1+0x1604], R9 ;  /* 0x0016040901007387 */ /* 0x000fe80000100800 */
[----:B------:R-:W-:Y:S04]  /*3ec30*/  STL [R1+0x1600], R22 ;  /* 0x0016001601007387 */ /* 0x000fe80000100800 */
[----:B------:R-:W3:Y:S04]  /*3ec40*/  LDL.LU R85, [R1+0x84] ;  /* 0x0000840001557983 */ /* 0x000ee80000300800 */
[----:B--2---:R-:W2:Y:S04]  /*3ec50*/  LDL.LU R86, [R1+0x80] ;  /* 0x0000800001567983 */ /* 0x004ea80000300800 */
[----:B----4-:R0:W-:Y:S04]  /*3ec60*/  STS.U8 [R7+UR8+0x22980], R84 ;  /* 0x0229805407007988 */ /* 0x0101e80008000008 */
[----:B0-----:R-:W4:Y:S01]  /*3ec70*/  LDL R84, [R1+0x1e44] ;  /* 0x001e440001547983 */ /* 0x001f220000100800 */
[----:B------:R-:W-:Y:S01]  /*3ec80*/  @!P3 IMAD.IADD R38, R38, 0x1, -R15 ;  /* 0x000000012626b824 */ /* 0x000fe200078e0a0f */
[----:B------:R-:W-:-:S04]  /*3ec90*/  ISETP.GE.AND P4, PT, R83, RZ, PT ;  /* 0x000000ff5300720c */ /* 0x000fc80003f86270 */
[----:B------:R-:W-:Y:S02]  /*3eca0*/  ISETP.GT.U32.AND P3, PT, R15, R38, PT ;  /* 0x000000260f00720c */ /* 0x000fe40003f64070 */
[----:B------:R-:W-:-:S11]  /*3ecb0*/  PRMT R66, RZ, 0x7610, R66 ;  /* 0x00007610ff427816 */ /* 0x000fd60000000042 */
[----:B------:R-:W-:-:S04]  /*3ecc0*/  @!P3 IMAD.IADD R38, R38, 0x1, -R15 ;  /* 0x000000012626b824 */ /* 0x000fc800078e0a0f */
[----:B------:R-:W-:Y:S02]  /*3ecd0*/  @!P4 IMAD.MOV R38, RZ, RZ, -R38 ;  /* 0x000000ffff26c224 */ /* 0x000fe400078e0a26 */
[----:B------:R-:W-:-:S03]  /*3ece0*/  @P0 IMAD.MOV.U32 R8, RZ, RZ, R9 ;  /* 0x000000ffff080224 */ /* 0x000fc600078e0009 */
[----:B------:R-:W-:Y:S01]  /*3ecf0*/  SEL R38, R14, R38, !P1 ;  /* 0x000000260e267207 */ /* 0x000fe20004800000 */
[----:B------:R-:W-:-:S04]  /*3ed00*/  @P0 IMAD.MOV.U32 R9, RZ, RZ, R22 ;  /* 0x000000ffff090224 */ /* 0x000fc800078e0016 */
[----:B---3--:R-:W-:Y:S01]  /*3ed10*/  IMAD R38, R38, UR4, RZ ;  /* 0x0000000426267c24 */ /* 0x008fe2000f8e02ff */
[----:B------:R0:W3:Y:S04]  /*3ed20*/  @P0 LDG.E.U8 R66, desc[UR20][R8.64] ;  /* 0x0000001408420981 */ /* 0x0000e8000c1e1100 */
[----:B------:R1:W-:Y:S01]  /*3ed30*/  STS.U8 [R7+UR8+0x22d80], R10 ;  /* 0x022d800a07007988 */ /* 0x0003e20008000008 */
[----:B------:R-:W-:Y:S01]  /*3ed40*/  ISETP.GT.U32.AND P3, PT, R15, R39, PT ;  /* 0x000000270f00720c */ /* 0x000fe20003f64070 */
[----:B------:R-:W2:Y:S01]  /*3ed50*/  LDCU UR4, c[0x0][0x3b0] ;  /* 0x00007600ff0477ac */ /* 0x000ea20008000800 */
[----:B0-----:R-:W-:Y:S02]  /*3ed60*/  SHF.R.S32.HI R8, RZ, 0x1f, R38 ;  /* 0x0000001fff087819 */ /* 0x001fe40000011426 */
[----:B------:R-:W-:-:S05]  /*3ed70*/  IADD3 R9, P4, PT, R38, R13, RZ ;  /* 0x0000000d26097210 */ /* 0x000fca0007f9e0ff */
[----:B-1----:R-:W-:Y:S01]  /*3ed80*/  IMAD.X R10, R8, 0x1, R12, P4 ;  /* 0x00000001080a7824 */ /* 0x002fe200020e060c */
[----:B------:R0:W-:Y:S01]  /*3ed90*/  STL [R1+0x160c], R9 ;  /* 0x00160c0901007387 */ /* 0x0001e20000100800 */
[----:B------:R-:W-:-:S03]  /*3eda0*/  @P0 IMAD.MOV.U32 R8, RZ, RZ, R9 ;  /* 0x000000ffff080224 */ /* 0x000fc600078e0009 */
[----:B------:R1:W-:Y:S04]  /*3edb0*/  STL [R1+0x1608], R10 ;  /* 0x0016080a01007387 */ /* 0x0003e80000100800 */
[----:B------:R-:W3:Y:S01]  /*3edc0*/  LDL.LU R83, [R1+0x94] ;  /* 0x0000940001537983 */ /* 0x000ee20000300800 */
[----:B0-----:R-:W-:-:S03]  /*3edd0*/  @P0 IMAD.MOV.U32 R9, RZ, RZ, R10 ;  /* 0x000000ffff090224 */ /* 0x001fc600078e000a */
[----:B-1----:R-:W3:Y:S01]  /*3ede0*/  LDL.LU R10, [R1+0x88] ;  /* 0x00008800010a7983 */ /* 0x002ee20000300800 */
[----:B------:R-:W-:-:S05]  /*3edf0*/  @!P3 IMAD.IADD R39, R39, 0x1, -R15 ;  /* 0x000000012727b824 */ /* 0x000fca00078e0a0f */
[----:B------:R-:W-:Y:S02]  /*3ee00*/  ISETP.GT.U32.AND P3, PT, R15, R39, PT ;  /* 0x000000270f00720c */ /* 0x000fe40003f64070 */
[----:B------:R-:W-:-:S06]  /*3ee10*/  PRMT R65, RZ, 0x7610, R65 ;  /* 0x00007610ff417816 */ /* 0x000fcc0000000041 */
[----:B------:R0:W3:Y:S05]  /*3ee20*/  @P0 LDG.E.U8 R65, desc[UR20][R8.64] ;  /* 0x0000001408410981 */ /* 0x0000ea000c1e1100 */
[----:B------:R-:W-:Y:S01]  /*3ee30*/  @!P3 IMAD.IADD R39, R39, 0x1, -R15 ;  /* 0x000000012727b824 */ /* 0x000fe200078e0a0f */
[----:B------:R-:W-:Y:S02]  /*3ee40*/  ISETP.GE.AND P4, PT, R11, RZ, PT ;  /* 0x000000ff0b00720c */ /* 0x000fe40003f86270 */
[----:B------:R-:W3:Y:S04]  /*3ee50*/  LDL.LU R11, [R1+0x70] ;  /* 0x00007000010b7983 */ /* 0x000ee80000300800 */
[----:B------:R-:W3:Y:S07]  /*3ee60*/  LDL R87, [R1+0x1e28] ;  /* 0x001e280001577983 */ /* 0x000eee0000100800 */
[----:B------:R-:W-:-:S05]  /*3ee70*/  @!P4 IMAD.MOV R39, RZ, RZ, -R39 ;  /* 0x000000ffff27c224 */ /* 0x000fca00078e0a27 */
[----:B------:R-:W-:-:S05]  /*3ee80*/  SEL R39, R14, R39, !P1 ;  /* 0x000000270e277207 */ /* 0x000fca0004800000 */
[----:B--2---:R-:W-:Y:S01]  /*3ee90*/  IMAD R39, R39, UR4, RZ ;  /* 0x0000000427277c24 */ /* 0x004fe2000f8e02ff */
[----:B------:R1:W-:Y:S01]  /*3eea0*/  STS.U8 [R7+UR8+0x23180], R85 ;  /* 0x0231805507007988 */ /* 0x0003e20008000008 */
[----:B------:R-:W-:Y:S01]  /*3eeb0*/  ISETP.GT.U32.AND P3, PT, R15, R40, PT ;  /* 0x000000280f00720c */ /* 0x000fe20003f64070 */
[----:B------:R-:W2:Y:S02]  /*3eec0*/  LDCU UR4, c[0x0][0x3b0] ;  /* 0x00007600ff0477ac */ /* 0x000ea40008000800 */
[----:B0-----:R-:W-:Y:S02]  /*3eed0*/  SHF.R.S32.HI R8, RZ, 0x1f, R39 ;  /* 0x0000001fff087819 */ /* 0x001fe40000011427 */
[----:B------:R-:W-:-:S05]  /*3eee0*/  IADD3 R9, P4, PT, R39, R13, RZ ;  /* 0x0000000d27097210 */ /* 0x000fca0007f9e0ff */
[----:B------:R-:W-:Y:S01]  /*3eef0*/  IMAD.X R22, R8, 0x1, R12, P4 ;  /* 0x0000000108167824 */ /* 0x000fe200020e060c */
[----:B------:R0:W-:Y:S04]  /*3ef00*/  STL [R1+0x1614], R9 ;  /* 0x0016140901007387 */ /* 0x0001e80000100800 */
[----:B------:R-:W-:Y:S04]  /*3ef10*/  STL [R1+0x1610], R22 ;  /* 0x0016101601007387 */ /* 0x000fe80000100800 */
[----:B-1----:R-:W3:Y:S01]  /*3ef20*/  LDL.LU R85, [R1+0x7c] ;  /* 0x00007c0001557983 */ /* 0x002ee20000300800 */
[----:B----4-:R-:W-:-:S03]  /*3ef30*/  ISETP.GE.AND P4, PT, R84, RZ, PT ;  /* 0x000000ff5400720c */ /* 0x010fc60003f86270 */
[----:B------:R-:W4:Y:S01]  /*3ef40*/  LDL.LU R84, [R1+0x78] ;  /* 0x0000780001547983 */ /* 0x000f220000300800 */
[----:B------:R-:W-:-:S03]  /*3ef50*/  @!P3 IMAD.IADD R40, R40, 0x1, -R15 ;  /* 0x000000012828b824 */ /* 0x000fc600078e0a0f */
[----:B------:R-:W4:Y:S02]  /*3ef60*/  LDL R88, [R1+0x1e2c] ;  /* 0x001e2c0001587983 */ /* 0x000f240000100800 */
[----:B------:R-:W-:Y:S02]  /*3ef70*/  ISETP.GT.U32.AND P3, PT, R15, R40, PT ;  /* 0x000000280f00720c */ /* 0x000fe40003f64070 */
[----:B------:R-:W-:-:S11]  /*3ef80*/  PRMT R64, RZ, 0x7610, R64 ;  /* 0x00007610ff407816 */ /* 0x000fd60000000040 */
[----:B------:R-:W-:-:S04]  /*3ef90*/  @!P3 IMAD.IADD R40, R40, 0x1, -R15 ;  /* 0x000000012828b824 */ /* 0x000fc800078e0a0f */
[----:B------:R-:W-:Y:S02]  /*3efa0*/  @!P4 IMAD.MOV R40, RZ, RZ, -R40 ;  /* 0x000000ffff28c224 */ /* 0x000fe400078e0a28 */
[----:B------:R-:W-:-:S03]  /*3efb0*/  @P0 IMAD.MOV.U32 R8, RZ, RZ, R9 ;  /* 0x000000ffff080224 */ /* 0x000fc600078e0009 */
[----:B------:R-:W-:Y:S01]  /*3efc0*/  SEL R40, R14, R40, !P1 ;  /* 0x000000280e287207 */ /* 0x000fe20004800000 */
[----:B0-----:R-:W-:-:S04]  /*3efd0*/  @P0 IMAD.MOV.U32 R9, RZ, RZ, R22 ;  /* 0x000000ffff090224 */ /* 0x001fc800078e0016 */
[----:B--2---:R-:W-:Y:S01]  /*3efe0*/  IMAD R40, R40, UR4, RZ ;  /* 0x0000000428287c24 */ /* 0x004fe2000f8e02ff */
[----:B------:R0:W2:Y:S04]  /*3eff0*/  @P0 LDG.E.U8 R64, desc[UR20][R8.64] ;  /* 0x0000001408400981 */ /* 0x0000a8000c1e1100 */
[----:B------:R-:W-:Y:S01]  /*3f000*/  STS.U8 [R7+UR8+0x23580], R86 ;  /* 0x0235805607007988 */ /* 0x000fe20008000008 */
[----:B------:R-:W-:Y:S01]  /*3f010*/  ISETP.GT.U32.AND P3, PT, R15, R41, PT ;  /* 0x000000290f00720c */ /* 0x000fe20003f64070 */
[----:B------:R-:W1:Y:S01]  /*3f020*/  LDCU UR4, c[0x0][0x3b0] ;  /* 0x00007600ff0477ac */ /* 0x000e620008000800 */
[----:B0-----:R-:W-:Y:S01]  /*3f030*/  SHF.R.S32.HI R9, RZ, 0x1f, R40 ;  /* 0x0000001fff097819 */ /* 0x001fe20000011428 */
[----:B---3--:R0:W-:Y:S02]  /*3f040*/  STS.U8 [R7+UR8+0x23d80], R10 ;  /* 0x023d800a07007988 */ /* 0x0081e40008000008 */
[----:B0-----:R-:W-:-:S05]  /*3f050*/  IADD3 R10, P4, PT, R40, R13, RZ ;  /* 0x0000000d280a7210 */ /* 0x001fca0007f9e0ff */
[----:B------:R-:W-:Y:S01]  /*3f060*/  IMAD.X R9, R9, 0x1, R12, P4 ;  /* 0x0000000109097824 */ /* 0x000fe200020e060c */
[----:B------:R-:W-:Y:S04]  /*3f070*/  STL [R1+0x161c], R10 ;  /* 0x00161c0a01007387 */ /* 0x000fe80000100800 */
[----:B------:R-:W-:Y:S04]  /*3f080*/  STL [R1+0x1618], R9 ;  /* 0x0016180901007387 */ /* 0x000fe80000100800 */
[----:B------:R-:W3:Y:S01]  /*3f090*/  LDL.LU R86, [R1+0x90] ;  /* 0x0000900001567983 */ /* 0x000ee20000300800 */
[----:B------:R-:W-:-:S03]  /*3f0a0*/  @!P3 IMAD.IADD R41, R41, 0x1, -R15 ;  /* 0x000000012929b824 */ /* 0x000fc600078e0a0f */
[----:B------:R0:W-:Y:S02]  /*3f0b0*/  STS.U8 [R7+UR8+0x23980], R83 ;  /* 0x0239805307007988 */ /* 0x0001e40008000008 */
[----:B------:R-:W-:Y:S02]  /*3f0c0*/  ISETP.GT.U32.AND P3, PT, R15, R41, PT ;  /* 0x000000290f00720c */ /* 0x000fe40003f64070 */
[----:B0-----:R-:W2:Y:S11]  /*3f0d0*/  LDL.LU R83, [R1+0x8c] ;  /* 0x00008c0001537983 */ /* 0x001eb60000300800 */
[----:B------:R-:W-:Y:S01]  /*3f0e0*/  @!P3 IMAD.IADD R41, R41, 0x1, -R15 ;  /* 0x000000012929b824 */ /* 0x000fe200078e0a0f */
[----:B------:R-:W-:-:S02]  /*3f0f0*/  ISETP.GE.AND P4, PT, R87, RZ, PT ;  /* 0x000000ff5700720c */ /* 0x000fc40003f86270 */
[----:B------:R-:W2:Y:S01]  /*3f100*/  LDL R87, [R1+0x1e34] ;  /* 0x001e340001577983 */ /* 0x000ea20000100800 */
[----:B------:R-:W-:Y:S02]  /*3f110*/  LOP3.LUT R8, R2, 0x40, RZ, 0x3c, !PT ;  /* 0x0000004002087812 */ /* 0x000fe400078e3cff */
[----:B------:R-:W-:-:S08]  /*3f120*/  PRMT R63, RZ, 0x7610, R63 ;  /* 0x00007610ff3f7816 */ /* 0x000fd0000000003f */
[----:B------:R-:W-:Y:S01]  /*3f130*/  @!P4 IMAD.MOV R41, RZ, RZ, -R41 ;  /* 0x000000ffff29c224 */ /* 0x000fe200078e0a29 */
[----:B------:R0:W-:Y:S04]  /*3f140*/  STS.U8 [R8+UR8+0x20200], R11 ;  /* 0x0202000b08007988 */ /* 0x0001e80008000008 */
[----:B------:R-:W-:-:S05]  /*3f150*/  SEL R41, R14, R41, !P1 ;  /* 0x000000290e297207 */ /* 0x000fca0004800000 */
[----:B-1----:R-:W-:Y:S02]  /*3f160*/  IMAD R41, R41, UR4, RZ ;  /* 0x0000000429297c24 */ /* 0x002fe4000f8e02ff */
[----:B0-----:R-:W-:Y:S01]  /*3f170*/  @P0 IMAD.MOV.U32 R11, RZ, RZ, R9 ;  /* 0x000000ffff0b0224 */ /* 0x001fe200078e0009 */
[----:B------:R-:W-:Y:S01]  /*3f180*/  ISETP.GT.U32.AND P3, PT, R15, R42, PT ;  /* 0x0000002a0f00720c */ /* 0x000fe20003f64070 */
[----:B------:R-:W0:Y:S01]  /*3f190*/  LDCU UR4, c[0x0][0x3b0] ;  /* 0x00007600ff0477ac */ /* 0x000e220008000800 */
[----:B------:R-:W-:Y:S02]  /*3f1a0*/  SHF.R.S32.HI R9, RZ, 0x1f, R41 ;  /* 0x0000001fff097819 */ /* 0x000fe40000011429 */
[----:B------:R1:W2:Y:S02]  /*3f1b0*/  @P0 LDG.E.U8 R63, desc[UR20][R10.64] ;  /* 0x000000140a3f0981 */ /* 0x0002a4000c1e1100 */
[----:B-1----:R-:W-:-:S05]  /*3f1c0*/  IADD3 R10, P4, PT, R41, R13, RZ ;  /* 0x0000000d290a7210 */ /* 0x002fca0007f9e0ff */
[----:B------:R-:W-:Y:S01]  /*3f1d0*/  IMAD.X R11, R9, 0x1, R12, P4 ;  /* 0x00000001090b7824 */ /* 0x000fe200020e060c */
[----:B------:R-:W-:Y:S04]  /*3f1e0*/  STL [R1+0x1624], R10 ;  /* 0x0016240a01007387 */ /* 0x000fe80000100800 */
[----:B------:R1:W-:Y:S04]  /*3f1f0*/  STS.U8 [R8+UR8+0x20600], R85 ;  /* 0x0206005508007988 */ /* 0x0003e80008000008 */
[----:B------:R-:W-:Y:S04]  /*3f200*/  STL [R1+0x1620], R11 ;  /* 0x0016200b01007387 */ /* 0x000fe80000100800 */
[----:B-1----:R-:W2:Y:S04]  /*3f210*/  LDL.LU R85, [R1+0x9c] ;  /* 0x00009c0001557983 */ /* 0x002ea80000300800 */
[----:B----4-:R1:W-:Y:S04]  /*3f220*/  STS.U8 [R8+UR8+0x20a00], R84 ;  /* 0x020a005408007988 */ /* 0x0103e80008000008 */
[----:B-1----:R-:W4:Y:S01]  /*3f230*/  LDL.LU R84, [R1+0x98] ;  /* 0x0000980001547983 */ /* 0x002f220000300800 */
[----:B------:R-:W-:Y:S01]  /*3f240*/  @!P3 IMAD.IADD R42, R42, 0x1, -R15 ;  /* 0x000000012a2ab824 */ /* 0x000fe200078e0a0f */
[----:B------:R-:W-:-:S02]  /*3f250*/  ISETP.GE.AND P4, PT, R88, RZ, PT ;  /* 0x000000ff5800720c */ /* 0x000fc40003f86270 */
[----:B------:R-:W-:Y:S01]  /*3f260*/  PRMT R40, RZ, 0x7610, R40 ;  /* 0x00007610ff287816 */ /* 0x000fe20000000028 */
[----:B------:R-:W4:Y:S01]  /*3f270*/  LDL R88, [R1+0x1e14] ;  /* 0x001e140001587983 */ /* 0x000f220000100800 */
[----:B------:R-:W-:-:S04]  /*3f280*/  ISETP.GT.U32.AND P3, PT, R15, R42, PT ;  /* 0x0000002a0f00720c */ /* 0x000fc80003f64070 */
[----:B------:R1:W4:Y:S09]  /*3f290*/  @P0 LDG.E.U8 R40, desc[UR20][R10.64] ;  /* 0x000000140a280981 */ /* 0x000332000c1e1100 */
[----:B------:R-:W-:-:S04]  /*3f2a0*/  @!P3 IMAD.IADD R42, R42, 0x1, -R15 ;  /* 0x000000012a2ab824 */ /* 0x000fc800078e0a0f */
[----:B------:R-:W-:-:S05]  /*3f2b0*/  @!P4 IMAD.MOV R42, RZ, RZ, -R42 ;  /* 0x000000ffff2ac224 */ /* 0x000fca00078e0a2a */
[----:B------:R-:W-:-:S05]  /*3f2c0*/  SEL R42, R14, R42, !P1 ;  /* 0x0000002a0e2a7207 */ /* 0x000fca0004800000 */
[----:B0-----:R-:W-:Y:S01]  /*3f2d0*/  IMAD R42, R42, UR4, RZ ;  /* 0x000000042a2a7c24 */ /* 0x001fe2000f8e02ff */
[----:B------:R-:W-:Y:S01]  /*3f2e0*/  ISETP.GT.U32.AND P3, PT, R15, R43, PT ;  /* 0x0000002b0f00720c */ /* 0x000fe20003f64070 */
[----:B------:R-:W0:Y:S03]  /*3f2f0*/  LDCU UR4, c[0x0][0x3b0] ;  /* 0x00007600ff0477ac */ /* 0x000e260008000800 */
[----:B------:R-:W-:Y:S02]  /*3f300*/  SHF.R.S32.HI R9, RZ, 0x1f, R42 ;  /* 0x0000001fff097819 */ /* 0x000fe4000001142a */
[----:B-1----:R-:W-:-:S05]  /*3f310*/  IADD3 R10, P4, PT, R42, R13, RZ ;  /* 0x0000000d2a0a7210 */ /* 0x002fca0007f9e0ff */
[----:B------:R-:W-:Y:S01]  /*3f320*/  IMAD.X R11, R9, 0x1, R12, P4 ;  /* 0x00000001090b7824 */ /* 0x000fe200020e060c */
[----:B------:R-:W-:Y:S04]  /*3f330*/  STL [R1+0x162c], R10 ;  /* 0x00162c0a01007387 */ /* 0x000fe80000100800 */
[----:B------:R-:W-:Y:S04]  /*3f340*/  STL [R1+0x1628], R11 ;  /* 0x0016280b01007387 */ /* 0x000fe80000100800 */
[----:B---3--:R1:W-:Y:S04]  /*3f350*/  STS.U8 [R8+UR8+0x20e00], R86 ;  /* 0x020e005608007988 */ /* 0x0083e80008000008 */
[----:B-1----:R-:W3:Y:S01]  /*3f360*/  LDL.LU R86, [R1+0xa8] ;  /* 0x0000a80001567983 */ /* 0x002ee20000300800 */
[----:B------:R-:W-:-:S03]  /*3f370*/  @!P3 IMAD.IADD R43, R43, 0x1, -R15 ;  /* 0x000000012b2bb824 */ /* 0x000fc600078e0a0f */
[----:B--2---:R1:W-:Y:S02]  /*3f380*/  STS.U8 [R8+UR8+0x21200], R83 ;  /* 0x0212005308007988 */ /* 0x0043e40008000008 */
[----:B------:R-:W-:Y:S02]  /*3f390*/  ISETP.GT.U32.AND P3, PT, R15, R43, PT ;  /* 0x0000002b0f00720c */ /* 0x000fe40003f64070 */
[----:B-1----:R-:W2:Y:S01]  /*3f3a0*/  LDL.LU R83, [R1+0xa4] ;  /* 0x0000a40001537983 */ /* 0x002ea20000300800 */
[----:B------:R-:W-:-:S10]  /*3f3b0*/  ISETP.GE.AND P4, PT, R87, RZ, PT ;  /* 0x000000ff5700720c */ /* 0x000fd40003f86270 */
[----:B------:R-:W-:Y:S01]  /*3f3c0*/  @!P3 IMAD.IADD R43, R43, 0x1, -R15 ;  /* 0x000000012b2bb824 */ /* 0x000fe200078e0a0f */
[----:B------:R-:W-:Y:S01]  /*3f3d0*/  PRMT R39, RZ, 0x7610, R39 ;  /* 0x00007610ff277816 */ /* 0x000fe20000000027 */
[----:B------:R-:W2:Y:S05]  /*3f3e0*/  LDL R87, [R1+0x1e1c] ;  /* 0x001e1c0001577983 */ /* 0x000eaa0000100800 */
[----:B------:R1:W2:Y:S01]  /*3f3f0*/  @P0 LDG.E.U8 R39, desc[UR20][R10.64] ;  /* 0x000000140a270981 */ /* 0x0002a2000c1e1100 */
[----:B------:R-:W-:-:S05]  /*3f400*/  @!P4 IMAD.MOV R43, RZ, RZ, -R43 ;  /* 0x000000ffff2bc224 */ /* 0x000fca00078e0a2b */
[----:B------:R-:W-:-:S05]  /*3f410*/  SEL R43, R14, R43, !P1 ;  /* 0x0000002b0e2b7207 */ /* 0x000fca0004800000 */
[----:B0-----:R-:W-:Y:S01]  /*3f420*/  IMAD R43, R43, UR4, RZ ;  /* 0x000000042b2b7c24 */ /* 0x001fe2000f8e02ff */
[----:B------:R0:W-:Y:S04]  /*3f430*/  STS.U8 [R8+UR8+0x21600], R85 ;  /* 0x0216005508007988 */ /* 0x0001e80008000008 */
[----:B------:R-:W-:Y:S02]  /*3f440*/  SHF.R.S32.HI R9, RZ, 0x1f, R43 ;  /* 0x0000001fff097819 */ /* 0x000fe4000001142b */
[----:B-1----:R-:W-:Y:S01]  /*3f450*/  IADD3 R10, P4, PT, R43, R13, RZ ;  /* 0x0000000d2b0a7210 */ /* 0x002fe20007f9e0ff */
[----:B----4-:R1:W-:Y:S04]  /*3f460*/  STS.U8 [R8+UR8+0x21a00], R84 ;  /* 0x021a005408007988 */ /* 0x0103e80008000008 */
[----:B------:R-:W-:Y:S01]  /*3f470*/  IMAD.X R11, R9, 0x1, R12, P4 ;  /* 0x00000001090b7824 */ /* 0x000fe200020e060c */
[----:B------:R-:W-:Y:S01]  /*3f480*/  STL [R1+0x1634], R10 ;  /* 0x0016340a01007387 */ /* 0x000fe20000100800 */
[----:B------:R-:W-:Y:S01]  /*3f490*/  ISETP.GT.U32.AND P3, PT, R15, R44, PT ;  /* 0x0000002c0f00720c */ /* 0x000fe20003f64070 */
[----:B------:R-:W4:Y:S02]  /*3f4a0*/  LDCU UR4, c[0x0][0x3b0] ;  /* 0x00007600ff0477ac */ /* 0x000f240008000800 */
[----:B------:R-:W-:Y:S04]  /*3f4b0*/  STL [R1+0x1630], R11 ;  /* 0x0016300b01007387 */ /* 0x000fe80000100800 */
[----:B0-----:R-:W2:Y:S04]  /*3f4c0*/  LDL.LU R85, [R1+0xb0] ;  /* 0x0000b00001557983 */ /* 0x001ea80000300800 */
[----:B-1----:R-:W2:Y:S02]  /*3f4d0*/  LDL.LU R84, [R1+0xac] ;  /* 0x0000ac0001547983 */ /* 0x002ea40000300800 */
[----:B------:R-:W-:Y:S01]  /*3f4e0*/  @!P3 IMAD.IADD R44, R44, 0x1, -R15 ;  /* 0x000000012c2cb824 */ /* 0x000fe200078e0a0f */
[----:B------:R-:W-:-:S04]  /*3f4f0*/  ISETP.GE.AND P4, PT, R88, RZ, PT ;  /* 0x000000ff5800720c */ /* 0x000fc80003f86270 */
[----:B------:R-:W-:Y:S02]  /*3f500*/  ISETP.GT.U32.AND P3, PT, R15, R44, PT ;  /* 0x0000002c0f00720c */ /* 0x000fe40003f64070 */
[----:B------:R-:W-:-:S06]  /*3f510*/  PRMT R38, RZ, 0x7610, R38 ;  /* 0x00007610ff267816 */ /* 0x000fcc0000000026 */
[----:B------:R0:W2:Y:S05]  /*3f520*/  @P0 LDG.E.U8 R38, desc[UR20][R10.64] ;  /* 0x000000140a260981 */ /* 0x0000aa000c1e1100 */
[----:B------:R-:W-:-:S04]  /*3f530*/  @!P3 IMAD.IADD R44, R44, 0x1, -R15 ;  /* 0x000000012c2cb824 */ /* 0x000fc800078e0a0f */
[----:B------:R-:W-:-:S05]  /*3f540*/  @!P4 IMAD.MOV R44, RZ, RZ, -R44 ;  /* 0x000000ffff2cc224 */ /* 0x000fca00078e0a2c */
[----:B------:R-:W-:-:S05]  /*3f550*/  SEL R44, R14, R44, !P1 ;  /* 0x0000002c0e2c7207 */ /* 0x000fca0004800000 */
[----:B----4-:R-:W-:Y:S01]  /*3f560*/  IMAD R44, R44, UR4, RZ ;  /* 0x000000042c2c7c24 */ /* 0x010fe2000f8e02ff */
[----:B---3--:R1:W-:Y:S04]  /*3f570*/  STS.U8 [R8+UR8+0x22200], R86 ;  /* 0x0222005608007988 */ /* 0x0083e80008000008 */
[----:B--2---:R2:W-:Y:S04]  /*3f580*/  STS.U8 [R8+UR8+0x22600], R83 ;  /* 0x0226005308007988 */ /* 0x0045e80008000008 */
[----:B-1----:R-:W3:Y:S01]  /*3f590*/  LDL R86, [R1+0x1e24] ;  /* 0x001e240001567983 */ /* 0x002ee20000100800 */
[----:B------:R-:W-:-:S02]  /*3f5a0*/  SHF.R.S32.HI R9, RZ, 0x1f, R44 ;  /* 0x0000001fff097819 */ /* 0x000fc4000001142c */
[----:B0-----:R-:W-:Y:S02]  /*3f5b0*/  IADD3 R10, P4, PT, R44, R13, RZ ;  /* 0x0000000d2c0a7210 */ /* 0x001fe40007f9e0ff */
[----:B------:R-:W-:Y:S01]  /*3f5c0*/  ISETP.GT.U32.AND P3, PT, R15, R45, PT ;  /* 0x0000002d0f00720c */ /* 0x000fe20003f64070 */
[----:B------:R-:W0:Y:S02]  /*3f5d0*/  LDCU UR4, c[0x0][0x3b0] ;  /* 0x00007600ff0477ac */ /* 0x000e240008000800 */
[----:B------:R-:W-:Y:S01]  /*3f5e0*/  IMAD.X R11, R9, 0x1, R12, P4 ;  /* 0x00000001090b7824 */ /* 0x000fe200020e060c */
[----:B------:R-:W-:Y:S04]  /*3f5f0*/  STL [R1+0x163c], R10 ;  /* 0x00163c0a01007387 */ /* 0x000fe80000100800 */
[----:B------:R-:W-:Y:S04]  /*3f600*/  STL [R1+0x1638], R11 ;  /* 0x0016380b01007387 */ /* 0x000fe80000100800 */
[----:B------:R-:W4:Y:S04]  /*3f610*/  LDL.LU R88, [R1+0xc8] ;  /* 0x0000c80001587983 */ /* 0x000f280000300800 */
[----:B--2---:R-:W2:Y:S01]  /*3f620*/  LDL.LU R83, [R1+0xc4] ;  /* 0x0000c40001537983 */ /* 0x004ea20000300800 */
[----:B------:R-:W-:-:S05]  /*3f630*/  @!P3 IMAD.IADD R45, R45, 0x1, -R15 ;  /* 0x000000012d2db824 */ /* 0x000fca00078e0a0f */
[----:B------:R-:W-:Y:S02]  /*3f640*/  ISETP.GT.U32.AND P3, PT, R15, R45, PT ;  /* 0x0000002d0f00720c */ /* 0x000fe40003f64070 */
[----:B------:R-:W-:Y:S01]  /*3f650*/  ISETP.GE.AND P4, PT, R87, RZ, PT ;  /* 0x000000ff5700720c */ /* 0x000fe20003f86270 */
[----:B------:R1:W-:Y:S04]  /*3f660*/  STS.U8 [R8+UR8+0x22e00], R84 ;  /* 0x022e005408007988 */ /* 0x0003e80008000008 */
[----:B-1----:R-:W4:Y:S06]  /*3f670*/  LDL R84, [R1+0x1e08] ;  /* 0x001e080001547983 */ /* 0x002f2c0000100800 */
[----:B------:R-:W-:-:S04]  /*3f680*/  @!P3 IMAD.IADD R45, R45, 0x1, -R15 ;  /* 0x000000012d2db824 */ /* 0x000fc800078e0a0f */
[----:B------:R-:W-:Y:S01]  /*3f690*/  @!P4 IMAD.MOV R45, RZ, RZ, -R45 ;  /* 0x000000ffff2dc224 */ /* 0x000fe200078e0a2d */
[----:B------:R-:W-:Y:S02]  /*3f6a0*/  ISETP.GT.U32.AND P3, PT, R15, R46, PT ;  /* 0x0000002e0f00720c */ /* 0x000fe40003f64070 */
[----:B------:R-:W-:Y:S02]  /*3f6b0*/  PRMT R19, RZ, 0x7610, R19 ;  /* 0x00007610ff137816 */ /* 0x000fe40000000013 */
[----:B------:R-:W-:-:S04]  /*3f6c0*/  SEL R45, R14, R45, !P1 ;  /* 0x0000002d0e2d7207 */ /* 0x000fc80004800000 */
[----:B------:R1:W4:Y:S01]  /*3f6d0*/  @P0 LDG.E.U8 R19, desc[UR20][R10.64] ;  /* 0x000000140a130981 */ /* 0x000322000c1e1100 */
[----:B0-----:R-:W-:-:S03]  /*3f6e0*/  IMAD R45, R45, UR4, RZ ;  /* 0x000000042d2d7c24 */ /* 0x001fc6000f8e02ff */
[----:B------:R0:W-:Y:S01]  /*3f6f0*/  STS.U8 [R8+UR8+0x22a00], R85 ;  /* 0x022a005508007988 */ /* 0x0001e20008000008 */
[----:B------:R-:W0:Y:S01]  /*3f700*/  LDCU UR4, c[0x0][0x3b0] ;  /* 0x00007600ff0477ac */ /* 0x000e220008000800 */
[----:B------:R-:W-:Y:S01]  /*3f710*/  SHF.R.S32.HI R9, RZ, 0x1f, R45 ;  /* 0x0000001fff097819 */ /* 0x000fe2000001142d */
[----:B------:R-:W-:Y:S01]  /*3f720*/  @!P3 IMAD.IADD R46, R46, 0x1, -R15 ;  /* 0x000000012e2eb824 */ /* 0x000fe200078e0a0f */
[----:B-1----:R-:W-:-:S04]  /*3f730*/  IADD3 R10, P4, PT, R45, R13, RZ ;  /* 0x0000000d2d0a7210 */ /* 0x002fc80007f9e0ff */
[----:B------:R-:W-:Y:S01]  /*3f740*/  ISETP.GT.U32.AND P3, PT, R15, R46, PT ;  /* 0x0000002e0f00720c */ /* 0x000fe20003f64070 */
[----:B------:R-:W-:Y:S01]  /*3f750*/  IMAD.X R11, R9, 0x1, R12, P4 ;  /* 0x00000001090b7824 */ /* 0x000fe200020e060c */
[----:B------:R1:W-:Y:S04]  /*3f760*/  STL [R1+0x1644], R10 ;  /* 0x0016440a01007387 */ /* 0x0003e80000100800 */
[----:B------:R1:W-:Y:S04]  /*3f770*/  STL [R1+0x1640], R11 ;  /* 0x0016400b01007387 */ /* 0x0003e80000100800 */
[----:B0-----:R-:W4:Y:S03]  /*3f780*/  LDL.LU R85, [R1+0xdc] ;  /* 0x0000dc0001557983 */ /* 0x001f260000300800 */
[----:B------:R-:W-:Y:S01]  /*3f790*/  @!P3 IMAD.IADD R46, R46, 0x1, -R15 ;  /* 0x000000012e2eb824 */ /* 0x000fe200078e0a0f */
[----:B------:R-:W-:-:S06]  /*3f7a0*/  PRMT R37, RZ, 0x7610, R37 ;  /* 0x00007610ff257816 */ /* 0x000fcc0000000025 */
[----:B------:R1:W4:Y:S01]  /*3f7b0*/  @P0 LDG.E.U8 R37, desc[UR20][R10.64] ;  /* 0x000000140a250981 */ /* 0x000322000c1e1100 */
[----:B---3--:R-:W-:-:S03]  /*3f7c0*/  ISETP.GE.AND P4, PT, R86, RZ, PT ;  /* 0x000000ff5600720c */ /* 0x008fc60003f86270 */
[----:B------:R-:W3:Y:S10]  /*3f7d0*/  LDL.LU R86, [R1+0xd8] ;  /* 0x0000d80001567983 */ /* 0x000ef40000300800 */
[----:B------:R-:W-:-:S05]  /*3f7e0*/  @!P4 IMAD.MOV R46, RZ, RZ, -R46 ;  /* 0x000000ffff2ec224 */ /* 0x000fca00078e0a2e */
[----:B------:R-:W-:-:S05]  /*3f7f0*/  SEL R46, R14, R46, !P1 ;  /* 0x0000002e0e2e7207 */ /* 0x000fca0004800000 */
[----:B------:R-:W-:Y:S01]  /*3f800*/  IMAD R46, R46, UR4, RZ ;  /* 0x000000042e2e7c24 */ /* 0x000fe2000f8e02ff */
[----:B--2---:R0:W-:Y:S04]  /*3f810*/  STS.U8 [R8+UR8+0x23600], R83 ;  /* 0x0236005308007988 */ /* 0x0041e80008000008 */
[----:B----4-:R2:W-:Y:S01]  /*3f820*/  STS.U8 [R8+UR8+0x23200], R88 ;  /* 0x0232005808007988 */ /* 0x0105e20008000008 */
[----:B------:R-:W-:Y:S01]  /*3f830*/  ISETP.GT.U32.AND P3, PT, R15, R47, PT ;  /* 0x0000002f0f00720c */ /* 0x000fe20003f64070 */
[----:B------:R-:W4:Y:S01]  /*3f840*/  LDCU UR4, c[0x0][0x3b0] ;  /* 0x00007600ff0477ac */ /* 0x000f220008000800 */
[----:B------:R-:W-:Y:S02]  /*3f850*/  SHF.R.S32.HI R9, RZ, 0x1f, R46 ;  /* 0x0000001fff097819 */ /* 0x000fe4000001142e */
[----:B-1----:R-:W-:-:S05]  /*3f860*/  IADD3 R10, P4, PT, R46, R13, RZ ;  /* 0x0000000d2e0a7210 */ /* 0x002fca0007f9e0ff */
[----:B------:R-:W-:Y:S01]  /*3f870*/  IMAD.X R11, R9, 0x1, R12, P4 ;  /* 0x00000001090b7824 */ /* 0x000fe200020e060c */
[----:B0-----:R-:W3:Y:S04]  /*3f880*/  LDL R83, [R1+0x1e10] ;  /* 0x001e100001537983 */ /* 0x001ee80000100800 */
[----:B------:R-:W-:Y:S04]  /*3f890*/  STL [R1+0x164c], R10 ;  /* 0x00164c0a01007387 */ /* 0x000fe80000100800 */
[----:B------:R-:W-:Y:S04]  /*3f8a0*/  STL [R1+0x1648], R11 ;  /* 0x0016480b01007387 */ /* 0x000fe80000100800 */
[----:B------:R-:W3:Y:S04]  /*3f8b0*/  LDL.LU R87, [R1+0xb4] ;  /* 0x0000b40001577983 */ /* 0x000ee80000300800 */
[----:B--2---:R-:W2:Y:S01]  /*3f8c0*/  LDL.LU R88, [R1+0xb8] ;  /* 0x0000b80001587983 */ /* 0x004ea20000300800 */
[----:B------:R-:W-:-:S03]  /*3f8d0*/  ISETP.GE.AND P4, PT, R84, RZ, PT ;  /* 0x000000ff5400720c */ /* 0x000fc60003f86270 */
[----:B------:R-:W2:Y:S01]  /*3f8e0*/  LDL.LU R84, [R1+0xbc] ;  /* 0x0000bc0001547983 */ /* 0x000ea20000300800 */
[----:B------:R-:W-:-:S05]  /*3f8f0*/  @!P3 IMAD.IADD R47, R47, 0x1, -R15 ;  /* 0x000000012f2fb824 */ /* 0x000fca00078e0a0f */
[----:B------:R-:W-:Y:S02]  /*3f900*/  ISETP.GT.U32.AND P3, PT, R15, R47, PT ;  /* 0x0000002f0f00720c */ /* 0x000fe40003f64070 */
[----:B------:R-:W-:-:S06]  /*3f910*/  PRMT R36, RZ, 0x7610, R36 ;  /* 0x00007610ff247816 */ /* 0x000fcc0000000024 */
[----:B------:R0:W2:Y:S05]  /*3f920*/  @P0 LDG.E.U8 R36, desc[UR20][R10.64] ;  /* 0x000000140a240981 */ /* 0x0000aa000c1e1100 */
[----:B------:R-:W-:Y:S01]  /*3f930*/  @!P3 IMAD.IADD R47, R47, 0x1, -R15 ;  /* 0x000000012f2fb824 */ /* 0x000fe200078e0a0f */
[----:B------:R1:W-:Y:S04]  /*3f940*/  STS.U8 [R8+UR8+0x23a00], R85 ;  /* 0x023a005508007988 */ /* 0x0003e80008000008 */
[----:B-1----:R-:W2:Y:S01]  /*3f950*/  LDL R85, [R1+0x1e0c] ;  /* 0x001e0c0001557983 */ /* 0x002ea20000100800 */
[----:B------:R-:W-:Y:S01]  /*3f960*/  @!P4 IMAD.MOV R47, RZ, RZ, -R47 ;  /* 0x000000ffff2fc224 */ /* 0x000fe200078e0a2f */
[----:B------:R-:W-:-:S04]  /*3f970*/  ISETP.GT.U32.AND P3, PT, R15, R48, PT ;  /* 0x000000300f00720c */ /* 0x000fc80003f64070 */
[----:B------:R-:W-:-:S05]  /*3f980*/  SEL R47, R14, R47, !P1 ;  /* 0x0000002f0e2f7207 */ /* 0x000fca0004800000 */
[----:B----4-:R-:W-:Y:S01]  /*3f990*/  IMAD R47, R47, UR4, RZ ;  /* 0x000000042f2f7c24 */ /* 0x010fe2000f8e02ff */
[----:B------:R-:W1:Y:S04]  /*3f9a0*/  LDCU UR4, c[0x0][0x3b0] ;  /* 0x00007600ff0477ac */ /* 0x000e680008000800 */
[----:B------:R-:W-:Y:S02]  /*3f9b0*/  SHF.R.S32.HI R9, RZ, 0x1f, R47 ;  /* 0x0000001fff097819 */ /* 0x000fe4000001142f */
[----:B0-----:R-:W-:Y:S01]  /*3f9c0*/  IADD3 R10, P4, PT, R47, R13, RZ ;  /* 0x0000000d2f0a7210 */ /* 0x001fe20007f9e0ff */
[----:B------:R-:W-:-:S04]  /*3f9d0*/  @!P3 IMAD.IADD R48, R48, 0x1, -R15 ;  /* 0x000000013030b824 */ /* 0x000fc800078e0a0f */
[----:B------:R-:W-:Y:S01]  /*3f9e0*/  IMAD.X R11, R9, 0x1, R12, P4 ;  /* 0x00000001090b7824 */ /* 0x000fe200020e060c */
[----:B------:R-:W-:Y:S01]  /*3f9f0*/  ISETP.GT.U32.AND P3, PT, R15, R48, PT ;  /* 0x000000300f00720c */ /* 0x000fe20003f64070 */
[----:B------:R-:W-:Y:S04]  /*3fa00*/  STL [R1+0x1654], R10 ;  /* 0x0016540a01007387 */ /* 0x000fe80000100800 */
[----:B------:R-:W-:Y:S04]  /*3fa10*/  STL [R1+0x1650], R11 ;  /* 0x0016500b01007387 */ /* 0x000fe80000100800 */
[----:B---3--:R0:W-:Y:S04]  /*3fa20*/  STS.U8 [R8+UR8+0x23e00], R86 ;  /* 0x023e005608007988 */ /* 0x0081e80008000008 */
[----:B0-----:R-:W3:Y:S01]  /*3fa30*/  LDL.LU R86, [R1+0xd0] ;  /* 0x0000d00001567983 */ /* 0x001ee20000300800 */
[----:B------:R-:W-:Y:S01]  /*3fa40*/  @!P3 IMAD.IADD R48, R48, 0x1, -R15 ;  /* 0x000000013030b824 */ /* 0x000fe200078e0a0f */
[----:B------:R-:W-:-:S02]  /*3fa50*/  ISETP.GE.AND P4, PT, R83, RZ, PT ;  /* 0x000000ff5300720c */ /* 0x000fc40003f86270 */
[----:B------:R-:W4:Y:S04]  /*3fa60*/  LDL.LU R83, [R1+0xcc] ;  /* 0x0000cc0001537983 */ /* 0x000f280000300800 */
[----:B------:R0:W-:Y:S04]  /*3fa70*/  STS.U8 [R8+UR8+0x21e00], R87 ;  /* 0x021e005708007988 */ /* 0x0001e80008000008 */
[----:B0-----:R-:W4:Y:S03]  /*3fa80*/  LDL R87, [R1+0x1e00] ;  /* 0x001e000001577983 */ /* 0x001f260000100800 */
[----:B------:R-:W-:Y:S01]  /*3fa90*/  @!P4 IMAD.MOV R48, RZ, RZ, -R48 ;  /* 0x000000ffff30c224 */ /* 0x000fe200078e0a30 */
[----:B------:R-:W-:-:S04]  /*3faa0*/  PRMT R35, RZ, 0x7610, R35 ;  /* 0x00007610ff237816 */ /* 0x000fc80000000023 */
[----:B------:R-:W-:Y:S02]  /*3fab0*/  SEL R48, R14, R48, !P1 ;  /* 0x000000300e307207 */ /* 0x000fe40004800000 */
[----:B------:R0:W4:Y:S03]  /*3fac0*/  @P0 LDG.E.U8 R35, desc[UR20][R10.64] ;  /* 0x000000140a230981 */ /* 0x000126000c1e1100 */
[----:B-1----:R-:W-:Y:S01]  /*3fad0*/  IMAD R48, R48, UR4, RZ ;  /* 0x0000000430307c24 */ /* 0x002fe2000f8e02ff */
[----:B------:R-:W-:Y:S02]  /*3fae0*/  LOP3.LUT R9, R2, 0x50, RZ, 0x3c, !PT ;  /* 0x0000005002097812 */ /* 0x000fe400078e3cff */
[----:B------:R-:W-:Y:S01]  /*3faf0*/  ISETP.GT.U32.AND P3, PT, R15, R49, PT ;  /* 0x000000310f00720c */ /* 0x000fe20003f64070 */
[----:B------:R-:W1:Y:S01]  /*3fb00*/  LDCU UR4, c[0x0][0x3b0] ;  /* 0x00007600ff0477ac */ /* 0x000e620008000800 */
[----:B0-----:R-:W-:-:S02]  /*3fb10*/  SHF.R.S32.HI R10, RZ, 0x1f, R48 ;  /* 0x0000001fff0a7819 */ /* 0x001fc40000011430 */
[----:B------:R-:W-:-:S05]  /*3fb20*/  IADD3 R11, P4, PT, R48, R13, RZ ;  /* 0x0000000d300b7210 */ /* 0x000fca0007f9e0ff */
[----:B------:R-:W-:Y:S01]  /*3fb30*/  IMAD.X R22, R10, 0x1, R12, P4 ;  /* 0x000000010a167824 */ /* 0x000fe200020e060c */
[----:B------:R-:W-:Y:S04]  /*3fb40*/  STL [R1+0x165c], R11 ;  /* 0x00165c0b01007387 */ /* 0x000fe80000100800 */
[----:B--2---:R0:W-:Y:S04]  /*3fb50*/  STS.U8 [R9+UR8+0x20280], R88 ;  /* 0x0202805809007988 */ /* 0x0041e80008000008 */
[----:B------:R-:W-:Y:S04]  /*3fb60*/  STL [R1+0x1658], R22 ;  /* 0x0016581601007387 */ /* 0x000fe80000100800 */
[----:B0-----:R-:W2:Y:S04]  /*3fb70*/  LDL.LU R88, [R1+0xe4] ;  /* 0x0000e40001587983 */ /* 0x001ea80000300800 */
[----:B------:R0:W-:Y:S04]  /*3fb80*/  STS.U8 [R9+UR8+0x20680], R84 ;  /* 0x0206805409007988 */ /* 0x0001e80008000008 */
[----:B0-----:R-:W2:Y:S01]  /*3fb90*/  LDL.LU R84, [R1+0xe0] ;  /* 0x0000e00001547983 */ /* 0x001ea20000300800 */
[----:B------:R-:W-:-:S05]  /*3fba0*/  @!P3 IMAD.IADD R49, R49, 0x1, -R15 ;  /* 0x000000013131b824 */ /* 0x000fca00078e0a0f */
[----:B------:R-:W-:Y:S02]  /*3fbb0*/  ISETP.GT.U32.AND P3, PT, R15, R49, PT ;  /* 0x000000310f00720c */ /* 0x000fe40003f64070 */
[----:B------:R-:W-:-:S11]  /*3fbc0*/  PRMT R34, RZ, 0x7610, R34 ;  /* 0x00007610ff227816 */ /* 0x000fd60000000022 */
[----:B------:R-:W-:Y:S01]  /*3fbd0*/  @!P3 IMAD.IADD R49, R49, 0x1, -R15 ;  /* 0x000000013131b824 */ /* 0x000fe200078e0a0f */
[----:B------:R-:W-:Y:S02]  /*3fbe0*/  ISETP.GE.AND P4, PT, R85, RZ, PT ;  /* 0x000000ff5500720c */ /* 0x000fe40003f86270 */
[----:B------:R-:W2:Y:S01]  /*3fbf0*/  LDL R85, [R1+0x1dfc] ;  /* 0x001dfc0001557983 */ /* 0x000ea20000100800 */
[----:B------:R-:W-:Y:S01]  /*3fc00*/  ISETP.GT.U32.AND P3, PT, R15, R50, PT ;  /* 0x000000320f00720c */ /* 0x000fe20003f64070 */
[----:B------:R-:W-:-:S09]  /*3fc10*/  @P0 IMAD.MOV.U32 R10, RZ, RZ, R11 ;  /* 0x000000ffff0a0224 */ /* 0x000fd200078e000b */
[----:B------:R-:W-:Y:S02]  /*3fc20*/  @!P4 IMAD.MOV R49, RZ, RZ, -R49 ;  /* 0x000000ffff31c224 */ /* 0x000fe400078e0a31 */
[----:B------:R-:W-:-:S03]  /*3fc30*/  @P0 IMAD.MOV.U32 R11, RZ, RZ, R22 ;  /* 0x000000ffff0b0224 */ /* 0x000fc600078e0016 */
[----:B------:R-:W-:Y:S02]  /*3fc40*/  SEL R49, R14, R49, !P1 ;  /* 0x000000310e317207 */ /* 0x000fe40004800000 */
[----:B------:R0:W2:Y:S03]  /*3fc50*/  @P0 LDG.E.U8 R34, desc[UR20][R10.64] ;  /* 0x000000140a220981 */ /* 0x0000a6000c1e1100 */
[----:B-1----:R-:W-:Y:S02]  /*3fc60*/  IMAD R49, R49, UR4, RZ ;  /* 0x0000000431317c24 */ /* 0x002fe4000f8e02ff */
[----:B------:R-:W-:Y:S01]  /*3fc70*/  @!P3 IMAD.IADD R50, R50, 0x1, -R15 ;  /* 0x000000013232b824 */ /* 0x000fe200078e0a0f */
[----:B------:R-:W1:Y:S02]  /*3fc80*/  LDCU UR4, c[0x0][0x3b0] ;  /* 0x00007600ff0477ac */ /* 0x000e640008000800 */
[----:B0-----:R-:W-:-:S02]  /*3fc90*/  SHF.R.S32.HI R10, RZ, 0x1f, R49 ;  /* 0x0000001fff0a7819 */ /* 0x001fc40000011431 */
[----:B------:R-:W-:Y:S02]  /*3fca0*/  IADD3 R11, P4, PT, R49, R13, RZ ;  /* 0x0000000d310b7210 */ /* 0x000fe40007f9e0ff */
[----:B------:R-:W-:-:S03]  /*3fcb0*/  ISETP.GT.U32.AND P3, PT, R15, R50, PT ;  /* 0x000000320f00720c */ /* 0x000fc60003f64070 */
[----:B------:R-:W-:Y:S01]  /*3fcc0*/  IMAD.X R22, R10, 0x1, R12, P4 ;  /* 0x000000010a167824 */ /* 0x000fe200020e060c */
[----:B------:R-:W-:Y:S04]  /*3fcd0*/  STL [R1+0x1664], R11 ;  /* 0x0016640b01007387 */ /* 0x000fe80000100800 */
[----:B------:R-:W-:Y:S04]  /*3fce0*/  STL [R1+0x1660], R22 ;  /* 0x0016601601007387 */ /* 0x000fe80000100800 */
[----:B---3--:R0:W-:Y:S01]  /*3fcf0*/  STS.U8 [R9+UR8+0x20a80], R86 ;  /* 0x020a805609007988 */ /* 0x0081e20008000008 */
[----:B------:R-:W-:-:S03]  /*3fd00*/  @!P3 IMAD.IADD R50, R50, 0x1, -R15 ;  /* 0x000000013232b824 */ /* 0x000fc600078e0a0f */
[----:B0-----:R-:W3:Y:S04]  /*3fd10*/  LDL.LU R86, [R1+0xec] ;  /* 0x0000ec0001567983 */ /* 0x001ee80000300800 */
[----:B----4-:R0:W-:Y:S04]  /*3fd20*/  STS.U8 [R9+UR8+0x20e80], R83 ;  /* 0x020e805309007988 */ /* 0x0101e80008000008 */
[----:B0-----:R-:W4:Y:S01]  /*3fd30*/  LDL.LU R83, [R1+0xfc] ;  /* 0x0000fc0001537983 */ /* 0x001f220000300800 */
[----:B------:R-:W-:Y:S02]  /*3fd40*/  ISETP.GE.AND P4, PT, R87, RZ, PT ;  /* 0x000000ff5700720c */ /* 0x000fe40003f86270 */
[----:B------:R-:W-:Y:S01]  /*3fd50*/  PRMT R33, RZ, 0x7610, R33 ;  /* 0x00007610ff217816 */ /* 0x000fe20000000021 */
[----:B------:R-:W-:-:S02]  /*3fd60*/  @P0 IMAD.MOV.U32 R10, RZ, RZ, R11 ;  /* 0x000000ffff0a0224 */ /* 0x000fc400078e000b */
[----:B------:R-:W-:Y:S01]  /*3fd70*/  @P0 IMAD.MOV.U32 R11, RZ, RZ, R22 ;  /* 0x000000ffff0b0224 */ /* 0x000fe200078e0016 */
[----:B------:R-:W4:Y:S04]  /*3fd80*/  LDL R87, [R1+0x1df8] ;  /* 0x001df80001577983 */ /* 0x000f280000100800 */
[----:B------:R0:W4:Y:S03]  /*3fd90*/  @P0 LDG.E.U8 R33, desc[UR20][R10.64] ;  /* 0x000000140a210981 */ /* 0x000126000c1e1100 */
[----:B------:R-:W-:-:S05]  /*3fda0*/  @!P4 IMAD.MOV R50, RZ, RZ, -R50 ;  /* 0x000000ffff32c224 */ /* 0x000fca00078e0a32 */
[----:B------:R-:W-:-:S05]  /*3fdb0*/  SEL R50, R14, R50, !P1 ;  /* 0x000000320e327207 */ /* 0x000fca0004800000 */
[----:B-1----:R-:W-:Y:S01]  /*3fdc0*/  IMAD R50, R50, UR4, RZ ;  /* 0x0000000432327c24 */ /* 0x002fe2000f8e02ff */
[----:B--2---:R1:W-:Y:S04]  /*3fdd0*/  STS.U8 [R9+UR8+0x21280], R88 ;  /* 0x0212805809007988 */ /* 0x0043e80008000008 */
[----:B0-----:R-:W-:Y:S02]  /*3fde0*/  SHF.R.S32.HI R10, RZ, 0x1f, R50 ;  /* 0x0000001fff0a7819 */ /* 0x001fe40000011432 */
[----:B------:R-:W-:Y:S01]  /*3fdf0*/  IADD3 R11, P4, PT, R50, R13, RZ ;  /* 0x0000000d320b7210 */ /* 0x000fe20007f9e0ff */
[----:B------:R0:W-:Y:S04]  /*3fe00*/  STS.U8 [R9+UR8+0x21680], R84 ;  /* 0x0216805409007988 */ /* 0x0001e80008000008 */
[----:B------:R-:W-:Y:S01]  /*3fe10*/  IMAD.X R22, R10, 0x1, R12, P4 ;  /* 0x000000010a167824 */ /* 0x000fe200020e060c */
[----:B------:R2:W-:Y:S01]  /*3fe20*/  STL [R1+0x166c], R11 ;  /* 0x00166c0b01007387 */ /* 0x0005e20000100800 */
[----:B------:R-:W-:Y:S01]  /*3fe30*/  ISETP.GT.U32.AND P3, PT, R15, R51, PT ;  /* 0x000000330f00720c */ /* 0x000fe20003f64070 */
[----:B------:R-:W2:Y:S02]  /*3fe40*/  LDCU UR4, c[0x0][0x3b0] ;  /* 0x00007600ff0477ac */ /* 0x000ea40008000800 */
[----:B------:R2:W-:Y:S04]  /*3fe50*/  STL [R1+0x1668], R22 ;  /* 0x0016681601007387 */ /* 0x0005e80000100800 */
[----:B-1----:R-:W4:Y:S04]  /*3fe60*/  LDL.LU R88, [R1+0x104] ;  /* 0x0001040001587983 */ /* 0x002f280000300800 */
[----:B0-----:R-:W4:Y:S02]  /*3fe70*/  LDL.LU R84, [R1+0x100] ;  /* 0x0001000001547983 */ /* 0x001f240000300800 */
[----:B------:R-:W-:-:S05]  /*3fe80*/  @!P3 IMAD.IADD R51, R51, 0x1, -R15 ;  /* 0x000000013333b824 */ /* 0x000fca00078e0a0f */
[----:B------:R-:W-:Y:S02]  /*3fe90*/  ISETP.GT.U32.AND P3, PT, R15, R51, PT ;  /* 0x000000330f00720c */ /* 0x000fe40003f64070 */
[----:B------:R-:W-:-:S11]  /*3fea0*/  ISETP.GE.AND P4, PT, R85, RZ, PT ;  /* 0x000000ff5500720c */ /* 0x000fd60003f86270 */
[----:B------:R-:W-:Y:S01]  /*3feb0*/  @!P3 IMAD.IADD R51, R51, 0x1, -R15 ;  /* 0x000000013333b824 */ /* 0x000fe200078e0a0f */
[----:B------:R-:W-:Y:S01]  /*3fec0*/  PRMT R32, RZ, 0x7610, R32 ;  /* 0x00007610ff207816 */ /* 0x000fe20000000020 */
[----:B------:R-:W-:Y:S02]  /*3fed0*/  @P0 IMAD.MOV.U32 R10, RZ, RZ, R11 ;  /* 0x000000ffff0a0224 */ /* 0x000fe400078e000b */
[----:B--2---:R-:W-:Y:S01]  /*3fee0*/  @P0 IMAD.MOV.U32 R11, RZ, RZ, R22 ;  /* 0x000000ffff0b0224 */ /* 0x004fe200078e0016 */
[----:B------:R-:W2:Y:S04]  /*3fef0*/  LDL R85, [R1+0x1dec] ;  /* 0x001dec0001557983 */ /* 0x000ea80000100800 */
[----:B------:R0:W2:Y:S01]  /*3ff00*/  @P0 LDG.E.U8 R32, desc[UR20][R10.64] ;  /* 0x000000140a200981 */ /* 0x0000a2000c1e1100 */
[----:B------:R-:W-:-:S05]  /*3ff10*/  @!P4 IMAD.MOV R51, RZ, RZ, -R51 ;  /* 0x000000ffff33c224 */ /* 0x000fca00078e0a33 */
[----:B------:R-:W-:-:S05]  /*3ff20*/  SEL R51, R14, R51, !P1 ;  /* 0x000000330e337207 */ /* 0x000fca0004800000 */
[----:B------:R-:W-:Y:S01]  /*3ff30*/  IMAD R51, R51, UR4, RZ ;  /* 0x0000000433337c24 */ /* 0x000fe2000f8e02ff */
[----:B---3--:R1:W-:Y:S04]  /*3ff40*/  STS.U8 [R9+UR8+0x21a80], R86 ;  /* 0x021a805609007988 */ /* 0x0083e80008000008 */
[----:B0-----:R-:W-:Y:S02]  /*3ff50*/  SHF.R.S32.HI R10, RZ, 0x1f, R51 ;  /* 0x0000001fff0a7819 */ /* 0x001fe40000011433 */
[----:B------:R-:W-:Y:S01]  /*3ff60*/  IADD3 R11, P4, PT, R51, R13, RZ ;  /* 0x0000000d330b7210 */ /* 0x000fe20007f9e0ff */
[----:B----4-:R0:W-:Y:S04]  /*3ff70*/  STS.U8 [R9+UR8+0x21e80], R83 ;  /* 0x021e805309007988 */ /* 0x0101e80008000008 */
[----:B------:R-:W-:Y:S01]  /*3ff80*/  IMAD.X R22, R10, 0x1, R12, P4 ;  /* 0x000000010a167824 */ /* 0x000fe200020e060c */
[----:B------:R-:W-:Y:S04]  /*3ff90*/  STL [R1+0x1674], R11 ;  /* 0x0016740b01007387 */ /* 0x000fe80000100800 */
[----:B------:R3:W-:Y:S04]  /*3ffa0*/  STS.U8 [R9+UR8+0x22680], R84 ;  /* 0x0226805409007988 */ /* 0x0007e80008000008 */
[----:B------:R4:W-:Y:S04]  /*3ffb0*/  STL [R1+0x1670], R22 ;  /* 0x0016701601007387 */ /* 0x0009e80000100800 */
[----:B-1----:R-:W2:Y:S04]  /*3ffc0*/  LDL.LU R86, [R1+0x10c] ;  /* 0x00010c0001567983 */ /* 0x002ea80000300800 */
[----:B0-----:R-:W2:Y:S01]  /*3ffd0*/  LDL.LU R83, [R1+0x108] ;  /* 0x0001080001537983 */ /* 0x001ea20000300800 */
[----:B------:R-:W-:Y:S01]  /*3ffe0*/  ISETP.GT.U32.AND P3, PT, R15, R52, PT ;  /* 0x000000340f00720c */ /* 0x000fe20003f64070 */
[----:B------:R-:W0:Y:S02]  /*3fff0*/  LDCU UR4, c[0x0][0x3b0] ;  /* 0x00007600ff0477ac */ /* 0x000e240008000800 */
[----:B---3--:R-:W3:Y:S10]  /*40000*/  LDL R84, [R1+0x1de8] ;  /* 0x001de80001547983 */ /* 0x008ef40000100800 */
[----:B------:R-:W-:Y:S01]  /*40010*/  @!P3 IMAD.IADD R52, R52, 0x1, -R15 ;  /* 0x000000013434b824 */ /* 0x000fe200078e0a0f */
[----:B------:R-:W-:-:S04]  /*40020*/  ISETP.GE.AND P4, PT, R87, RZ, PT ;  /* 0x000000ff5700720c */ /* 0x000fc80003f86270 */
[----:B------:R-:W-:Y:S02]  /*40030*/  ISETP.GT.U32.AND P3, PT, R15, R52, PT ;  /* 0x000000340f00720c */ /* 0x000fe40003f64070 */
[----:B------:R-:W-:-:S11]  /*40040*/  PRMT R31, RZ, 0x7610, R31 ;  /* 0x00007610ff1f7816 */ /* 0x000fd6000000001f */
[----:B------:R-:W-:Y:S01]  /*40050*/  @!P3 IMAD.IADD R52, R52, 0x1, -R15 ;  /* 0x000000013434b824 */ /* 0x000fe200078e0a0f */
[----:B------:R-:W-:-:S03]  /*40060*/  ISETP.GT.U32.AND P3, PT, R15, R53, PT ;  /* 0x000000350f00720c */ /* 0x000fc60003f64070 */
[----:B------:R-:W-:Y:S02]  /*40070*/  @!P4 IMAD.MOV R52, RZ, RZ, -R52 ;  /* 0x000000ffff34c224 */ /* 0x000fe400078e0a34 */
[----:B------:R-:W-:-:S03]  /*40080*/  @P0 IMAD.MOV.U32 R10, RZ, RZ, R11 ;  /* 0x000000ffff0a0224 */ /* 0x000fc600078e000b */
[----:B------:R-:W-:Y:S01]  /*40090*/  SEL R52, R14, R52, !P1 ;  /* 0x000000340e347207 */ /* 0x000fe20004800000 */
[----:B------:R-:W-:-:S04]  /*400a0*/  @P0 IMAD.MOV.U32 R11, RZ, RZ, R22 ;  /* 0x000000ffff0b0224 */ /* 0x000fc800078e0016 */
[----:B0-----:R-:W-:Y:S01]  /*400b0*/  IMAD R52, R52, UR4, RZ ;  /* 0x0000000434347c24 */ /* 0x001fe2000f8e02ff */
[----:B------:R0:W3:Y:S01]  /*400c0*/  @P0 LDG.E.U8 R31, desc[UR20][R10.64] ;  /* 0x000000140a1f0981 */ /* 0x0000e2000c1e1100 */
[----:B------:R-:W-:-:S03]  /*400d0*/  @!P3 IMAD.IADD R53, R53, 0x1, -R15 ;  /* 0x000000013535b824 */ /* 0x000fc600078e0a0f */
[----:B------:R1:W-:Y:S01]  /*400e0*/  STS.U8 [R9+UR8+0x22280], R88 ;  /* 0x0222805809007988 */ /* 0x0003e20008000008 */
[----:B------:R-:W1:Y:S01]  /*400f0*/  LDCU UR4, c[0x0][0x3b0] ;  /* 0x00007600ff0477ac */ /* 0x000e620008000800 */
[----:B0-----:R-:W-:Y:S02]  /*40100*/  SHF.R.S32.HI R10, RZ, 0x1f, R52 ;  /* 0x0000001fff0a7819 */ /* 0x001fe40000011434 */
[----:B------:R-:W-:Y:S02]  /*40110*/  IADD3 R11, P4, PT, R52, R13, RZ ;  /* 0x0000000d340b7210 */ /* 0x000fe40007f9e0ff */
[----:B------:R-:W-:-:S03]  /*40120*/  ISETP.GT.U32.AND P3, PT, R15, R53, PT ;  /* 0x000000350f00720c */ /* 0x000fc60003f64070 */
[----:B----4-:R-:W-:Y:S01]  /*40130*/  IMAD.X R22, R10, 0x1, R12, P4 ;  /* 0x000000010a167824 */ /* 0x010fe200020e060c */
[----:B------:R0:W-:Y:S01]  /*40140*/  STL [R1+0x167c], R11 ;  /* 0x00167c0b01007387 */ /* 0x0001e20000100800 */
[----:B--2---:R-:W-:-:S03]  /*40150*/  ISETP.GE.AND P4, PT, R85, RZ, PT ;  /* 0x000000ff5500720c */ /* 0x004fc60003f86270 */
[----:B------:R-:W-:Y:S04]  /*40160*/  STL [R1+0x1678], R22 ;  /* 0x0016781601007387 */ /* 0x000fe80000100800 */
[----:B------:R-:W2:Y:S04]  /*40170*/  LDL.LU R87, [R1+0x120] ;  /* 0x0001200001577983 */ /* 0x000ea80000300800 */
[----:B-1----:R-:W4:Y:S01]  /*40180*/  LDL.LU R88, [R1+0x11c] ;  /* 0x00011c0001587983 */ /* 0x002f220000300800 */
[----:B------:R-:W-:-:S04]  /*40190*/  @!P3 IMAD.IADD R53, R53, 0x1, -R15 ;  /* 0x000000013535b824 */ /* 0x000fc800078e0a0f */
[----:B------:R-:W-:Y:S01]  /*401a0*/  @!P4 IMAD.MOV R53, RZ, RZ, -R53 ;  /* 0x000000ffff35c224 */ /* 0x000fe200078e0a35 */
[----:B------:R-:W-:Y:S01]  /*401b0*/  PRMT R18, RZ, 0x7610, R18 ;  /* 0x00007610ff127816 */ /* 0x000fe20000000012 */
[----:B------:R-:W-:-:S03]  /*401c0*/  @P0 IMAD.MOV.U32 R10, RZ, RZ, R11 ;  /* 0x000000ffff0a0224 */ /* 0x000fc600078e000b */
[----:B------:R-:W-:Y:S01]  /*401d0*/  SEL R53, R14, R53, !P1 ;  /* 0x000000350e357207 */ /* 0x000fe20004800000 */
[----:B0-----:R-:W-:-:S04]  /*401e0*/  @P0 IMAD.MOV.U32 R11, RZ, RZ, R22 ;  /* 0x000000ffff0b0224 */ /* 0x001fc800078e0016 */
[----:B------:R-:W-:Y:S01]  /*401f0*/  IMAD R53, R53, UR4, RZ ;  /* 0x0000000435357c24 */ /* 0x000fe2000f8e02ff */
[----:B------:R0:W4:Y:S04]  /*40200*/  @P0 LDG.E.U8 R18, desc[UR20][R10.64] ;  /* 0x000000140a120981 */ /* 0x000128000c1e1100 */
[----:B------:R1:W-:Y:S04]  /*40210*/  STS.U8 [R9+UR8+0x22e80], R83 ;  /* 0x022e805309007988 */ /* 0x0003e80008000008 */
[----:B------:R3:W-:Y:S01]  /*40220*/  STS.U8 [R9+UR8+0x22a80], R86 ;  /* 0x022a805609007988 */ /* 0x0007e20008000008 */
[----:B------:R-:W-:Y:S01]  /*40230*/  ISETP.GT.U32.AND P3, PT, R15, R54, PT ;  /* 0x000000360f00720c */ /* 0x000fe20003f64070 */
[----:B------:R-:W3:Y:S02]  /*40240*/  LDCU UR4, c[0x0][0x3b0] ;  /* 0x00007600ff0477ac */ /* 0x000ee40008000800 */
[----:B-1----:R-:W4:Y:S01]  /*40250*/  LDL R83, [R1+0x1de4] ;  /* 0x001de40001537983 */ /* 0x002f220000100800 */
[----:B0-----:R-:W-:-:S02]  /*40260*/  SHF.R.S32.HI R10, RZ, 0x1f, R53 ;  /* 0x0000001fff0a7819 */ /* 0x001fc40000011435 */
[----:B------:R-:W-:-:S05]  /*40270*/  IADD3 R11, P4, PT, R53, R13, RZ ;  /* 0x0000000d350b7210 */ /* 0x000fca0007f9e0ff */
[----:B------:R-:W-:Y:S01]  /*40280*/  IMAD.X R22, R10, 0x1, R12, P4 ;  /* 0x000000010a167824 */ /* 0x000fe200020e060c */
[----:B------:R0:W-:Y:S04]  /*40290*/  STL [R1+0x1684], R11 ;  /* 0x0016840b01007387 */ /* 0x0001e80000100800 */
[----:B------:R1:W-:Y:S04]  /*402a0*/  STL [R1+0x1680], R22 ;  /* 0x0016801601007387 */ /* 0x0003e80000100800 */
[----:B------:R-:W4:Y:S04]  /*402b0*/  LDL.LU R85, [R1+0x124] ;  /* 0x0001240001557983 */ /* 0x000f280000300800 */
[----:B---3--:R-:W3:Y:S01]  /*402c0*/  LDL.LU R86, [R1+0x114] ;  /* 0x0001140001567983 */ /* 0x008ee20000300800 */
[----:B------:R-:W-:-:S03]  /*402d0*/  ISETP.GE.AND P4, PT, R84, RZ, PT ;  /* 0x000000ff5400720c */ /* 0x000fc60003f86270 */
[----:B------:R-:W3:Y:S01]  /*402e0*/  LDL.LU R84, [R1+0x118] ;  /* 0x0001180001547983 */ /* 0x000ee20000300800 */
[----:B------:R-:W-:-:S05]  /*402f0*/  @!P3 IMAD.IADD R54, R54, 0x1, -R15 ;  /* 0x000000013636b824 */ /* 0x000fca00078e0a0f */
[----:B------:R-:W-:Y:S02]  /*40300*/  ISETP.GT.U32.AND P3, PT, R15, R54, PT ;  /* 0x000000360f00720c */ /* 0x000fe40003f64070 */
[----:B------:R-:W-:-:S11]  /*40310*/  PRMT R30, RZ, 0x7610, R30 ;  /* 0x00007610ff1e7816 */ /* 0x000fd6000000001e */
[----:B------:R-:W-:Y:S01]  /*40320*/  @!P3 IMAD.IADD R54, R54, 0x1, -R15 ;  /* 0x000000013636b824 */ /* 0x000fe200078e0a0f */
[----:B------:R-:W-:-:S03]  /*40330*/  ISETP.GT.U32.AND P3, PT, R15, R55, PT ;  /* 0x000000370f00720c */ /* 0x000fc60003f64070 */
[----:B------:R-:W-:Y:S02]  /*40340*/  @!P4 IMAD.MOV R54, RZ, RZ, -R54 ;  /* 0x000000ffff36c224 */ /* 0x000fe400078e0a36 */
[----:B------:R-:W-:-:S03]  /*40350*/  @P0 IMAD.MOV.U32 R10, RZ, RZ, R11 ;  /* 0x000000ffff0a0224 */ /* 0x000fc600078e000b */
[----:B------:R-:W-:Y:S01]  /*40360*/  SEL R54, R14, R54, !P1 ;  /* 0x000000360e367207 */ /* 0x000fe20004800000 */
[----:B0-----:R-:W-:-:S04]  /*40370*/  @P0 IMAD.MOV.U32 R11, RZ, RZ, R22 ;  /* 0x000000ffff0b0224 */ /* 0x001fc800078e0016 */
[----:B------:R-:W-:Y:S01]  /*40380*/  IMAD R54, R54, UR4, RZ ;  /* 0x0000000436367c24 */ /* 0x000fe2000f8e02ff */
[----:B------:R0:W3:Y:S01]  /*40390*/  @P0 LDG.E.U8 R30, desc[UR20][R10.64] ;  /* 0x000000140a1e0981 */ /* 0x0000e2000c1e1100 */
[----:B------:R-:W-:Y:S01]  /*403a0*/  @!P3 IMAD.IADD R55, R55, 0x1, -R15 ;  /* 0x000000013737b824 */ /* 0x000fe200078e0a0f */
[----:B------:R-:W4:Y:S02]  /*403b0*/  LDCU UR4, c[0x0][0x3b0] ;  /* 0x00007600ff0477ac */ /* 0x000f240008000800 */
[----:B0-----:R-:W-:Y:S02]  /*403c0*/  SHF.R.S32.HI R10, RZ, 0x1f, R54 ;  /* 0x0000001fff0a7819 */ /* 0x001fe40000011436 */
[----:B------:R-:W-:Y:S02]  /*403d0*/  IADD3 R11, P4, PT, R54, R13, RZ ;  /* 0x0000000d360b7210 */ /* 0x000fe40007f9e0ff */
[----:B------:R-:W-:Y:S01]  /*403e0*/  ISETP.GT.U32.AND P3, PT, R15, R55, PT ;  /* 0x000000370f00720c */ /* 0x000fe20003f64070 */
[----:B--2---:R0:W-:Y:S02]  /*403f0*/  STS.U8 [R9+UR8+0x23280], R87 ;  /* 0x0232805709007988 */ /* 0x0041e40008000008 */
[----:B-1----:R-:W-:-:S02]  /*40400*/  IMAD.X R22, R10, 0x1, R12, P4 ;  /* 0x000000010a167824 */ /* 0x002fc400020e060c */
[----:B----4-:R1:W-:Y:S04]  /*40410*/  STS.U8 [R9+UR8+0x23680], R88 ;  /* 0x0236805809007988 */ /* 0x0103e80008000008 */
[----:B0-----:R-:W2:Y:S04]  /*40420*/  LDL R87, [R1+0x1ddc] ;  /* 0x001ddc0001577983 */ /* 0x001ea80000100800 */
[----:B------:R0:W-:Y:S04]  /*40430*/  STL [R1+0x168c], R11 ;  /* 0x00168c0b01007387 */ /* 0x0001e80000100800 */
[----:B------:R4:W-:Y:S04]  /*40440*/  STL [R1+0x1688], R22 ;  /* 0x0016881601007387 */ /* 0x0009e80000100800 */
[----:B-1----:R-:W2:Y:S01]  /*40450*/  LDL.LU R88, [R1+0x12c] ;  /* 0x00012c0001587983 */ /* 0x002ea20000300800 */
[----:B------:R-:W-:Y:S01]  /*40460*/  @!P3 IMAD.IADD R55, R55, 0x1, -R15 ;  /* 0x000000013737b824 */ /* 0x000fe200078e0a0f */
[----:B------:R-:W-:Y:S01]  /*40470*/  PRMT R29, RZ, 0x7610, R29 ;  /* 0x00007610ff1d7816 */ /* 0x000fe2000000001d */
[----:B------:R-:W-:-:S02]  /*40480*/  @P0 IMAD.MOV.U32 R10, RZ, RZ, R11 ;  /* 0x000000ffff0a0224 */ /* 0x000fc400078e000b */
[----:B0-----:R-:W-:-:S05]  /*40490*/  @P0 IMAD.MOV.U32 R11, RZ, RZ, R22 ;  /* 0x000000ffff0b0224 */ /* 0x001fca00078e0016 */
[----:B------:R0:W2:Y:S02]  /*404a0*/  @P0 LDG.E.U8 R29, desc[UR20][R10.64] ;  /* 0x000000140a1d0981 */ /* 0x0000a4000c1e1100 */
[----:B0-----:R-:W-:Y:S02]  /*404b0*/  LOP3.LUT R10, R2, 0x60, RZ, 0x3c, !PT ;  /* 0x00000060020a7812 */ /* 0x001fe400078e3cff */
[----:B------:R-:W-:Y:S02]  /*404c0*/  ISETP.GE.AND P4, PT, R83, RZ, PT ;  /* 0x000000ff5300720c */ /* 0x000fe40003f86270 */
[----:B------:R-:W2:Y:S11]  /*404d0*/  LDL.LU R83, [R1+0x128] ;  /* 0x0001280001537983 */ /* 0x000eb60000300800 */
[----:B------:R-:W-:-:S05]  /*404e0*/  @!P4 IMAD.MOV R55, RZ, RZ, -R55 ;  /* 0x000000ffff37c224 */ /* 0x000fca00078e0a37 */
[----:B------:R-:W-:-:S05]  /*404f0*/  SEL R55, R14, R55, !P1 ;  /* 0x000000370e377207 */ /* 0x000fca0004800000 */
[----:B------:R-:W-:Y:S01]  /*40500*/  IMAD R55, R55, UR4, RZ ;  /* 0x0000000437377c24 */ /* 0x000fe2000f8e02ff */
[----:B------:R0:W-:Y:S04]  /*40510*/  STS.U8 [R9+UR8+0x23a80], R85 ;  /* 0x023a805509007988 */ /* 0x0001e80008000008 */
[----:B---3--:R1:W-:Y:S01]  /*40520*/  STS.U8 [R9+UR8+0x23e80], R86 ;  /* 0x023e805609007988 */ /* 0x0083e20008000008 */
[----:B------:R-:W-:Y:S01]  /*40530*/  ISETP.GT.U32.AND P3, PT, R15, R56, PT ;  /* 0x000000380f00720c */ /* 0x000fe20003f64070 */
[----:B------:R-:W3:Y:S01]  /*40540*/  LDCU UR4, c[0x0][0x3b0] ;  /* 0x00007600ff0477ac */ /* 0x000ee20008000800 */
[----:B------:R-:W-:Y:S02]  /*40550*/  SHF.R.S32.HI R11, RZ, 0x1f, R55 ;  /* 0x0000001fff0b7819 */ /* 0x000fe40000011437 */
[----:B----4-:R-:W-:-:S05]  /*40560*/  IADD3 R22, P4, PT, R55, R13, RZ ;  /* 0x0000000d37167210 */ /* 0x010fca0007f9e0ff */
[----:B------:R-:W-:Y:S01]  /*40570*/  IMAD.X R11, R11, 0x1, R12, P4 ;  /* 0x000000010b0b7824 */ /* 0x000fe200020e060c */
[----:B0-----:R-:W4:Y:S04]  /*40580*/  LDL R85, [R1+0x1dd8] ;  /* 0x001dd80001557983 */ /* 0x001f280000100800 */
[----:B------:R-:W-:Y:S04]  /*40590*/  STL [R1+0x1694], R22 ;  /* 0x0016941601007387 */ /* 0x000fe80000100800 */
[----:B------:R0:W-:Y:S04]  /*405a0*/  STS.U8 [R10+UR8+0x20300], R84 ;  /* 0x020300540a007988 */ /* 0x0001e80008000008 */
[----:B------:R-:W-:Y:S04]  /*405b0*/  STL [R1+0x1690], R11 ;  /* 0x0016900b01007387 */ /* 0x000fe80000100800 */
[----:B-1----:R-:W4:Y:S04]  /*405c0*/  LDL.LU R86, [R1+0x138] ;  /* 0x0001380001567983 */ /* 0x002f280000300800 */
[----:B0-----:R-:W4:Y:S01]  /*405d0*/  LDL.LU R84, [R1+0x134] ;  /* 0x0001340001547983 */ /* 0x001f220000300800 */
[----:B------:R-:W-:-:S05]  /*405e0*/  @!P3 IMAD.IADD R56, R56, 0x1, -R15 ;  /* 0x000000013838b824 */ /* 0x000fca00078e0a0f */
[----:B------:R-:W-:Y:S02]  /*405f0*/  ISETP.GT.U32.AND P3, PT, R15, R56, PT ;  /* 0x000000380f00720c */ /* 0x000fe40003f64070 */
[----:B--2---:R-:W-:-:S11]  /*40600*/  ISETP.GE.AND P4, PT, R87, RZ, PT ;  /* 0x000000ff5700720c */ /* 0x004fd60003f86270 */
[----:B------:R-:W-:Y:S01]  /*40610*/  @!P3 IMAD.IADD R56, R56, 0x1, -R15 ;  /* 0x000000013838b824 */ /* 0x000fe200078e0a0f */
[----:B------:R-:W-:Y:S01]  /*40620*/  PRMT R28, RZ, 0x7610, R28 ;  /* 0x00007610ff1c7816 */ /* 0x000fe2000000001c */
[----:B------:R-:W-:-:S05]  /*40630*/  @P0 IMAD.MOV.U32 R23, RZ, RZ, R11 ;  /* 0x000000ffff170224 */ /* 0x000fca00078e000b */
[----:B------:R0:W2:Y:S01]  /*40640*/  @P0 LDG.E.U8 R28, desc[UR20][R22.64] ;  /* 0x00000014161c0981 */ /* 0x0000a2000c1e1100 */
[----:B------:R-:W-:-:S05]  /*40650*/  @!P4 IMAD.MOV R56, RZ, RZ, -R56 ;  /* 0x000000ffff38c224 */ /* 0x000fca00078e0a38 */
[----:B------:R-:W-:-:S05]  /*40660*/  SEL R56, R14, R56, !P1 ;  /* 0x000000380e387207 */ /* 0x000fca0004800000 */
[----:B---3--:R-:W-:Y:S01]  /*40670*/  IMAD R56, R56, UR4, RZ ;  /* 0x0000000438387c24 */ /* 0x008fe2000f8e02ff */
[----:B------:R-:W-:Y:S04]  /*40680*/  STS.U8 [R10+UR8+0x20700], R88 ;  /* 0x020700580a007988 */ /* 0x000fe80008000008 */
[----:B------:R1:W-:Y:S04]  /*40690*/  STS.U8 [R10+UR8+0x20b00], R83 ;  /* 0x020b00530a007988 */ /* 0x0003e80008000008 */
[----:B----4-:R3:W-:Y:S04]  /*406a0*/  STS.U8 [R10+UR8+0x21300], R84 ;  /* 0x021300540a007988 */ /* 0x0107e80008000008 */
[----:B-1----:R-:W4:Y:S01]  /*406b0*/  LDL R83, [R1+0x1dd4] ;  /* 0x001dd40001537983 */ /* 0x002f220000100800 */
[----:B------:R-:W-:-:S02]  /*406c0*/  SHF.R.S32.HI R11, RZ, 0x1f, R56 ;  /* 0x0000001fff0b7819 */ /* 0x000fc40000011438 */
[----:B0-----:R-:W-:Y:S02]  /*406d0*/  IADD3 R22, P4, PT, R56, R13, RZ ;  /* 0x0000000d38167210 */ /* 0x001fe40007f9e0ff */
[----:B------:R-:W-:Y:S01]  /*406e0*/  ISETP.GT.U32.AND P3, PT, R15, R57, PT ;  /* 0x000000390f00720c */ /* 0x000fe20003f64070 */
[----:B------:R-:W0:Y:S02]  /*406f0*/  LDCU UR4, c[0x0][0x3b0] ;  /* 0x00007600ff0477ac */ /* 0x000e240008000800 */
[----:B------:R-:W-:Y:S01]  /*40700*/  IMAD.X R23, R11, 0x1, R12, P4 ;  /* 0x000000010b177824 */ /* 0x000fe200020e060c */
[----:B------:R-:W-:Y:S04]  /*40710*/  STL [R1+0x169c], R22 ;  /* 0x00169c1601007387 */ /* 0x000fe80000100800 */
[----:B------:R-:W-:Y:S04]  /*40720*/  STL [R1+0x1698], R23 ;  /* 0x0016981701007387 */ /* 0x000fe80000100800 */
[----:B------:R-:W2:Y:S04]  /*40730*/  LDL.LU R87, [R1+0x140] ;  /* 0x0001400001577983 */ /* 0x000ea80000300800 */
[----:B------:R-:W2:Y:S04]  /*40740*/  LDL.LU R88, [R1+0x13c] ;  /* 0x00013c0001587983 */ /* 0x000ea80000300800 */
[----:B---3--:R-:W3:Y:S01]  /*40750*/  LDL R84, [R1+0x1dc4] ;  /* 0x001dc40001547983 */ /* 0x008ee20000100800 */
[----:B------:R-:W-:Y:S01]  /*40760*/  @!P3 IMAD.IADD R57, R57, 0x1, -R15 ;  /* 0x000000013939b824 */ /* 0x000fe200078e0a0f */
[----:B------:R-:W-:-:S02]  /*40770*/  ISETP.GE.AND P4, PT, R85, RZ, PT ;  /* 0x000000ff5500720c */ /* 0x000fc40003f86270 */
[----:B------:R-:W-:Y:S01]  /*40780*/  PRMT R27, RZ, 0x7610, R27 ;  /* 0x00007610ff1b7816 */ /* 0x000fe2000000001b */
[----:B------:R1:W-:Y:S04]  /*40790*/  STS.U8 [R10+UR8+0x20f00], R86 ;  /* 0x020f00560a007988 */ /* 0x0003e80008000008 */
[----:B------:R-:W2:Y:S01]  /*407a0*/  LDL.LU R85, [R1+0x1a0] ;  /* 0x0001a00001557983 */ /* 0x000ea20000300800 */
[----:B------:R-:W-:-:S03]  /*407b0*/  ISETP.GT.U32.AND P3, PT, R15, R57, PT ;  /* 0x000000390f00720c */ /* 0x000fc60003f64070 */
[----:B------:R0:W2:Y:S04]  /*407c0*/  @P0 LDG.E.U8 R27, desc[UR20][R22.64] ;  /* 0x00000014161b0981 */ /* 0x0000a8000c1e1100 */
[----:B-1----:R-:W2:Y:S06]  /*407d0*/  LDL R86, [R1+0x1dc0] ;  /* 0x001dc00001567983 */ /* 0x002eac0000100800 */
[----:B------:R-:W-:Y:S01]  /*407e0*/  @!P3 IMAD.IADD R57, R57, 0x1, -R15 ;  /* 0x000000013939b824 */ /* 0x000fe200078e0a0f */
[----:B------:R-:W-:-:S03]  /*407f0*/  ISETP.GT.U32.AND P3, PT, R15, R58, PT ;  /* 0x0000003a0f00720c */ /* 0x000fc60003f64070 */
[----:B------:R-:W-:-:S05]  /*40800*/  @!P4 IMAD.MOV R57, RZ, RZ, -R57 ;  /* 0x000000ffff39c224 */ /* 0x000fca00078e0a39 */
[----:B------:R-:W-:-:S05]  /*40810*/  SEL R57, R14, R57, !P1 ;  /* 0x000000390e397207 */ /* 0x000fca0004800000 */
[----:B0-----:R-:W-:Y:S02]  /*40820*/  IMAD R57, R57, UR4, RZ ;  /* 0x0000000439397c24 */ /* 0x001fe4000f8e02ff */
[----:B------:R-:W-:Y:S01]  /*40830*/  @!P3 IMAD.IADD R58, R58, 0x1, -R15 ;  /* 0x000000013a3ab824 */ /* 0x000fe200078e0a0f */
[----:B------:R-:W0:Y:S02]  /*40840*/  LDCU UR4, c[0x0][0x3b0] ;  /* 0x00007600ff0477ac */ /* 0x000e240008000800 */
[----:B------:R-:W-:Y:S02]  /*40850*/  SHF.R.S32.HI R11, RZ, 0x1f, R57 ;  /* 0x0000001fff0b7819 */ /* 0x000fe40000011439 */
[----:B------:R-:W-:Y:S02]  /*40860*/  IADD3 R22, P4, PT, R57, R13, RZ ;  /* 0x0000000d39167210 */ /* 0x000fe40007f9e0ff */
[----:B------:R-:W-:-:S03]  /*40870*/  ISETP.GT.U32.AND P3, PT, R15, R58, PT ;  /* 0x0000003a0f00720c */ /* 0x000fc60003f64070 */
[----:B------:R-:W-:-:S10]  /*40880*/  IMAD.X R23, R11, 0x1, R12, P4 ;  /* 0x000000010b177824 */ /* 0x000fd400020e060c */
[----:B------:R-:W-:Y:S01]  /*40890*/  @!P3 IMAD.IADD R58, R58, 0x1, -R15 ;  /* 0x000000013a3ab824 */ /* 0x000fe200078e0a0f */
[----:B------:R-:W-:Y:S01]  /*408a0*/  PRMT R26, RZ, 0x7610, R26 ;  /* 0x00007610ff1a7816 */ /* 0x000fe2000000001a */
[----:B------:R1:W-:Y:S04]  /*408b0*/  STL [R1+0x16a4], R22 ;  /* 0x0016a41601007387 */ /* 0x0003e80000100800 */
[----:B------:R0:W-:Y:S04]  /*408c0*/  STL [R1+0x16a0], R23 ;  /* 0x0016a01701007387 */ /* 0x0001e80000100800 */
[----:B------:R1:W2:Y:S01]  /*408d0*/  @P0 LDG.E.U8 R26, desc[UR20][R22.64] ;  /* 0x00000014161a0981 */ /* 0x0002a2000c1e1100 */
[----:B----4-:R-:W-:-:S03]  /*408e0*/  ISETP.GE.AND P4, PT, R83, RZ, PT ;  /* 0x000000ff5300720c */ /* 0x010fc60003f86270 */
[----:B------:R-:W4:Y:S10]  /*408f0*/  LDL.LU R83, [R1+0x190] ;  /* 0x0001900001537983 */ /* 0x000f340000300800 */
[----:B------:R-:W-:-:S05]  /*40900*/  @!P4 IMAD.MOV R58, RZ, RZ, -R58 ;  /* 0x000000ffff3ac224 */ /* 0x000fca00078e0a3a */
[----:B------:R-:W-:Y:S02]  /*40910*/  SEL R58, R14, R58, !P1 ;  /* 0x0000003a0e3a7207 */ /* 0x000fe40004800000 */
[----:B------:R-:W-:-:S03]  /*40920*/  ISETP.GT.U32.AND P4, PT, R15, R59, PT ;  /* 0x0000003b0f00720c */ /* 0x000fc60003f84070 */
[----:B0-----:R-:W-:Y:S01]  /*40930*/  IMAD R58, R58, UR4, RZ ;  /* 0x000000043a3a7c24 */ /* 0x001fe2000f8e02ff */
[----:B------:R-:W-:Y:S01]  /*40940*/  ISETP.GT.U32.AND P3, PT, R15, R60, PT ;  /* 0x0000003c0f00720c */ /* 0x000fe20003f64070 */
[----:B------:R-:W0:Y:S03]  /*40950*/  LDCU UR4, c[0x0][0x3b0] ;  /* 0x00007600ff0477ac */ /* 0x000e260008000800 */
[----:B------:R-:W-:Y:S02]  /*40960*/  SHF.R.S32.HI R11, RZ, 0x1f, R58 ;  /* 0x0000001fff0b7819 */ /* 0x000fe4000001143a */
[----:B-1----:R-:W-:-:S05]  /*40970*/  IADD3 R22, P5, PT, R58, R13, RZ ;  /* 0x0000000d3a167210 */ /* 0x002fca0007fbe0ff */
[----:B------:R-:W-:Y:S01]  /*40980*/  IMAD.X R23, R11, 0x1, R12, P5 ;  /* 0x000000010b177824 */ /* 0x000fe200028e060c */
[----:B------:R-:W-:Y:S01]  /*40990*/  STL [R1+0x16ac], R22 ;  /* 0x0016ac1601007387 */ /* 0x000fe20000100800 */
[--C-:B------:R-:W-:Y:S01]  /*409a0*/  @!P4 IMAD.IADD R59, R59, 0x1, -R15.reuse ;  /* 0x000000013b3bc824 */ /* 0x100fe200078e0a0f */
[----:B---3--:R-:W-:Y:S02]  /*409b0*/  ISETP.GE.AND P4, PT, R84, RZ, PT ;  /* 0x000000ff5400720c */ /* 0x008fe40003f86270 */
[----:B------:R-:W-:Y:S04]  /*409c0*/  STL [R1+0x16a8], R23 ;  /* 0x0016a81701007387 */ /* 0x000fe80000100800 */
[----:B------:R-:W3:Y:S01]  /*409d0*/  LDL.LU R84, [R1+0x194] ;  /* 0x0001940001547983 */ /* 0x000ee20000300800 */
[----:B------:R-:W-:Y:S01]  /*409e0*/  @!P3 IMAD.IADD R60, R60, 0x1, -R15 ;  /* 0x000000013c3cb824 */ /* 0x000fe200078e0a0f */
[----:B------:R-:W-:-:S02]  /*409f0*/  ISETP.GT.U32.AND P5, PT, R15, R59, PT ;  /* 0x0000003b0f00720c */ /* 0x000fc40003fa4070 */
[----:B------:R-:W-:Y:S01]  /*40a00*/  PRMT R25, RZ, 0x7610, R25 ;  /* 0x00007610ff197816 */ /* 0x000fe20000000019 */
[----:B------:R-:W3:Y:S04]  /*40a10*/  LDL.LU R90, [R1+0x18c] ;  /* 0x00018c00015a7983 */ /* 0x000ee80000300800 */
[----:B------:R-:W3:Y:S01]  /*40a20*/  LDL.LU R45, [R1+0x184] ;  /* 0x00018400012d7983 */ /* 0x000ee20000300800 */
[----:B------:R-:W-:-:S03]  /*40a30*/  ISETP.GT.U32.AND P3, PT, R15, R60, PT ;  /* 0x0000003c0f00720c */ /* 0x000fc60003f64070 */
[----:B------:R-:W3:Y:S04]  /*40a40*/  LDL.LU R43, [R1+0x17c] ;  /* 0x00017c00012b7983 */ /* 0x000ee80000300800 */
[----:B--2---:R1:W-:Y:S04]  /*40a50*/  STS.U8 [R10+UR8+0x21700], R87 ;  /* 0x021700570a007988 */ /* 0x0043e80008000008 */
[----:B------:R2:W3:Y:S04]  /*40a60*/  @P0 LDG.E.U8 R25, desc[UR20][R22.64] ;  /* 0x0000001416190981 */ /* 0x0004e8000c1e1100 */
[----:B------:R-:W3:Y:S01]  /*40a70*/  LDL.LU R91, [R1+0x170] ;  /* 0x00017000015b7983 */ /* 0x000ee20000300800 */
[----:B------:R-:W-:-:S03]  /*40a80*/  @!P5 IMAD.IADD R59, R59, 0x1, -R15 ;  /* 0x000000013b3bd824 */ /* 0x000fc600078e0a0f */
[----:B------:R0:W-:Y:S04]  /*40a90*/  STS.U8 [R10+UR8+0x21b00], R88 ;  /* 0x021b00580a007988 */ /* 0x0001e80008000008 */
[----:B-1----:R-:W3:Y:S04]  /*40aa0*/  LDL.LU R87, [R1+0x16c] ;  /* 0x00016c0001577983 */ /* 0x002ee80000300800 */
[----:B------:R-:W3:Y:S01]  /*40ab0*/  LDL.LU R92, [R1+0x148] ;  /* 0x00014800015c7983 */ /* 0x000ee20000300800 */
[----:B------:R-:W-:Y:S01]  /*40ac0*/  @!P3 IMAD.IADD R60, R60, 0x1, -R15 ;  /* 0x000000013c3cb824 */ /* 0x000fe200078e0a0f */
[----:B------:R-:W-:-:S03]  /*40ad0*/  ISETP.GE.AND P3, PT, R86, RZ, PT ;  /* 0x000000ff5600720c */ /* 0x000fc60003f66270 */
[----:B------:R-:W-:Y:S01]  /*40ae0*/  @!P4 IMAD.MOV R60, RZ, RZ, -R60 ;  /* 0x000000ffff3cc224 */ /* 0x000fe200078e0a3c */
[----:B------:R1:W-:Y:S04]  /*40af0*/  STS.U8 [R10+UR8+0x21f00], R85 ;  /* 0x021f00550a007988 */ /* 0x0003e80008000008 */
[----:B0-----:R-:W3:Y:S01]  /*40b00*/  LDL.LU R88, [R1+0x164] ;  /* 0x0001640001587983 */ /* 0x001ee20000300800 */
[----:B------:R-:W-:-:S05]  /*40b10*/  SEL R60, R14, R60, !P1 ;  /* 0x0000003c0e3c7207 */ /* 0x000fca0004800000 */
[----:B------:R-:W-:Y:S02]  /*40b20*/  IMAD R60, R60, UR4, RZ ;  /* 0x000000043c3c7c24 */ /* 0x000fe4000f8e02ff */
[----:B------:R-:W-:Y:S01]  /*40b30*/  @!P3 IMAD.MOV R59, RZ, RZ, -R59 ;  /* 0x000000ffff3bb224 */ /* 0x000fe200078e0a3b */
[----:B-1----:R-:W3:Y:S01]  /*40b40*/  LDL.LU R85, [R1+0x160] ;  /* 0x0001600001557983 */ /* 0x002ee20000300800 */
[----:B------:R-:W-:Y:S02]  /*40b50*/  PRMT R24, RZ, 0x7610, R24 ;  /* 0x00007610ff187816 */ /* 0x000fe40000000018 */
[----:B------:R-:W-:Y:S02]  /*40b60*/  PRMT R17, RZ, 0x7610, R17 ;  /* 0x00007610ff117816 */ /* 0x000fe40000000011 */
[----:B------:R-:W-:Y:S02]  /*40b70*/  SHF.R.S32.HI R11, RZ, 0x1f, R60 ;  /* 0x0000001fff0b7819 */ /* 0x000fe4000001143c */
[----:B--2---:R-:W-:Y:S01]  /*40b80*/  IADD3 R22, P3, PT, R60, R13, RZ ;  /* 0x0000000d3c167210 */ /* 0x004fe20007f7e0ff */
[----:B------:R-:W0:Y:S04]  /*40b90*/  LDCU UR4, c[0x0][0x3b0] ;  /* 0x00007600ff0477ac */ /* 0x000e280008000800 */
[----:B------:R-:W-:Y:S01]  /*40ba0*/  IMAD.X R23, R11, 0x1, R12, P3 ;  /* 0x000000010b177824 */ /* 0x000fe200018e060c */
[----:B------:R-:W-:Y:S04]  /*40bb0*/  STL [R1+0x16b4], R22 ;  /* 0x0016b41601007387 */ /* 0x000fe80000100800 */
[----:B------:R-:W-:Y:S04]  /*40bc0*/  STL [R1+0x16b0], R23 ;  /* 0x0016b01701007387 */ /* 0x000fe80000100800 */
[----:B------:R-:W2:Y:S04]  /*40bd0*/  LDL.LU R86, [R1+0x15c] ;  /* 0x00015c0001567983 */ /* 0x000ea80000300800 */
[----:B----4-:R1:W-:Y:S04]  /*40be0*/  STS.U8 [R10+UR8+0x22300], R83 ;  /* 0x022300530a007988 */ /* 0x0103e80008000008 */
[----:B---3--:R3:W-:Y:S04]  /*40bf0*/  STS.U8 [R10+UR8+0x22700], R84 ;  /* 0x022700540a007988 */ /* 0x0087e80008000008 */
[----:B-1----:R-:W4:Y:S04]  /*40c00*/  LDL.LU R83, [R1+0x158] ;  /* 0x0001580001537983 */ /* 0x002f280000300800 */
[----:B------:R-:W4:Y:S04]  /*40c10*/  LDL.LU R89, [R1+0x154] ;  /* 0x0001540001597983 */ /* 0x000f280000300800 */
[----:B------:R-:W4:Y:S01]  /*40c20*/  LDL.LU R44, [R1+0x150] ;  /* 0x00015000012c7983 */ /* 0x000f220000300800 */
[----:B------:R-:W-:-:S03]  /*40c30*/  SEL R59, R14, R59, !P1 ;  /* 0x0000003b0e3b7207 */ /* 0x000fc60004800000 */
[----:B------:R1:W4:Y:S04]  /*40c40*/  @P0 LDG.E.U8 R24, desc[UR20][R22.64] ;  /* 0x0000001416180981 */ /* 0x000328000c1e1100 */
[----:B---3--:R-:W3:Y:S01]  /*40c50*/  LDL.LU R84, [R1+0x14c] ;  /* 0x00014c0001547983 */ /* 0x008ee20000300800 */
[----:B------:R-:W-:-:S03]  /*40c60*/  IMAD R59, R59, UR5, RZ ;  /* 0x000000053b3b7c24 */ /* 0x000fc6000f8e02ff */
[----:B------:R-:W3:Y:S04]  /*40c70*/  LDL.LU R42, [R1+0x1ac] ;  /* 0x0001ac00012a7983 */ /* 0x000ee80000300800 */
[----:B------:R-:W3:Y:S04]  /*40c80*/  LDL.LU R41, [R1+0x1a4] ;  /* 0x0001a40001297983 */ /* 0x000ee80000300800 */
[----:B------:R0:W-:Y:S04]  /*40c90*/  STS.U8 [R10+UR8+0x22b00], R90 ;  /* 0x022b005a0a007988 */ /* 0x0001e80008000008 */
[----:B------:R0:W-:Y:S01]  /*40ca0*/  STS.U8 [R10+UR8+0x23b00], R87 ;  /* 0x023b00570a007988 */ /* 0x0001e20008000008 */
[----:B------:R-:W-:-:S02]  /*40cb0*/  SHF.R.S32.HI R11, RZ, 0x1f, R59 ;  /* 0x0000001fff0b7819 */ /* 0x000fc4000001143b */
[----:B-1----:R-:W-:Y:S01]  /*40cc0*/  IADD3 R22, P3, PT, R59, R13, RZ ;  /* 0x0000000d3b167210 */ /* 0x002fe20007f7e0ff */
[----:B------:R-:W-:Y:S04]  /*40cd0*/  STS.U8 [R10+UR8+0x22f00], R45 ;  /* 0x022f002d0a007988 */ /* 0x000fe80008000008 */
[----:B------:R1:W-:Y:S04]  /*40ce0*/  STS.U8 [R10+UR8+0x23300], R43 ;  /* 0x0233002b0a007988 */ /* 0x0003e80008000008 */
[----:B------:R-:W-:Y:S04]  /*40cf0*/  STL [R1+0x16bc], R22 ;  /* 0x0016bc1601007387 */ /* 0x000fe80000100800 */
[----:B------:R-:W3:Y:S01]  /*40d00*/  LDL.LU R93, [R1+0x19c] ;  /* 0x00019c00015d7983 */ /* 0x000ee20000300800 */
[----:B------:R-:W-:-:S03]  /*40d10*/  IMAD.X R11, R11, 0x1, R12, P3 ;  /* 0x000000010b0b7824 */ /* 0x000fc600018e060c */
[----:B------:R-:W-:Y:S04]  /*40d20*/  STS.U8 [R10+UR8+0x23700], R91 ;  /* 0x0237005b0a007988 */ /* 0x000fe80008000008 */
[----:B0-----:R-:W3:Y:S04]  /*40d30*/  LDL.LU R90, [R1+0x188] ;  /* 0x00018800015a7983 */ /* 0x001ee80000300800 */
[----:B------:R0:W-:Y:S01]  /*40d40*/  STL [R1+0x16b8], R11 ;  /* 0x0016b80b01007387 */ /* 0x0001e20000100800 */
[----:B------:R-:W-:-:S03]  /*40d50*/  @P0 IMAD.MOV.U32 R23, RZ, RZ, R11 ;  /* 0x000000ffff170224 */ /* 0x000fc600078e000b */
[----:B------:R-:W3:Y:S04]  /*40d60*/  LDL.LU R87, [R1+0x180] ;  /* 0x0001800001577983 */ /* 0x000ee80000300800 */
[----:B------:R-:W-:Y:S04]  /*40d70*/  STS.U8 [R10+UR8+0x23f00], R92 ;  /* 0x023f005c0a007988 */ /* 0x000fe80008000008 */
[----:B-1----:R-:W3:Y:S04]  /*40d80*/  LDL.LU R43, [R1+0x178] ;  /* 0x00017800012b7983 */ /* 0x002ee80000300800 */
[----:B------:R-:W3:Y:S01]  /*40d90*/  @P0 LDG.E.U8 R17, desc[UR20][R22.64] ;  /* 0x0000001416110981 */ /* 0x000ee2000c1e1100 */
[----:B------:R-:W1:Y:S01]  /*40da0*/  LDCU UR5, c[0x0][0x3b0] ;  /* 0x00007600ff0577ac */ /* 0x000e620008000800 */
[----:B0-----:R-:W-:-:S05]  /*40db0*/  LOP3.LUT R11, R2, 0x70, RZ, 0x3c, !PT ;  /* 0x00000070020b7812 */ /* 0x001fca00078e3cff */
[----:B------:R0:W-:Y:S04]  /*40dc0*/  STS.U8 [R11+UR8+0x20380], R88 ;  /* 0x020380580b007988 */ /* 0x0001e80008000008 */
[----:B------:R1:W-:Y:S04]  /*40dd0*/  STS.U8 [R11+UR8+0x20780], R85 ;  /* 0x020780550b007988 */ /* 0x0003e80008000008 */
[----:B0-----:R-:W3:Y:S04]  /*40de0*/  LDL.LU R88, [R1+0x174] ;  /* 0x0001740001587983 */ /* 0x001ee80000300800 */
[----:B-1----:R-:W3:Y:S04]  /*40df0*/  LDL.LU R85, [R1+0x168] ;  /* 0x0001680001557983 */ /* 0x002ee80000300800 */
[----:B--2---:R0:W-:Y:S04]  /*40e00*/  STS.U8 [R11+UR8+0x20b80], R86 ;  /* 0x020b80560b007988 */ /* 0x0041e80008000008 */
[----:B0-----:R-:W2:Y:S04]  /*40e10*/  LDL.LU R86, [R1+0x144] ;  /* 0x0001440001567983 */ /* 0x001ea80000300800 */
[----:B------:R-:W2:Y:S04]  /*40e20*/  LDL.LU R91, [R1+0x1f18] ;  /* 0x001f1800015b7983 */ /* 0x000ea80000300800 */
[----:B----4-:R0:W-:Y:S04]  /*40e30*/  STS.U8 [R11+UR8+0x20f80], R83 ;  /* 0x020f80530b007988 */ /* 0x0101e80008000008 */
[----:B0-----:R-:W4:Y:S04]  /*40e40*/  LDL.LU R83, [R1+0x1ef8] ;  /* 0x001ef80001537983 */ /* 0x001f280000300800 */
[----:B------:R0:W-:Y:S04]  /*40e50*/  STS.U8 [R11+UR8+0x21380], R89 ;  /* 0x021380590b007988 */ /* 0x0001e80008000008 */
[----:B------:R-:W4:Y:S04]  /*40e60*/  LDL.LU R92, [R1+0x1ed8] ;  /* 0x001ed800015c7983 */ /* 0x000f280000300800 */
[----:B---3--:R1:W-:Y:S04]  /*40e70*/  STS.U8 [R11+UR8+0x21b80], R84 ;  /* 0x021b80540b007988 */ /* 0x0083e80008000008 */
[----:B0-----:R-:W3:Y:S04]  /*40e80*/  LDL.LU R89, [R1+0x1e3c] ;  /* 0x001e3c0001597983 */ /* 0x001ee80000300800 */
[----:B-1----:R-:W3:Y:S04]  /*40e90*/  LDL.LU R84, [R1+0x1dcc] ;  /* 0x001dcc0001547983 */ /* 0x002ee80000300800 */
[----:B------:R-:W3:Y:S04]  /*40ea0*/  LDL.LU R50, [R1+0x1da0] ;  /* 0x001da00001327983 */ /* 0x000ee80000300800 */
[----:B------:R-:W3:Y:S04]  /*40eb0*/  LDL.LU R49, [R1+0x1d74] ;  /* 0x001d740001317983 */ /* 0x000ee80000300800 */
[----:B------:R-:W3:Y:S04]  /*40ec0*/  LDL.LU R48, [R1+0x1d50] ;  /* 0x001d500001307983 */ /* 0x000ee80000300800 */
[----:B------:R-:W3:Y:S04]  /*40ed0*/  LDL.LU R47, [R1+0x1d34] ;  /* 0x001d3400012f7983 */ /* 0x000ee80000300800 */
[----:B------:R-:W3:Y:S04]  /*40ee0*/  LDL.LU R46, [R1+0x1d10] ;  /* 0x001d1000012e7983 */ /* 0x000ee80000300800 */
[----:B------:R0:W-:Y:S04]  /*40ef0*/  STS.U8 [R11+UR8+0x21f80], R42 ;  /* 0x021f802a0b007988 */ /* 0x0001e80008000008 */
[----:B------:R-:W3:Y:S04]  /*40f00*/  LDL.LU R45, [R1+0x1cf4] ;  /* 0x001cf400012d7983 */ /* 0x000ee80000300800 */
[----:B------:R1:W-:Y:S04]  /*40f10*/  STS.U8 [R11+UR8+0x22b80], R90 ;  /* 0x022b805a0b007988 */ /* 0x0003e80008000008 */
[----:B------:R0:W-:Y:S04]  /*40f20*/  STS.U8 [R11+UR8+0x22380], R41 ;  /* 0x022380290b007988 */ /* 0x0001e80008000008 */
[----:B------:R1:W-:Y:S04]  /*40f30*/  STS.U8 [R11+UR8+0x22780], R93 ;  /* 0x0227805d0b007988 */ /* 0x0003e80008000008 */
[----:B------:R1:W-:Y:S04]  /*40f40*/  STS.U8 [R11+UR8+0x22f80], R87 ;  /* 0x022f80570b007988 */ /* 0x0003e80008000008 */
[----:B0-----:R-:W3:Y:S04]  /*40f50*/  LDL.LU R42, [R1+0x1cd0] ;  /* 0x001cd000012a7983 */ /* 0x001ee80000300800 */
[----:B-1----:R-:W3:Y:S04]  /*40f60*/  LDL.LU R90, [R1+0x1cb8] ;  /* 0x001cb800015a7983 */ /* 0x002ee80000300800 */
[----:B------:R-:W3:Y:S04]  /*40f70*/  LDL.LU R41, [R1+0x1c98] ;  /* 0x001c980001297983 */ /* 0x000ee80000300800 */
[----:B------:R-:W3:Y:S04]  /*40f80*/  LDL.LU R93, [R1+0x1c88] ;  /* 0x001c8800015d7983 */ /* 0x000ee80000300800 */
[----:B------:R-:W3:Y:S04]  /*40f90*/  LDL.LU R87, [R1+0x1c64] ;  /* 0x001c640001577983 */ /* 0x000ee80000300800 */
[----:B------:R-:W-:Y:S04]  /*40fa0*/  STS.U8 [R11+UR8+0x21780], R44 ;  /* 0x0217802c0b007988 */ /* 0x000fe80008000008 */
[----:B------:R-:W-:Y:S04]  /*40fb0*/  STS.U8 [R11+UR8+0x23380], R43 ;  /* 0x0233802b0b007988 */ /* 0x000fe80008000008 */
[----:B------:R0:W-:Y:S04]  /*40fc0*/  STS.U8 [R11+UR8+0x23780], R88 ;  /* 0x023780580b007988 */ /* 0x0001e80008000008 */
[----:B------:R1:W-:Y:S04]  /*40fd0*/  STS.U8 [R11+UR8+0x23b80], R85 ;  /* 0x023b80550b007988 */ /* 0x0003e80008000008 */
[----:B0-----:R-:W3:Y:S04]  /*40fe0*/  LDL.LU R88, [R1+0x1c44] ;  /* 0x001c440001587983 */ /* 0x001ee80000300800 */
[----:B-1----:R-:W3:Y:S04]  /*40ff0*/  LDL.LU R85, [R1+0x1c20] ;  /* 0x001c200001557983 */ /* 0x002ee80000300800 */
[----:B--2---:R0:W-:Y:S04]  /*41000*/  STS.U8 [R11+UR8+0x23f80], R86 ;  /* 0x023f80560b007988 */ /* 0x0041e80008000008 */
[----:B------:R-:W-:Y:S04]  /*41010*/  STS.U8 [R2+UR8], R91 ;  /* 0x0000005b02007988 */ /* 0x000fe80008000008 */
[----:B0-----:R-:W2:Y:S04]  /*41020*/  LDL.LU R86, [R1+0x1bfc] ;  /* 0x001bfc0001567983 */ /* 0x001ea80000300800 */
[----:B----4-:R0:W-:Y:S04]  /*41030*/  STS.U8 [R2+UR8+0x400], R83 ;  /* 0x0004005302007988 */ /* 0x0101e80008000008 */
[----:B------:R1:W-:Y:S04]  /*41040*/  STS.U8 [R2+UR8+0x800], R92 ;  /* 0x0008005c02007988 */ /* 0x0003e80008000008 */
[----:B0-----:R-:W4:Y:S04]  /*41050*/  LDL.LU R83, [R1+0x1bdc] ;  /* 0x001bdc0001537983 */ /* 0x001f280000300800 */
[----:B------:R-:W4:Y:S04]  /*41060*/  LDL.LU R44, [R1+0x1bbc] ;  /* 0x001bbc00012c7983 */ /* 0x000f280000300800 */
[----:B------:R-:W4:Y:S04]  /*41070*/  LDL.LU R91, [R1+0x1b9c] ;  /* 0x001b9c00015b7983 */ /* 0x000f280000300800 */
[----:B------:R-:W4:Y:S04]  /*41080*/  LDL.LU R43, [R1+0x1b7c] ;  /* 0x001b7c00012b7983 */ /* 0x000f280000300800 */
[----:B---3--:R0:W-:Y:S04]  /*41090*/  STS.U8 [R2+UR8+0xc00], R89 ;  /* 0x000c005902007988 */ /* 0x0081e80008000008 */
[----:B-1----:R-:W3:Y:S04]  /*410a0*/  LDL.LU R92, [R1+0x1b60] ;  /* 0x001b6000015c7983 */ /* 0x002ee80000300800 */
[----:B------:R1:W-:Y:S04]  /*410b0*/  STS.U8 [R2+UR8+0x1000], R84 ;  /* 0x0010005402007988 */ /* 0x0003e80008000008 */
[----:B0-----:R-:W3:Y:S04]  /*410c0*/  LDL.LU R89, [R1+0x1b40] ;  /* 0x001b400001597983 */ /* 0x001ee80000300800 */
[----:B-1----:R-:W3:Y:S04]  /*410d0*/  LDL.LU R84, [R1+0x19a4] ;  /* 0x0019a40001547983 */ /* 0x002ee80000300800 */
[----:B------:R-:W-:Y:S04]  /*410e0*/  STS.U8 [R2+UR8+0x2c00], R42 ;  /* 0x002c002a02007988 */ /* 0x000fe80008000008 */
[----:B------:R0:W-:Y:S04]  /*410f0*/  STS.U8 [R2+UR8+0x3000], R90 ;  /* 0x0030005a02007988 */ /* 0x0001e80008000008 */
[----:B------:R-:W-:Y:S04]  /*41100*/  STS.U8 [R2+UR8+0x3400], R41 ;  /* 0x0034002902007988 */ /* 0x000fe80008000008 */
[----:B------:R1:W-:Y:S04]  /*41110*/  STS.U8 [R2+UR8+0x3c00], R87 ;  /* 0x003c005702007988 */ /* 0x0003e80008000008 */
[----:B------:R-:W-:Y:S04]  /*41120*/  STS.U8 [R2+UR8+0x3800], R93 ;  /* 0x0038005d02007988 */ /* 0x000fe80008000008 */
[----:B0-----:R-:W3:Y:S04]  /*41130*/  LDL.LU R90, [R1+0x16d4] ;  /* 0x0016d400015a7983 */ /* 0x001ee80000300800 */
[----:B------:R-:W3:Y:S04]  /*41140*/  LDL.LU R42, [R1+0x16d0] ;  /* 0x0016d000012a7983 */ /* 0x000ee80000300800 */
[----:B-1----:R-:W3:Y:S04]  /*41150*/  LDL.LU R87, [R1+0x16cc] ;  /* 0x0016cc0001577983 */ /* 0x002ee80000300800 */
[----:B------:R0:W-:Y:S04]  /*41160*/  STS.U8 [R2+UR8+0x4000], R88 ;  /* 0x0040005802007988 */ /* 0x0001e80008000008 */
[----:B------:R1:W-:Y:S04]  /*41170*/  STS.U8 [R2+UR8+0x4400], R85 ;  /* 0x0044005502007988 */ /* 0x0003e80008000008 */
[----:B0-----:R-:W3:Y:S04]  /*41180*/  LDL.LU R88, [R1+0x16c8] ;  /* 0x0016c80001587983 */ /* 0x001ee80000300800 */
[----:B-1----:R-:W3:Y:S04]  /*41190*/  LDL.LU R85, [R1+0x16c4] ;  /* 0x0016c40001557983 */ /* 0x002ee80000300800 */
[----:B--2---:R0:W-:Y:S04]  /*411a0*/  STS.U8 [R2+UR8+0x4800], R86 ;  /* 0x0048005602007988 */ /* 0x0041e80008000008 */
[----:B------:R-:W2:Y:S04]  /*411b0*/  LDL.LU R41, [R1+0x16c0] ;  /* 0x0016c00001297983 */ /* 0x000ea80000300800 */
[----:B------:R-:W-:Y:S04]  /*411c0*/  STS.U8 [R2+UR8+0x1400], R50 ;  /* 0x0014003202007988 */ /* 0x000fe80008000008 */
[----:B------:R-:W-:Y:S04]  /*411d0*/  STS.U8 [R2+UR8+0x1800], R49 ;  /* 0x0018003102007988 */ /* 0x000fe80008000008 */
[----:B0-----:R-:W2:Y:S04]  /*411e0*/  LDL.LU R86, [R1+0x6f4] ;  /* 0x0006f40001567983 */ /* 0x001ea80000300800 */
[----:B------:R-:W2:Y:S04]  /*411f0*/  LDL.LU R93, [R1+0x6f0] ;  /* 0x0006f000015d7983 */ /* 0x000ea80000300800 */
[----:B------:R-:W-:Y:S04]  /*41200*/  STS.U8 [R2+UR8+0x1c00], R48 ;  /* 0x001c003002007988 */ /* 0x000fe80008000008 */
[----:B------:R-:W-:Y:S04]  /*41210*/  STS.U8 [R2+UR8+0x2000], R47 ;  /* 0x0020002f02007988 */ /* 0x000fe80008000008 */
[----:B------:R-:W-:Y:S04]  /*41220*/  STS.U8 [R2+UR8+0x2400], R46 ;  /* 0x0024002e02007988 */ /* 0x000fe80008000008 */
[----:B------:R-:W-:Y:S04]  /*41230*/  STS.U8 [R2+UR8+0x2800], R45 ;  /* 0x0028002d02007988 */ /* 0x000fe80008000008 */
[----:B----4-:R0:W-:Y:S04]  /*41240*/  STS.U8 [R2+UR8+0x4c00], R83 ;  /* 0x004c005302007988 */ /* 0x0101e80008000008 */
[----:B------:R1:W-:Y:S04]  /*41250*/  STS.U8 [R2+UR8+0x5400], R91 ;  /* 0x0054005b02007988 */ /* 0x0003e80008000008 */
[----:B0-----:R-:W4:Y:S04]  /*41260*/  LDL.LU R83, [R1+0x6ec] ;  /* 0x0006ec0001537983 */ /* 0x001f280000300800 */
[----:B-1----:R-:W4:Y:S04]  /*41270*/  LDL.LU R91, [R1+0x6e8] ;  /* 0x0006e800015b7983 */ /* 0x002f280000300800 */
[----:B------:R-:W4:Y:S04]  /*41280*/  LDL.LU R50, [R1+0x6e4] ;  /* 0x0006e40001327983 */ /* 0x000f280000300800 */
[----:B------:R-:W4:Y:S04]  /*41290*/  LDL.LU R49, [R1+0x6e0] ;  /* 0x0006e00001317983 */ /* 0x000f280000300800 */
[----:B------:R-:W4:Y:S04]  /*412a0*/  LDL.LU R48, [R1+0x6dc] ;  /* 0x0006dc0001307983 */ /* 0x000f280000300800 */
[----:B------:R-:W4:Y:S04]  /*412b0*/  LDL.LU R47, [R1+0x59c] ;  /* 0x00059c00012f7983 */ /* 0x000f280000300800 */
[----:B------:R-:W4:Y:S04]  /*412c0*/  LDL.LU R46, [R1+0x38c] ;  /* 0x00038c00012e7983 */ /* 0x000f280000300800 */
[----:B------:R0:W-:Y:S04]  /*412d0*/  STS.U8 [R2+UR8+0x5000], R44 ;  /* 0x0050002c02007988 */ /* 0x0001e80008000008 */
[----:B------:R-:W4:Y:S04]  /*412e0*/  LDL.LU R45, [R1+0x364] ;  /* 0x00036400012d7983 */ /* 0x000f280000300800 */
[----:B---3--:R1:W-:Y:S04]  /*412f0*/  STS.U8 [R2+UR8+0x6400], R84 ;  /* 0x0064005402007988 */ /* 0x0083e80008000008 */
[----:B0-----:R-:W3:Y:S04]  /*41300*/  LDL.LU R44, [R1+0x34c] ;  /* 0x00034c00012c7983 */ /* 0x001ee80000300800 */
[----:B-1----:R-:W3:Y:S04]  /*41310*/  LDL.LU R84, [R1+0x324] ;  /* 0x0003240001547983 */ /* 0x002ee80000300800 */
[----:B------:R0:W-:Y:S04]  /*41320*/  STS.U8 [R2+UR8+0x5c00], R92 ;  /* 0x005c005c02007988 */ /* 0x0001e80008000008 */
[----:B------:R1:W-:Y:S04]  /*41330*/  STS.U8 [R2+UR8+0x6000], R89 ;  /* 0x0060005902007988 */ /* 0x0003e80008000008 */
[----:B------:R0:W-:Y:S04]  /*41340*/  STS.U8 [R2+UR8+0x6800], R90 ;  /* 0x0068005a02007988 */ /* 0x0001e80008000008 */
[----:B------:R1:W-:Y:S04]  /*41350*/  STS.U8 [R2+UR8+0x7000], R87 ;  /* 0x0070005702007988 */ /* 0x0003e80008000008 */
[----:B------:R-:W-:Y:S04]  /*41360*/  STS.U8 [R2+UR8+0x5800], R43 ;  /* 0x0058002b02007988 */ /* 0x000fe80008000008 */
[----:B0-----:R-:W3:Y:S04]  /*41370*/  LDL.LU R92, [R1+0x304] ;  /* 0x00030400015c7983 */ /* 0x001ee80000300800 */
[----:B-1----:R-:W3:Y:S04]  /*41380*/  LDL.LU R89, [R1+0x2e4] ;  /* 0x0002e40001597983 */ /* 0x002ee80000300800 */
[----:B------:R-:W3:Y:S04]  /*41390*/  LDL.LU R90, [R1+0x2c4] ;  /* 0x0002c400015a7983 */ /* 0x000ee80000300800 */
[----:B------:R-:W3:Y:S04]  /*413a0*/  LDL.LU R87, [R1+0x2a4] ;  /* 0x0002a40001577983 */ /* 0x000ee80000300800 */
[----:B------:R0:W-:Y:S04]  /*413b0*/  STS.U8 [R2+UR8+0x7400], R88 ;  /* 0x0074005802007988 */ /* 0x0001e80008000008 */
[----:B------:R1:W-:Y:S04]  /*413c0*/  STS.U8 [R2+UR8+0x7800], R85 ;  /* 0x0078005502007988 */ /* 0x0003e80008000008 */
[----:B0-----:R-:W3:Y:S04]  /*413d0*/  LDL.LU R88, [R1+0x28c] ;  /* 0x00028c0001587983 */ /* 0x001ee80000300800 */
[----:B-1----:R-:W3:Y:S04]  /*413e0*/  LDL.LU R85, [R1+0x26c] ;  /* 0x00026c0001557983 */ /* 0x002ee80000300800 */
[----:B--2---:R0:W-:Y:S04]  /*413f0*/  STS.U8 [R2+UR8+0x8000], R86 ;  /* 0x0080005602007988 */ /* 0x0041e80008000008 */
[----:B------:R-:W-:Y:S04]  /*41400*/  STS.U8 [R2+UR8+0x6c00], R42 ;  /* 0x006c002a02007988 */ /* 0x000fe80008000008 */
[----:B0-----:R-:W2:Y:S04]  /*41410*/  LDL.LU R86, [R1+0x24c] ;  /* 0x00024c0001567983 */ /* 0x001ea80000300800 */
[----:B------:R-:W2:Y:S04]  /*41420*/  LDL.LU R43, [R1+0x22c] ;  /* 0x00022c00012b7983 */ /* 0x000ea80000300800 */
[----:B------:R-:W-:Y:S04]  /*41430*/  STS.U8 [R2+UR8+0x7c00], R41 ;  /* 0x007c002902007988 */ /* 0x000fe80008000008 */
[----:B------:R-:W-:Y:S04]  /*41440*/  STS.U8 [R2+UR8+0x8400], R93 ;  /* 0x0084005d02007988 */ /* 0x000fe80008000008 */
[----:B----4-:R0:W-:Y:S04]  /*41450*/  STS.U8 [R2+UR8+0x8800], R83 ;  /* 0x0088005302007988 */ /* 0x0101e80008000008 */
[----:B0-----:R-:W4:Y:S04]  /*41460*/  LDL.LU R83, [R1+0x20c] ;  /* 0x00020c0001537983 */ /* 0x001f280000300800 */
[----:B------:R-:W4:Y:S04]  /*41470*/  LDL.LU R42, [R1+0x1ec] ;  /* 0x0001ec00012a7983 */ /* 0x000f280000300800 */
[----:B------:R-:W4:Y:S04]  /*41480*/  LDL.LU R41, [R1+0x1d0] ;  /* 0x0001d00001297983 */ /* 0x000f280000300800 */
[----:B------:R0:W-:Y:S04]  /*41490*/  STS.U8 [R2+UR8+0x8c00], R91 ;  /* 0x008c005b02007988 */ /* 0x0001e80008000008 */
[----:B------:R-:W4:Y:S04]  /*414a0*/  LDL.LU R93, [R1+0x1c8] ;  /* 0x0001c800015d7983 */ /* 0x000f280000300800 */
[----:B---3--:R1:W-:Y:S04]  /*414b0*/  STS.U8 [R2+UR8+0xac00], R84 ;  /* 0x00ac005402007988 */ /* 0x0083e80008000008 */
[----:B0-----:R-:W3:Y:S04]  /*414c0*/  LDL.LU R91, [R1+0x1b4] ;  /* 0x0001b400015b7983 */ /* 0x001ee80000300800 */
[----:B-1----:R-:W3:Y:S04]  /*414d0*/  LDL R84, [R1+0x1dbc] ;  /* 0x001dbc0001547983 */ /* 0x002ee80000100800 */
        /* <DEDUP_REMOVED lines=8> */
[----:B------:R-:W-:Y:S04]  /*41560*/  STS.U8 [R2+UR8+0xe400], R0 ;  /* 0x00e4000002007988 */ /* 0x000fe80008000008 */
[----:B------:R0:W-:Y:S04]  /*41570*/  STS.U8 [R2+UR8+0xc000], R88 ;  /* 0x00c0005802007988 */ /* 0x0001e80008000008 */
[----:B------:R1:W-:Y:S04]  /*41580*/  STS.U8 [R2+UR8+0xc400], R85 ;  /* 0x00c4005502007988 */ /* 0x0003e80008000008 */
[----:B0-----:R-:W3:Y:S04]  /*41590*/  LDL.LU R88, [R1+0x1db8] ;  /* 0x001db80001587983 */ /* 0x001ee80000300800 */
[----:B--2---:R0:W-:Y:S04]  /*415a0*/  STS.U8 [R2+UR8+0xc800], R86 ;  /* 0x00c8005602007988 */ /* 0x0041e80008000008 */
[----:B-1----:R-:W2:Y:S04]  /*415b0*/  LDL.LU R85, [R1+0x1d9c] ;  /* 0x001d9c0001557983 */ /* 0x002ea80000300800 */
[----:B0-----:R-:W2:Y:S01]  /*415c0*/  LDL.LU R86, [R1+0x1d7c] ;  /* 0x001d7c0001567983 */ /* 0x001ea20000300800 */
[----:B------:R-:W-:-:S03]  /*415d0*/  ISETP.GT.U32.AND P3, PT, R15, R61, PT ;  /* 0x0000003d0f00720c */ /* 0x000fc60003f64070 */
[----:B----4-:R0:W-:Y:S04]  /*415e0*/  STS.U8 [R2+UR8+0xd000], R83 ;  /* 0x00d0005302007988 */ /* 0x0101e80008000008 */
[----:B0-----:R-:W4:Y:S04]  /*415f0*/  LDL.LU R83, [R1+0x1d4c] ;  /* 0x001d4c0001537983 */ /* 0x001f280000300800 */
[----:B------:R-:W4:Y:S01]  /*41600*/  LDL.LU R0, [R1+0x2608] ;  /* 0x0026080001007983 */ /* 0x000f220000300800 */
[----:B---3--:R-:W-:-:S03]  /*41610*/  ISETP.GE.AND P4, PT, R84, RZ, PT ;  /* 0x000000ff5400720c */ /* 0x008fc60003f86270 */
[----:B------:R-:W3:Y:S01]  /*41620*/  LDL R84, [R1+0x1dac] ;  /* 0x001dac0001547983 */ /* 0x000ee20000100800 */
[----:B------:R-:W-:-:S05]  /*41630*/  @!P3 IMAD.IADD R61, R61, 0x1, -R15 ;  /* 0x000000013d3db824 */ /* 0x000fca00078e0a0f */
[----:B------:R-:W-:-:S13]  /*41640*/  ISETP.GT.U32.AND P3, PT, R15, R61, PT ;  /* 0x0000003d0f00720c */ /* 0x000fda0003f64070 */
[----:B------:R-:W-:-:S04]  /*41650*/  @!P3 IMAD.IADD R61, R61, 0x1, -R15 ;  /* 0x000000013d3db824 */ /* 0x000fc800078e0a0f */
[----:B------:R-:W-:-:S05]  /*41660*/  @!P4 IMAD.MOV R61, RZ, RZ, -R61 ;  /* 0x000000ffff3dc224 */ /* 0x000fca00078e0a3d */
[----:B------:R-:W-:Y:S01]  /*41670*/  SEL R61, R14, R61, !P1 ;  /* 0x0000003d0e3d7207 */ /* 0x000fe20004800000 */
[----:B------:R0:W-:Y:S04]  /*41680*/  STS.U8 [R2+UR8+0xf800], R18 ;  /* 0x00f8001202007988 */ /* 0x0001e80008000008 */
[----:B------:R-:W-:Y:S01]  /*41690*/  IMAD R61, R61, UR4, RZ ;  /* 0x000000043d3d7c24 */ /* 0x000fe2000f8e02ff */
[----:B------:R1:W-:Y:S04]  /*416a0*/  STS.U8 [R2+UR8+0xfc00], R17 ;  /* 0x00fc001102007988 */ /* 0x0003e80008000008 */
[----:B------:R-:W-:Y:S04]  /*416b0*/  STS.U8 [R2+UR8+0xf000], R20 ;  /* 0x00f0001402007988 */ /* 0x000fe80008000008 */
[----:B------:R1:W-:Y:S01]  /*416c0*/  STS.U8 [R2+UR8+0xf400], R19 ;  /* 0x00f4001302007988 */ /* 0x0003e20008000008 */
[----:B------:R-:W-:-:S03]  /*416d0*/  PRMT R23, RZ, 0x7610, R23 ;  /* 0x00007610ff177816 */ /* 0x000fc60000000017 */
[----:B------:R-:W-:Y:S01]  /*416e0*/  STS.U8 [R2+UR8+0x9000], R50 ;  /* 0x0090003202007988 */ /* 0x000fe20008000008 */
[----:B0-----:R-:W-:-:S03]  /*416f0*/  IADD3 R18, P3, PT, R61, R13, RZ ;  /* 0x0000000d3d127210 */ /* 0x001fc60007f7e0ff */
[----:B------:R-:W-:Y:S04]  /*41700*/  STS.U8 [R2+UR8+0x9400], R49 ;  /* 0x0094003102007988 */ /* 0x000fe80008000008 */
[----:B------:R-:W-:Y:S04]  /*41710*/  STS.U8 [R2+UR8+0x9800], R48 ;  /* 0x0098003002007988 */ /* 0x000fe80008000008 */
[----:B------:R-:W-:Y:S04]  /*41720*/  STS.U8 [R2+UR8+0x9c00], R47 ;  /* 0x009c002f02007988 */ /* 0x000fe80008000008 */
[----:B------:R-:W-:Y:S01]  /*41730*/  STS.U8 [R2+UR8+0xa000], R46 ;  /* 0x00a0002e02007988 */ /* 0x000fe20008000008 */
[----:B-1----:R-:W-:-:S03]  /*41740*/  SHF.R.S32.HI R17, RZ, 0x1f, R61 ;  /* 0x0000001fff117819 */ /* 0x002fc6000001143d */
[----:B------:R-:W-:Y:S04]  /*41750*/  STS.U8 [R2+UR8+0xa400], R45 ;  /* 0x00a4002d02007988 */ /* 0x000fe80008000008 */
[----:B------:R-:W-:Y:S04]  /*41760*/  STS.U8 [R2+UR8+0xa800], R44 ;  /* 0x00a8002c02007988 */ /* 0x000fe80008000008 */
[----:B------:R-:W-:Y:S04]  /*41770*/  STS.U8 [R2+UR8+0xcc00], R43 ;  /* 0x00cc002b02007988 */ /* 0x000fe80008000008 */
[----:B------:R-:W-:Y:S01]  /*41780*/  STS.U8 [R2+UR8+0xd400], R42 ;  /* 0x00d4002a02007988 */ /* 0x000fe20008000008 */
[----:B------:R-:W-:Y:S01]  /*41790*/  IMAD.X R17, R17, 0x1, R12, P3 ;  /* 0x0000000111117824 */ /* 0x000fe200018e060c */
[----:B------:R-:W-:-:S02]  /*417a0*/  ISETP.GT.U32.AND P3, PT, R15, R62, PT ;  /* 0x0000003e0f00720c */ /* 0x000fc40003f64070 */
[----:B------:R-:W-:Y:S04]  /*417b0*/  STL [R1+0x16c4], R18 ;  /* 0x0016c41201007387 */ /* 0x000fe80000100800 */
[----:B------:R0:W-:Y:S01]  /*417c0*/  STL [R1+0x16c0], R17 ;  /* 0x0016c01101007387 */ /* 0x0001e20000100800 */
[----:B------:R-:W-:-:S03]  /*417d0*/  @P0 IMAD.MOV.U32 R19, RZ, RZ, R17 ;  /* 0x000000ffff130224 */ /* 0x000fc600078e0011 */
[----:B------:R-:W-:Y:S04]  /*417e0*/  STS.U8 [R2+UR8+0xd800], R41 ;  /* 0x00d8002902007988 */ /* 0x000fe80008000008 */
[----:B------:R-:W-:Y:S04]  /*417f0*/  STS.U8 [R2+UR8+0xdc00], R93 ;  /* 0x00dc005d02007988 */ /* 0x000fe80008000008 */
[----:B------:R-:W-:Y:S04]  /*41800*/  STS.U8 [R2+UR8+0xe000], R91 ;  /* 0x00e0005b02007988 */ /* 0x000fe80008000008 */
[----:B------:R-:W-:Y:S04]  /*41810*/  STS.U8 [R2+UR8+0xe800], R73 ;  /* 0x00e8004902007988 */ /* 0x000fe80008000008 */
[----:B------:R1:W-:Y:S01]  /*41820*/  STS.U8 [R2+UR8+0xec00], R21 ;  /* 0x00ec001502007988 */ /* 0x0003e20008000008 */
[----:B------:R-:W0:Y:S01]  /*41830*/  LDCU UR4, c[0x0][0x3b0] ;  /* 0x00007600ff0477ac */ /* 0x000e220008000800 */
[----:B------:R-:W-:-:S02]  /*41840*/  @!P3 IMAD.IADD R62, R62, 0x1, -R15 ;  /* 0x000000013e3eb824 */ /* 0x000fc400078e0a0f */
[----:B------:R-:W-:Y:S04]  /*41850*/  STS.U8 [R5+UR8+0x80], R92 ;  /* 0x0000805c05007988 */ /* 0x000fe80008000008 */
[----:B------:R-:W-:Y:S04]  /*41860*/  STS.U8 [R5+UR8+0x480], R89 ;  /* 0x0004805905007988 */ /* 0x000fe80008000008 */
[----:B------:R-:W-:Y:S04]  /*41870*/  STS.U8 [R5+UR8+0x880], R90 ;  /* 0x0008805a05007988 */ /* 0x000fe80008000008 */
[----:B------:R-:W-:Y:S04]  /*41880*/  STS.U8 [R5+UR8+0xc80], R87 ;  /* 0x000c805705007988 */ /* 0x000fe80008000008 */
[----:B------:R-:W-:Y:S04]  /*41890*/  STS.U8 [R5+UR8+0x1080], R88 ;  /* 0x0010805805007988 */ /* 0x000fe80008000008 */
[----:B--2---:R-:W-:Y:S04]  /*418a0*/  STS.U8 [R5+UR8+0x1480], R85 ;  /* 0x0014805505007988 */ /* 0x004fe80008000008 */
[----:B------:R-:W-:Y:S01]  /*418b0*/  STS.U8 [R5+UR8+0x1880], R86 ;  /* 0x0018805605007988 */ /* 0x000fe20008000008 */
[----:B------:R-:W-:-:S13]  /*418c0*/  ISETP.GT.U32.AND P3, PT, R15, R62, PT ;  /* 0x0000003e0f00720c */ /* 0x000fda0003f64070 */
[----:B------:R-:W-:Y:S01]  /*418d0*/  @!P3 IMAD.IADD R62, R62, 0x1, -R15 ;  /* 0x000000013e3eb824 */ /* 0x000fe200078e0a0f */
[----:B------:R-:W-:Y:S01]  /*418e0*/  PRMT R22, RZ, 0x7610, R22 ;  /* 0x00007610ff167816 */ /* 0x000fe20000000016 */
[----:B----4-:R-:W-:Y:S01]  /*418f0*/  VIADD R20, R0, 0x1fb ;  /* 0x000001fb00147836 */ /* 0x010fe20000000000 */
[----:B------:R-:W-:Y:S04]  /*41900*/  STS.U8 [R5+UR8+0x1c80], R83 ;  /* 0x001c805305007988 */ /* 0x000fe80008000008 */
[----:B------:R2:W4:Y:S01]  /*41910*/  @P0 LDG.E.U8 R23, desc[UR20][R18.64] ;  /* 0x0000001412170981 */ /* 0x000522000c1e1100 */
[----:B0-----:R-:W-:Y:S02]  /*41920*/  IABS R17, R20 ;  /* 0x0000001400117213 */ /* 0x001fe40000000000 */
[----:B---3--:R-:W-:-:S03]  /*41930*/  ISETP.GE.AND P4, PT, R84, RZ, PT ;  /* 0x000000ff5400720c */ /* 0x008fc60003f86270 */
[----:B--2---:R-:W-:-:S04]  /*41940*/  IMAD.HI.U32 R18, R16, R17, RZ ;  /* 0x0000001110127227 */ /* 0x004fc800078e00ff */
[----:B------:R-:W-:-:S04]  /*41950*/  IMAD.MOV R18, RZ, RZ, -R18 ;  /* 0x000000ffff127224 */ /* 0x000fc800078e0a12 */
[----:B------:R-:W-:Y:S02]  /*41960*/  IMAD R17, R15, R18, R17 ;  /* 0x000000120f117224 */ /* 0x000fe400078e0211 */
[----:B------:R-:W-:-:S03]  /*41970*/  @!P4 IMAD.MOV R62, RZ, RZ, -R62 ;  /* 0x000000ffff3ec224 */ /* 0x000fc600078e0a3e */
[----:B------:R-:W-:Y:S02]  /*41980*/  ISETP.GT.U32.AND P3, PT, R15, R17, PT ;  /* 0x000000110f00720c */ /* 0x000fe40003f64070 */
[----:B------:R-:W-:-:S05]  /*41990*/  SEL R62, R14, R62, !P1 ;  /* 0x0000003e0e3e7207 */ /* 0x000fca0004800000 */
[----:B------:R-:W-:Y:S01]  /*419a0*/  IMAD R62, R62, UR4, RZ ;  /* 0x000000043e3e7c24 */ /* 0x000fe2000f8e02ff */
[----:B------:R-:W0:Y:S05]  /*419b0*/  LDCU UR4, c[0x0][0x3b0] ;  /* 0x00007600ff0477ac */ /* 0x000e2a0008000800 */
[----:B------:R-:W-:Y:S01]  /*419c0*/  @!P3 IMAD.IADD R17, R17, 0x1, -R15 ;  /* 0x000000011111b824 */ /* 0x000fe200078e0a0f */
[----:B------:R-:W-:Y:S02]  /*419d0*/  SHF.R.S32.HI R18, RZ, 0x1f, R62 ;  /* 0x0000001fff127819 */ /* 0x000fe4000001143e */
[----:B------:R-:W-:Y:S02]  /*419e0*/  IADD3 R19, P4, PT, R62, R13, RZ ;  /* 0x0000000d3e137210 */ /* 0x000fe40007f9e0ff */
[----:B------:R-:W-:-:S03]  /*419f0*/  ISETP.GT.U32.AND P3, PT, R15, R17, PT ;  /* 0x000000110f00720c */ /* 0x000fc60003f64070 */
[----:B-1----:R-:W-:Y:S01]  /*41a00*/  IMAD.X R21, R18, 0x1, R12, P4 ;  /* 0x0000000112157824 */ /* 0x002fe200020e060c */
[----:B------:R-:W-:Y:S01]  /*41a10*/  ISETP.GE.AND P4, PT, R20, RZ, PT ;  /* 0x000000ff1400720c */ /* 0x000fe20003f86270 */
[----:B------:R-:W-:Y:S04]  /*41a20*/  STL [R1+0x1b9c], R20 ;  /* 0x001b9c1401007387 */ /* 0x000fe80000100800 */
[----:B------:R1:W-:Y:S01]  /*41a30*/  STL [R1+0x16cc], R19 ;  /* 0x0016cc1301007387 */ /* 0x0003e20000100800 */
[----:B------:R-:W-:Y:S02]  /*41a40*/  @P0 IMAD.MOV.U32 R18, RZ, RZ, R19 ;  /* 0x000000ffff120224 */ /* 0x000fe400078e0013 */
[----:B------:R-:W-:Y:S02]  /*41a50*/  VIADD R44, R0, 0x1fc ;  /* 0x000001fc002c7836 */ /* 0x000fe40000000000 */
[----:B------:R-:W-:-:S02]  /*41a60*/  @!P3 IMAD.IADD R17, R17, 0x1, -R15 ;  /* 0x000000011111b824 */ /* 0x000fc400078e0a0f */
[----:B-1----:R-:W-:Y:S02]  /*41a70*/  @P0 IMAD.MOV.U32 R19, RZ, RZ, R21 ;  /* 0x000000ffff130224 */ /* 0x002fe400078e0015 */
[----:B------:R-:W-:-:S03]  /*41a80*/  @!P4 IMAD.MOV R17, RZ, RZ, -R17 ;  /* 0x000000ffff11c224 */ /* 0x000fc600078e0a11 */
[----:B------:R1:W2:Y:S01]  /*41a90*/  @P0 LDG.E.U8 R22, desc[UR20][R18.64] ;  /* 0x0000001412160981 */ /* 0x0002a2000c1e1100 */
[----:B------:R-:W-:Y:S01]  /*41aa0*/  VIADD R45, R0, 0x1fd ;  /* 0x000001fd002d7836 */ /* 0x000fe20000000000 */
[----:B------:R-:W-:Y:S02]  /*41ab0*/  SEL R20, R14, R17, !P1 ;  /* 0x000000110e147207 */ /* 0x000fe40004800000 */
[----:B-1----:R-:W-:-:S03]  /*41ac0*/  IABS R18, R44 ;  /* 0x0000002c00127213 */ /* 0x002fc60000000000 */
[----:B0-----:R-:W-:Y:S01]  /*41ad0*/  IMAD R20, R20, UR4, RZ ;  /* 0x0000000414147c24 */ /* 0x001fe2000f8e02ff */
[----:B------:R-:W-:Y:S01]  /*41ae0*/  IABS R17, R45 ;  /* 0x0000002d00117213 */ /* 0x000fe20000000000 */
[----:B------:R0:W-:Y:S01]  /*41af0*/  STL [R1+0x16c8], R21 ;  /* 0x0016c81501007387 */ /* 0x0001e20000100800 */
[----:B------:R-:W1:Y:S01]  /*41b00*/  LDCU UR4, c[0x0][0x3b0] ;  /* 0x00007600ff0477ac */ /* 0x000e620008000800 */
[----:B------:R-:W-:-:S04]  /*41b10*/  IMAD.HI.U32 R19, R16, R18, RZ ;  /* 0x0000001210137227 */ /* 0x000fc800078e00ff */
[----:B------:R-:W-:Y:S01]  /*41b20*/  IMAD.MOV R19, RZ, RZ, -R19 ;  /* 0x000000ffff137224 */ /* 0x000fe200078e0a13 */
[----:B------:R-:W-:-:S03]  /*41b30*/  IADD3 R41, P3, PT, R20, R13, RZ ;  /* 0x0000000d14297210 */ /* 0x000fc60007f7e0ff */
[----:B------:R-:W-:Y:S01]  /*41b40*/  IMAD R18, R15, R19, R18 ;  /* 0x000000130f127224 */ /* 0x000fe200078e0212 */
[----:B0-----:R-:W-:Y:S01]  /*41b50*/  SHF.R.S32.HI R21, RZ, 0x1f, R20 ;  /* 0x0000001fff157819 */ /* 0x001fe20000011414 */
[----:B------:R-:W-:-:S04]  /*41b60*/  IMAD.HI.U32 R19, R16, R17, RZ ;  /* 0x0000001110137227 */ /* 0x000fc800078e00ff */
[----:B------:R-:W-:Y:S02]  /*41b70*/  IMAD.MOV R19, RZ, RZ, -R19 ;  /* 0x000000ffff137224 */ /* 0x000fe400078e0a13 */
[----:B------:R-:W-:Y:S01]  /*41b80*/  IMAD.X R42, R21, 0x1, R12, P3 ;  /* 0x00000001152a7824 */ /* 0x000fe200018e060c */
[C---:B------:R-:W-:Y:S01]  /*41b90*/  ISETP.GT.U32.AND P3, PT, R15.reuse, R18, PT ;  /* 0x000000120f00720c */ /* 0x040fe20003f64070 */
[----:B------:R-:W-:Y:S01]  /*41ba0*/  STL [R1+0x1b7c], R44 ;  /* 0x001b7c2c01007387 */ /* 0x000fe20000100800 */
[----:B------:R-:W-:-:S03]  /*41bb0*/  IMAD R17, R15, R19, R17 ;  /* 0x000000130f117224 */ /* 0x000fc600078e0211 */
[----:B------:R-:W-:Y:S04]  /*41bc0*/  STL [R1+0x1b60], R45 ;  /* 0x001b602d01007387 */ /* 0x000fe80000100800 */
[----:B------:R-:W-:Y:S04]  /*41bd0*/  STL [R1+0x16d4], R41 ;  /* 0x0016d42901007387 */ /* 0x000fe80000100800 */
[----:B------:R0:W-:Y:S01]  /*41be0*/  STL [R1+0x16d0], R42 ;  /* 0x0016d02a01007387 */ /* 0x0001e20000100800 */
[----:B------:R-:W-:Y:S01]  /*41bf0*/  @P0 IMAD.MOV.U32 R43, RZ, RZ, R42 ;  /* 0x000000ffff2b0224 */ /* 0x000fe200078e002a */
[----:B------:R-:W-:Y:S01]  /*41c00*/  ISETP.GT.U32.AND P4, PT, R15, R17, PT ;  /* 0x000000110f00720c */ /* 0x000fe20003f84070 */
[----:B0-----:R-:W-:-:S02]  /*41c10*/  @P0 IMAD.MOV.U32 R42, RZ, RZ, R41 ;  /* 0x000000ffff2a0224 */ /* 0x001fc400078e0029 */
[----:B------:R-:W-:Y:S02]  /*41c20*/  VIADD R41, R0, 0x1ff ;  /* 0x000001ff00297836 */ /* 0x000fe40000000000 */
[----:B------:R-:W-:-:S03]  /*41c30*/  @!P3 IMAD.IADD R18, R18, 0x1, -R15 ;  /* 0x000000011212b824 */ /* 0x000fc600078e0a0f */
[----:B------:R-:W-:Y:S02]  /*41c40*/  IABS R19, R41 ;  /* 0x0000002900137213 */ /* 0x000fe40000000000 */
[----:B------:R-:W-:-:S03]  /*41c50*/  ISETP.GT.U32.AND P3, PT, R15, R18, PT ;  /* 0x000000120f00720c */ /* 0x000fc60003f64070 */
[----:B------:R-:W-:Y:S02]  /*41c60*/  @!P4 IMAD.IADD R17, R17, 0x1, -R15 ;  /* 0x000000011111c824 */ /* 0x000fe400078e0a0f */
[----:B------:R-:W-:Y:S01]  /*41c70*/  IMAD.HI.U32 R20, R16, R19, RZ ;  /* 0x0000001310147227 */ /* 0x000fe200078e00ff */
[----:B------:R-:W-:-:S03]  /*41c80*/  ISETP.GE.AND P4, PT, R44, RZ, PT ;  /* 0x000000ff2c00720c */ /* 0x000fc60003f86270 */
[----:B------:R-:W-:Y:S02]  /*41c90*/  VIADD R44, R0, 0x1fe ;  /* 0x000001fe002c7836 */ /* 0x000fe40000000000 */
[----:B------:R-:W-:Y:S01]  /*41ca0*/  IMAD.MOV R20, RZ, RZ, -R20 ;  /* 0x000000ffff147224 */ /* 0x000fe200078e0a14 */
[----:B------:R-:W-:-:S03]  /*41cb0*/  ISETP.GT.U32.AND P5, PT, R15, R17, PT ;  /* 0x000000110f00720c */ /* 0x000fc60003fa4070 */
[----:B------:R-:W-:Y:S01]  /*41cc0*/  IMAD R19, R15, R20, R19 ;  /* 0x000000140f137224 */ /* 0x000fe200078e0213 */
[----:B------:R-:W-:Y:S01]  /*41cd0*/  IABS R20, R44 ;  /* 0x0000002c00147213 */ /* 0x000fe20000000000 */
[----:B------:R-:W-:Y:S01]  /*41ce0*/  @!P3 IMAD.IADD R18, R18, 0x1, -R15 ;  /* 0x000000011212b824 */ /* 0x000fe200078e0a0f */
[----:B------:R-:W-:-:S03]  /*41cf0*/  ISETP.GE.AND P3, PT, R45, RZ, PT ;  /* 0x000000ff2d00720c */ /* 0x000fc60003f66270 */
[----:B------:R-:W-:-:S04]  /*41d00*/  IMAD.HI.U32 R16, R16, R20, RZ ;  /* 0x0000001410107227 */ /* 0x000fc800078e00ff */
[----:B------:R-:W-:Y:S02]  /*41d10*/  @!P4 IMAD.MOV R18, RZ, RZ, -R18 ;  /* 0x000000ffff12c224 */ /* 0x000fe400078e0a12 */
[----:B------:R-:W-:Y:S02]  /*41d20*/  IMAD.MOV R16, RZ, RZ, -R16 ;  /* 0x000000ffff107224 */ /* 0x000fe400078e0a10 */
[----:B------:R-:W-:Y:S02]  /*41d30*/  @!P5 IMAD.IADD R17, R17, 0x1, -R15 ;  /* 0x000000011111d824 */ /* 0x000fe400078e0a0f */
[C---:B------:R-:W-:Y:S01]  /*41d40*/  IMAD R16, R15.reuse, R16, R20 ;  /* 0x000000100f107224 */ /* 0x040fe200078e0214 */
[----:B------:R-:W-:Y:S01]  /*41d50*/  SEL R18, R14, R18, !P1 ;  /* 0x000000120e127207 */ /* 0x000fe20004800000 */
[----:B------:R-:W-:Y:S01]  /*41d60*/  @!P3 IMAD.MOV R17, RZ, RZ, -R17 ;  /* 0x000000ffff11b224 */ /* 0x000fe200078e0a11 */
[C---:B------:R-:W-:Y:S02]  /*41d70*/  ISETP.GT.U32.AND P4, PT, R15.reuse, R19, PT ;  /* 0x000000130f00720c */ /* 0x040fe40003f84070 */
[----:B------:R-:W-:-:S02]  /*41d80*/  ISETP.GT.U32.AND P3, PT, R15, R16, PT ;  /* 0x000000100f00720c */ /* 0x000fc40003f64070 */
[----:B------:R-:W-:Y:S01]  /*41d90*/  PRMT R21, RZ, 0x7610, R21 ;  /* 0x00007610ff157816 */ /* 0x000fe20000000015 */
[----:B-1----:R-:W-:Y:S01]  /*41da0*/  IMAD R18, R18, UR4, RZ ;  /* 0x0000000412127c24 */ /* 0x002fe2000f8e02ff */
[----:B------:R-:W-:Y:S01]  /*41db0*/  SEL R17, R14, R17, !P1 ;  /* 0x000000110e117207 */ /* 0x000fe20004800000 */
[----:B------:R-:W-:Y:S04]  /*41dc0*/  STL [R1+0x19a4], R41 ;  /* 0x0019a42901007387 */ /* 0x000fe80000100800 */
[----:B------:R0:W3:Y:S01]  /*41dd0*/  @P0 LDG.E.U8 R21, desc[UR20][R42.64] ;  /* 0x000000142a150981 */ /* 0x0000e2000c1e1100 */
[----:B------:R-:W1:Y:S01]  /*41de0*/  LDCU UR4, c[0x0][0x3b0] ;  /* 0x00007600ff0477ac */ /* 0x000e620008000800 */
[----:B------:R-:W-:Y:S01]  /*41df0*/  SHF.R.S32.HI R20, RZ, 0x1f, R18 ;  /* 0x0000001fff147819 */ /* 0x000fe20000011412 */
[----:B------:R-:W-:-:S02]  /*41e00*/  IMAD R17, R17, UR5, RZ ;  /* 0x0000000511117c24 */ /* 0x000fc4000f8e02ff */
[--C-:B------:R-:W-:Y:S02]  /*41e10*/  @!P4 IMAD.IADD R19, R19, 0x1, -R15.reuse ;  /* 0x000000011313c824 */ /* 0x100fe400078e0a0f */
[----:B------:R-:W-:Y:S01]  /*41e20*/  @!P3 IMAD.IADD R16, R16, 0x1, -R15 ;  /* 0x000000011010b824 */ /* 0x000fe200078e0a0f */
[-C--:B0-----:R-:W-:Y:S02]  /*41e30*/  IADD3 R42, P5, PT, R18, R13.reuse, RZ ;  /* 0x0000000d122a7210 */ /* 0x081fe40007fbe0ff */
[----:B------:R-:W-:Y:S01]  /*41e40*/  IADD3 R45, P4, PT, R17, R13, RZ ;  /* 0x0000000d112d7210 */ /* 0x000fe20007f9e0ff */
[----:B------:R-:W-:Y:S01]  /*41e50*/  STL [R1+0x1b40], R44 ;  /* 0x001b402c01007387 */ /* 0x000fe20000100800 */
[----:B------:R-:W0:Y:S01]  /*41e60*/  LDCU UR5, c[0x0][0x3b0] ;  /* 0x00007600ff0577ac */ /* 0x000e220008000800 */
[----:B------:R-:W-:Y:S01]  /*41e70*/  IMAD.X R43, R20, 0x1, R12, P5 ;  /* 0x00000001142b7824 */ /* 0x000fe200028e060c */
[----:B------:R-:W-:Y:S02]  /*41e80*/  SHF.R.S32.HI R20, RZ, 0x1f, R17 ;  /* 0x0000001fff147819 */ /* 0x000fe40000011411 */
[----:B------:R-:W-:Y:S01]  /*41e90*/  ISETP.GT.U32.AND P3, PT, R15, R16, PT ;  /* 0x000000100f00720c */ /* 0x000fe20003f64070 */
[----:B------:R-:W-:Y:S01]  /*41ea0*/  STL [R1+0x6ec], R42 ;  /* 0x0006ec2a01007387 */ /* 0x000fe20000100800 */
[----:B------:R-:W-:Y:S01]  /*41eb0*/  PRMT R18, RZ, 0x7610, R18 ;  /* 0x00007610ff127816 */ /* 0x000fe20000000012 */
[----:B------:R-:W-:-:S02]  /*41ec0*/  IMAD.X R46, R20, 0x1, R12, P4 ;  /* 0x00000001142e7824 */ /* 0x000fc400020e060c */
[----:B------:R0:W-:Y:S04]  /*41ed0*/  STL [R1+0x6d8], R43 ;  /* 0x0006d82b01007387 */ /* 0x0001e80000100800 */
[----:B------:R-:W-:Y:S04]  /*41ee0*/  STL [R1+0x6f4], R45 ;  /* 0x0006f42d01007387 */ /* 0x000fe80000100800 */
[----:B------:R0:W2:Y:S04]  /*41ef0*/  @P0 LDG.E.U8 R18, desc[UR20][R42.64] ;  /* 0x000000142a120981 */ /* 0x0000a8000c1e1100 */
[----:B------:R0:W-:Y:S04]  /*41f00*/  STL [R1+0x6f0], R46 ;  /* 0x0006f02e01007387 */ /* 0x0001e80000100800 */
[----:B------:R-:W2:Y:S04]  /*41f10*/  LDL.LU R50, [R1+0x1d80] ;  /* 0x001d800001327983 */ /* 0x000ea80000300800 */
[----:B------:R-:W3:Y:S04]  /*41f20*/  LDL.LU R49, [R1+0x1d5c] ;  /* 0x001d5c0001317983 */ /* 0x000ee80000300800 */
[----:B------:R-:W4:Y:S04]  /*41f30*/  LDL.LU R48, [R1+0x1d38] ;  /* 0x001d380001307983 */ /* 0x000f280000300800 */
[----:B------:R-:W4:Y:S01]  /*41f40*/  LDL.LU R47, [R1+0x1d18] ;  /* 0x001d1800012f7983 */ /* 0x000f220000300800 */
[----:B------:R-:W-:Y:S01]  /*41f50*/  ISETP.GE.AND P4, PT, R44, RZ, PT ;  /* 0x000000ff2c00720c */ /* 0x000fe20003f86270 */
[----:B------:R-:W-:-:S02]  /*41f60*/  @!P3 IMAD.IADD R16, R16, 0x1, -R15 ;  /* 0x000000011010b824 */ /* 0x000fc400078e0a0f */
[----:B0-----:R-:W-:Y:S02]  /*41f70*/  @P0 IMAD.MOV.U32 R43, RZ, RZ, R46 ;  /* 0x000000ffff2b0224 */ /* 0x001fe400078e002e */
[----:B------:R-:W-:Y:S01]  /*41f80*/  @P0 IMAD.MOV.U32 R42, RZ, RZ, R45 ;  /* 0x000000ffff2a0224 */ /* 0x000fe200078e002d */
[----:B------:R-:W4:Y:S04]  /*41f90*/  LDL.LU R46, [R1+0x1cf8] ;  /* 0x001cf800012e7983 */ /* 0x000f280000300800 */
[----:B------:R-:W4:Y:S01]  /*41fa0*/  LDL.LU R45, [R1+0x1cd8] ;  /* 0x001cd800012d7983 */ /* 0x000f220000300800 */
[----:B------:R-:W-:-:S03]  /*41fb0*/  ISETP.GE.AND P3, PT, R41, RZ, PT ;  /* 0x000000ff2900720c */ /* 0x000fc60003f66270 */
[----:B------:R-:W4:Y:S04]  /*41fc0*/  LDL.LU R44, [R1+0x1cb4] ;  /* 0x001cb400012c7983 */ /* 0x000f280000300800 */
        /* <DEDUP_REMOVED lines=11> */
[----:B------:R-:W4:Y:S01]  /*42080*/  LDL.LU R84, [R1+0x1b34] ;  /* 0x001b340001547983 */ /* 0x000f220000300800 */
[----:B------:R-:W-:Y:S01]  /*42090*/  ISETP.GT.U32.AND P5, PT, R15, R19, PT ;  /* 0x000000130f00720c */ /* 0x000fe20003fa4070 */
[----:B------:R-:W-:-:S05]  /*420a0*/  @!P4 IMAD.MOV R16, RZ, RZ, -R16 ;  /* 0x000000ffff10c224 */ /* 0x000fca00078e0a10 */
[----:B------:R-:W-:-:S07]  /*420b0*/  SEL R16, R14, R16, !P1 ;  /* 0x000000100e107207 */ /* 0x000fce0004800000 */
[----:B------:R-:W-:-:S04]  /*420c0*/  @!P5 IMAD.IADD R19, R19, 0x1, -R15 ;  /* 0x000000011313d824 */ /* 0x000fc800078e0a0f */
[----:B------:R-:W-:Y:S02]  /*420d0*/  @!P3 IMAD.MOV R19, RZ, RZ, -R19 ;  /* 0x000000ffff13b224 */ /* 0x000fe400078e0a13 */
[----:B-1----:R-:W-:Y:S01]  /*420e0*/  IMAD R16, R16, UR4, RZ ;  /* 0x0000000410107c24 */ /* 0x002fe2000f8e02ff */
[----:B------:R-:W-:Y:S02]  /*420f0*/  PRMT R17, RZ, 0x7610, R17 ;  /* 0x00007610ff117816 */ /* 0x000fe40000000011 */
[----:B------:R-:W-:Y:S02]  /*42100*/  SEL R14, R14, R19, !P1 ;  /* 0x000000130e0e7207 */ /* 0x000fe40004800000 */
[----:B------:R-:W-:Y:S02]  /*42110*/  SHF.R.S32.HI R19, RZ, 0x1f, R16 ;  /* 0x0000001fff137819 */ /* 0x000fe40000011410 */
[----:B------:R-:W-:Y:S01]  /*42120*/  IADD3 R20, P1, PT, R16, R13, RZ ;  /* 0x0000000d10147210 */ /* 0x000fe20007f3e0ff */
[----:B------:R0:W4:Y:S01]  /*42130*/  @P0 LDG.E.U8 R17, desc[UR20][R42.64] ;  /* 0x000000142a110981 */ /* 0x000122000c1e1100 */
[----:B------:R-:W-:-:S03]  /*42140*/  IMAD R15, R14, UR5, RZ ;  /* 0x000000050e0f7c24 */ /* 0x000fc6000f8e02ff */
[--C-:B0-----:R-:W-:Y:S02]  /*42150*/  IMAD.X R42, R19, 0x1, R12.reuse, P1 ;  /* 0x00000001132a7824 */ /* 0x101fe400008e060c */
[----:B------:R-:W-:Y:S02]  /*42160*/  IADD3 R13, P1, PT, R15, R13, RZ ;  /* 0x0000000d0f0d7210 */ /* 0x000fe40007f3e0ff */
[----:B------:R-:W-:Y:S01]  /*42170*/  SHF.R.S32.HI R15, RZ, 0x1f, R15 ;  /* 0x0000001fff0f7819 */ /* 0x000fe2000001140f */
[----:B------:R-:W-:Y:S04]  /*42180*/  STL [R1+0x6e0], R20 ;  /* 0x0006e01401007387 */ /* 0x000fe80000100800 */
[----:B------:R-:W-:Y:S01]  /*42190*/  STL [R1+0x6dc], R42 ;  /* 0x0006dc2a01007387 */ /* 0x000fe20000100800 */
[----:B------:R-:W-:-:S03]  /*421a0*/  IMAD.X R16, R15, 0x1, R12, P1 ;  /* 0x000000010f107824 */ /* 0x000fc600008e060c */
[----:B------:R-:W-:Y:S04]  /*421b0*/  STL [R1+0x6e8], R13 ;  /* 0x0006e80d01007387 */ /* 0x000fe80000100800 */
[----:B------:R-:W-:Y:S04]  /*421c0*/  STL [R1+0x6e4], R16 ;  /* 0x0006e41001007387 */ /* 0x000fe80000100800 */
        /* <DEDUP_REMOVED lines=12> */
[----:B--2---:R0:W-:Y:S04]  /*42290*/  STS.U8 [R5+UR8+0x2080], R50 ;  /* 0x0020803205007988 */ /* 0x0041e80008000008 */
[----:B---3--:R1:W-:Y:S04]  /*422a0*/  STS.U8 [R5+UR8+0x2480], R49 ;  /* 0x0024803105007988 */ /* 0x0083e80008000008 */
[----:B----4-:R2:W-:Y:S04]  /*422b0*/  STS.U8 [R5+UR8+0x2880], R48 ;  /* 0x0028803005007988 */ /* 0x0105e80008000008 */
[----:B------:R3:W-:Y:S04]  /*422c0*/  STS.U8 [R5+UR8+0x2c80], R47 ;  /* 0x002c802f05007988 */ /* 0x0007e80008000008 */
[----:B0-----:R-:W4:Y:S04]  /*422d0*/  LDL.LU R50, [R1+0x19c8] ;  /* 0x0019c80001327983 */ /* 0x001f280000300800 */
[----:B-1----:R-:W4:Y:S04]  /*422e0*/  LDL.LU R49, [R1+0x19ac] ;  /* 0x0019ac0001317983 */ /* 0x002f280000300800 */
[----:B--2---:R-:W2:Y:S04]  /*422f0*/  LDL.LU R48, [R1+0x3a0] ;  /* 0x0003a00001307983 */ /* 0x004ea80000300800 */
[----:B------:R0:W-:Y:S04]  /*42300*/  STS.U8 [R5+UR8+0x3080], R46 ;  /* 0x0030802e05007988 */ /* 0x0001e80008000008 */
[----:B---3--:R-:W3:Y:S04]  /*42310*/  LDL.LU R47, [R1+0x380] ;  /* 0x00038000012f7983 */ /* 0x008ee80000300800 */
[----:B------:R1:W-:Y:S04]  /*42320*/  STS.U8 [R5+UR8+0x3480], R45 ;  /* 0x0034802d05007988 */ /* 0x0003e80008000008 */
        /* <DEDUP_REMOVED lines=25> */
[----:B0-----:R-:W3:Y:S04]  /*424c0*/  LDL.LU R86, [R1+0x1e0] ;  /* 0x0001e00001567983 */ /* 0x001ee80000300800 */
[----:B-1----:R-:W3:Y:S04]  /*424d0*/  LDL.LU R83, [R1+0x1bc] ;  /* 0x0001bc0001537983 */ /* 0x002ee80000300800 */
[----:B------:R-:W3:Y:S04]  /*424e0*/  LDL.LU R84, [R1+0xf8] ;  /* 0x0000f80001547983 */ /* 0x000ee80000300800 */
[----:B------:R0:W-:Y:S04]  /*424f0*/  STS.U8 [R5+UR8+0x7c80], R58 ;  /* 0x007c803a05007988 */ /* 0x0001e80008000008 */
        /* <DEDUP_REMOVED lines=13> */
[----:B0-----:R-:W3:Y:S04]  /*425d0*/  LDL.LU R52, [R1+0x1dd0] ;  /* 0x001dd00001347983 */ /* 0x001ee80000300800 */
[----:B-1----:R-:W3:Y:S04]  /*425e0*/  LDL.LU R51, [R1+0x1d98] ;  /* 0x001d980001337983 */ /* 0x002ee80000300800 */
[----:B----4-:R0:W-:Y:S04]  /*425f0*/  STS.U8 [R5+UR8+0x9c80], R50 ;  /* 0x009c803205007988 */ /* 0x0101e80008000008 */
[----:B------:R1:W-:Y:S04]  /*42600*/  STS.U8 [R5+UR8+0xa080], R49 ;  /* 0x00a0803105007988 */ /* 0x0003e80008000008 */
[----:B--2---:R2:W-:Y:S04]  /*42610*/  STS.U8 [R5+UR8+0xa480], R48 ;  /* 0x00a4803005007988 */ /* 0x0045e80008000008 */
[----:B---3--:R3:W-:Y:S04]  /*42620*/  STS.U8 [R5+UR8+0xa880], R47 ;  /* 0x00a8802f05007988 */ /* 0x0087e80008000008 */
        /* <DEDUP_REMOVED lines=38> */
[----:B------:R-:W-:Y:S04]  /*42890*/  STS.U8 [R5+UR8+0xe880], R81 ;  /* 0x00e8805105007988 */ /* 0x000fe80008000008 */
[----:B------:R-:W-:Y:S04]  /*428a0*/  STS.U8 [R5+UR8+0xec80], R74 ;  /* 0x00ec804a05007988 */ /* 0x000fe80008000008 */
[----:B------:R-:W-:Y:S04]  /*428b0*/  STS.U8 [R5+UR8+0xf080], R66 ;  /* 0x00f0804205007988 */ /* 0x000fe80008000008 */
[----:B------:R-:W-:Y:S04]  /*428c0*/  STS.U8 [R5+UR8+0xf480], R37 ;  /* 0x00f4802505007988 */ /* 0x000fe80008000008 */
[----:B0-----:R-:W3:Y:S04]  /*428d0*/  LDL.LU R61, [R1+0x1b14] ;  /* 0x001b1400013d7983 */ /* 0x001ee80000300800 */
[----:B-1----:R-:W3:Y:S04]  /*428e0*/  LDL.LU R73, [R1+0x1af8] ;  /* 0x001af80001497983 */ /* 0x002ee80000300800 */
[----:B------:R-:W-:Y:S04]  /*428f0*/  STS.U8 [R5+UR8+0xf880], R30 ;  /* 0x00f8801e05007988 */ /* 0x000fe80008000008 */
[----:B------:R-:W-:Y:S04]  /*42900*/  STS.U8 [R5+UR8+0xfc80], R23 ;  /* 0x00fc801705007988 */ /* 0x000fe80008000008 */
[----:B------:R-:W3:Y:S04]  /*42910*/  LDL.LU R59, [R1+0x1adc] ;  /* 0x001adc00013b7983 */ /* 0x000ee80000300800 */
        /* <DEDUP_REMOVED lines=244> */
[----:B------:R-:W3:Y:S01]  /*43860*/  LDL.LU R60, [R1+0x1ab8] ;  /* 0x001ab800013c7983 */ /* 0x000ee20000300800 */
[----:B------:R-:W-:Y:S01]  /*43870*/  PRMT R14, RZ, 0x7610, R14 ;  /* 0x00007610ff0e7816 */ /* 0x000fe2000000000e */
[----:B------:R-:W-:-:S02]  /*43880*/  @P0 IMAD.MOV.U32 R43, RZ, RZ, R42 ;  /* 0x000000ffff2b0224 */ /* 0x000fc400078e002a */
[----:B------:R0:W-:Y:S04]  /*43890*/  STS.U8 [R8+UR8+0x200], R58 ;  /* 0x0002003a08007988 */ /* 0x0001e80008000008 */
[----:B------:R1:W-:Y:S04]  /*438a0*/  STS.U8 [R8+UR8+0x600], R57 ;  /* 0x0006003908007988 */ /* 0x0003e80008000008 */
[----:B------:R0:W-:Y:S04]  /*438b0*/  STS.U8 [R8+UR8+0xa00], R56 ;  /* 0x000a003808007988 */ /* 0x0001e80008000008 */
[----:B------:R0:W-:Y:S01]  /*438c0*/  STS.U8 [R8+UR8+0xe00], R55 ;  /* 0x000e003708007988 */ /* 0x0001e20008000008 */
[----:B------:R-:W-:-:S03]  /*438d0*/  @P0 IMAD.MOV.U32 R42, RZ, RZ, R20 ;  /* 0x000000ffff2a0224 */ /* 0x000fc600078e0014 */
[----:B------:R0:W-:Y:S04]  /*438e0*/  STS.U8 [R8+UR8+0x1200], R54 ;  /* 0x0012003608007988 */ /* 0x0001e80008000008 */
[----:B------:R1:W-:Y:S04]  /*438f0*/  STS.U8 [R8+UR8+0x1600], R53 ;  /* 0x0016003508007988 */ /* 0x0003e80008000008 */
[----:B------:R1:W3:Y:S04]  /*43900*/  @P0 LDG.E.U8 R14, desc[UR20][R42.64] ;  /* 0x000000142a0e0981 */ /* 0x0002e8000c1e1100 */
[----:B0-----:R-:W3:Y:S04]  /*43910*/  LDL.LU R58, [R1+0x1a9c] ;  /* 0x001a9c00013a7983 */ /* 0x001ee80000300800 */
[----:B-1----:R-:W3:Y:S04]  /*43920*/  LDL.LU R57, [R1+0x1a80] ;  /* 0x001a800001397983 */ /* 0x002ee80000300800 */
[----:B------:R-:W3:Y:S04]  /*43930*/  LDL.LU R56, [R1+0x1a64] ;  /* 0x001a640001387983 */ /* 0x000ee80000300800 */
[----:B------:R-:W3:Y:S04]  /*43940*/  LDL.LU R55, [R1+0x1a48] ;  /* 0x001a480001377983 */ /* 0x000ee80000300800 */
[----:B------:R-:W3:Y:S04]  /*43950*/  LDL.LU R54, [R1+0x1a2c] ;  /* 0x001a2c0001367983 */ /* 0x000ee80000300800 */
[----:B------:R0:W-:Y:S04]  /*43960*/  STS.U8 [R8+UR8+0x1a00], R52 ;  /* 0x001a003408007988 */ /* 0x0001e80008000008 */
[----:B------:R-:W3:Y:S04]  /*43970*/  LDL.LU R53, [R1+0x1a10] ;  /* 0x001a100001357983 */ /* 0x000ee80000300800 */
[----:B------:R1:W-:Y:S01]  /*43980*/  STS.U8 [R8+UR8+0x1e00], R51 ;  /* 0x001e003308007988 */ /* 0x0003e20008000008 */
[----:B------:R-:W-:Y:S01]  /*43990*/  PRMT R12, RZ, 0x7610, R12 ;  /* 0x00007610ff0c7816 */ /* 0x000fe2000000000c */
[----:B------:R-:W-:-:S02]  /*439a0*/  @P0 IMAD.MOV.U32 R42, RZ, RZ, R13 ;  /* 0x000000ffff2a0224 */ /* 0x000fc400078e000d */
[----:B------:R-:W-:Y:S01]  /*439b0*/  @P0 IMAD.MOV.U32 R43, RZ, RZ, R16 ;  /* 0x000000ffff2b0224 */ /* 0x000fe200078e0010 */
[----:B0-----:R-:W3:Y:S04]  /*439c0*/  LDL.LU R52, [R1+0x19f4] ;  /* 0x0019f40001347983 */ /* 0x001ee80000300800 */
[----:B-1----:R-:W3:Y:S04]  /*439d0*/  LDL.LU R51, [R1+0x19d8] ;  /* 0x0019d80001337983 */ /* 0x002ee80000300800 */
[----:B------:R-:W3:Y:S04]  /*439e0*/  @P0 LDG.E.U8 R12, desc[UR20][R42.64] ;  /* 0x000000142a0c0981 */ /* 0x000ee8000c1e1100 */
        /* <DEDUP_REMOVED lines=95> */
[----:B------:R-:W-:Y:S04]  /*43fe0*/  STS.U8 [R8+UR8+0xea00], R78 ;  /* 0x00ea004e08007988 */ /* 0x000fe80008000008 */
[----:B------:R-:W-:Y:S04]  /*43ff0*/  STS.U8 [R8+UR8+0xee00], R70 ;  /* 0x00ee004608007988 */ /* 0x000fe80008000008 */
[----:B------:R-:W-:Y:S04]  /*44000*/  STS.U8 [R8+UR8+0xf200], R63 ;  /* 0x00f2003f08007988 */ /* 0x000fe80008000008 */
[----:B0-----:R-:W3:Y:S04]  /*44010*/  LDL.LU R61, [R1+0x1b24] ;  /* 0x001b2400013d7983 */ /* 0x001ee80000300800 */
[----:B-1----:R-:W3:Y:S04]  /*44020*/  LDL.LU R73, [R1+0x1b08] ;  /* 0x001b080001497983 */ /* 0x002ee80000300800 */
[----:B------:R-:W3:Y:S04]  /*44030*/  LDL.LU R59, [R1+0x1aec] ;  /* 0x001aec00013b7983 */ /* 0x000ee80000300800 */
[----:B------:R-:W-:Y:S04]  /*44040*/  STS.U8 [R8+UR8+0xf600], R34 ;  /* 0x00f6002208007988 */ /* 0x000fe80008000008 */
[----:B------:R-:W-:Y:S04]  /*44050*/  STS.U8 [R8+UR8+0xfa00], R27 ;  /* 0x00fa001b08007988 */ /* 0x000fe80008000008 */
[----:B------:R-:W-:Y:S04]  /*44060*/  STS.U8 [R8+UR8+0xfe00], R18 ;  /* 0x00fe001208007988 */ /* 0x000fe80008000008 */
        /* <DEDUP_REMOVED lines=55> */
[----:B0-----:R-:W3:Y:S04]  /*443e0*/  LDL.LU R3, [R1+0x2604] ;  /* 0x0026040001037983 */ /* 0x001ee80000300800 */
        /* <DEDUP_REMOVED lines=62> */
[----:B------:R-:W-:Y:S04]  /*447d0*/  STS.U8 [R9+UR8+0xf680], R33 ;  /* 0x00f6802109007988 */ /* 0x000fe80008000008 */
[----:B------:R-:W3:Y:S04]  /*447e0*/  LDL.LU R59, [R1+0x1ae8] ;  /* 0x001ae800013b7983 */ /* 0x000ee80000300800 */
        /* <DEDUP_REMOVED lines=57> */
[----:B0-----:R0:W5:Y:S04]  /*44b80*/  LDL.LU R4, [R1+0x2600] ;  /* 0x0026000001047983 */ /* 0x0011680000300800 */
[----:B------:R1:W-:Y:S04]  /*44b90*/  STS.U8 [R10+UR8+0x8300], R56 ;  /* 0x008300380a007988 */ /* 0x0003e80008000008 */
[----:B------:R0:W-:Y:S04]  /*44ba0*/  STS.U8 [R10+UR8+0x8700], R55 ;  /* 0x008700370a007988 */ /* 0x0001e80008000008 */
[----:B------:R0:W-:Y:S04]  /*44bb0*/  STS.U8 [R10+UR8+0x8b00], R54 ;  /* 0x008b00360a007988 */ /* 0x0001e80008000008 */
[----:B------:R0:W-:Y:S04]  /*44bc0*/  STS.U8 [R10+UR8+0x8f00], R53 ;  /* 0x008f00350a007988 */ /* 0x0001e80008000008 */
[----:B-1----:R-:W3:Y:S04]  /*44bd0*/  LDL.LU R56, [R1+0x1f34] ;  /* 0x001f340001387983 */ /* 0x002ee80000300800 */
[----:B0-----:R-:W3:Y:S04]  /*44be0*/  LDL.LU R55, [R1+0x1f1c] ;  /* 0x001f1c0001377983 */ /* 0x001ee80000300800 */
[----:B------:R-:W3:Y:S04]  /*44bf0*/  LDL.LU R54, [R1+0x1efc] ;  /* 0x001efc0001367983 */ /* 0x000ee80000300800 */
[----:B------:R-:W3:Y:S04]  /*44c00*/  LDL.LU R53, [R1+0x1edc] ;  /* 0x001edc0001357983 */ /* 0x000ee80000300800 */
[----:B------:R0:W-:Y:S04]  /*44c10*/  STS.U8 [R10+UR8+0x9300], R52 ;  /* 0x009300340a007988 */ /* 0x0001e80008000008 */
[----:B------:R1:W-:Y:S04]  /*44c20*/  STS.U8 [R10+UR8+0x9700], R51 ;  /* 0x009700330a007988 */ /* 0x0003e80008000008 */
[----:B0-----:R-:W3:Y:S04]  /*44c30*/  LDL.LU R52, [R1+0x1e84] ;  /* 0x001e840001347983 */ /* 0x001ee80000300800 */
[----:B-1----:R-:W3:Y:S04]  /*44c40*/  LDL.LU R51, [R1+0x1df0] ;  /* 0x001df00001337983 */ /* 0x002ee80000300800 */
[----:B------:R-:W-:Y:S04]  /*44c50*/  STS.U8 [R10+UR8+0x6b00], R61 ;  /* 0x006b003d0a007988 */ /* 0x000fe80008000008 */
        /* <DEDUP_REMOVED lines=105> */
[----:B------:R-:W-:Y:S04]  /*452f0*/  STS.U8 [R11+UR8+0x6780], R61 ;  /* 0x0067803d0b007988 */ /* 0x000fe80008000008 */
[----:B------:R0:W-:Y:S04]  /*45300*/  STS.U8 [R11+UR8+0xe380], R3 ;  /* 0x00e380030b007988 */ /* 0x0001e80008000008 */
[----:B0-----:R0:W5:Y:S04]  /*45310*/  LDL.LU R3, [R1+0x25fc] ;  /* 0x0025fc0001037983 */ /* 0x0011680000300800 */
[----:B------:R0:W-:Y:S04]  /*45320*/  STS.U8 [R11+UR8+0x6b80], R73 ;  /* 0x006b80490b007988 */ /* 0x0001e80008000008 */
        /* <DEDUP_REMOVED lines=16> */
[----:B------:R0:W-:Y:S01]  /*45430*/  STS.U8 [R11+UR8+0x9380], R51 ;  /* 0x009380330b007988 */ /* 0x0001e20008000008 */
[----:B------:R-:W-:-:S04]  /*45440*/  UISETP.NE.U32.AND UP1, UPT, UR14, URZ, UPT ;  /* 0x000000ff0e00728c */ /* 0x000fc8000bf25070 */
[----:B------:R-:W-:Y:S02]  /*45450*/  UISETP.LT.OR UP4, UPT, UR11, 0x80, UP1 ;  /* 0x000000800b00788c */ /* 0x000fe40008f81670 */
[----:B------:R-:W-:Y:S02]  /*45460*/  UISETP.GE.AND UP2, UPT, UR11, 0x80, UPT ;  /* 0x000000800b00788c */ /* 0x000fe4000bf46270 */
[----:B------:R-:W-:Y:S01]  /*45470*/  UISETP.GE.AND UP3, UPT, UR11, 0x100, UPT ;  /* 0x000001000b00788c */ /* 0x000fe2000bf66270 */
[----:B----4-:R0:W-:Y:S04]  /*45480*/  STS.U8 [R11+UR8+0x9780], R50 ;  /* 0x009780320b007988 */ /* 0x0101e80008000008 */
[----:B------:R0:W-:Y:S04]  /*45490*/  STS.U8 [R11+UR8+0x9b80], R49 ;  /* 0x009b80310b007988 */ /* 0x0001e80008000008 */
[----:B--2---:R0:W-:Y:S04]  /*454a0*/  STS.U8 [R11+UR8+0x9f80], R48 ;  /* 0x009f80300b007988 */ /* 0x0041e80008000008 */
[----:B---3--:R0:W-:Y:S04]  /*454b0*/  STS.U8 [R11+UR8+0xa380], R47 ;  /* 0x00a3802f0b007988 */ /* 0x0081e80008000008 */
        /* <DEDUP_REMOVED lines=15> */
[----:B------:R1:W-:Y:S06]  /*455b0*/  MEMBAR.ALL.CTA ;  /* 0x0000000000007992 */ /* 0x0003ec0000008000 */
[----:B-1----:R-:W1:Y:S02]  /*455c0*/  FENCE.VIEW.ASYNC.S ;  /* 0x00000000000073c6 */ /* 0x002e640000000000 */
[----:B-1----:R-:W-:Y:S06]  /*455d0*/  BAR.SYNC.DEFER_BLOCKING 0x0 ;  /* 0x0000000000007b1d */ /* 0x002fec0000010000 */
[----:B------:R-:W-:Y:S05]  /*455e0*/  BRA.U UP4, `(.L_x_6) ;  /* 0x0000000104d87547 */ /* 0x000fea000b800000 */
[----:B------:R-:W-:Y:S02]  /*455f0*/  USHF.R.U32.HI UR14, URZ, 0x4, UR8 ;  /* 0x00000004ff0e7899 */ /* 0x000fe40008011608 */
[----:B------:R-:W-:Y:S02]  /*45600*/  UIADD3 UR5, UPT, UPT, UR8, 0x20000, URZ ;  /* 0x0002000008057890 */ /* 0x000fe4000fffe0ff */
[----:B------:R-:W-:Y:S02]  /*45610*/  USGXT.U32 UR14, UR14, 0xe ;  /* 0x0000000e0e0e789a */ /* 0x000fe40008000000 */
[----:B------:R-:W-:Y:S02]  /*45620*/  USHF.R.U32.HI UR5, URZ, 0x4, UR5 ;  /* 0x00000004ff057899 */ /* 0x000fe40008011605 */
[----:B------:R-:W-:Y:S02]  /*45630*/  UIADD3 UR32, UP4, UPT, UR14, 0x2, URZ ;  /* 0x000000020e207890 */ /* 0x000fe4000ff9e0ff */
[----:B------:R-:W-:Y:S01]  /*45640*/  USGXT.U32 UR16, UR5, 0xe ;  /* 0x0000000e0510789a */ /* 0x000fe20008000000 */
[----:B------:R-:W-:Y:S01]  /*45650*/  UMOV UR4, URZ ;  /* 0x000000ff00047c82 */ /* 0x000fe20008000000 */
[----:B------:R-:W-:Y:S01]  /*45660*/  UMOV UR6, URZ ;  /* 0x000000ff00067c82 */ /* 0x000fe20008000000 */
[----:B------:R-:W-:-:S02]  /*45670*/  UIADD3.X UR33, UPT, UPT, UR4, 0x40004040, URZ, UP4, !UPT ;  /* 0x4000404004217890 */ /* 0x000fc4000a7fe4ff */
[----:B------:R-:W-:Y:S01]  /*45680*/  UIADD3 UR52, UP4, UPT, UR16, 0x100, URZ ;  /* 0x0000010010347890 */ /* 0x000fe2000ff9e0ff */
[----:B------:R-:W-:Y:S01]  /*45690*/  UMOV UR4, UR10 ;  /* 0x0000000a00047c82 */ /* 0x000fe20008000000 */
[----:B------:R-:W-:Y:S02]  /*456a0*/  UMOV UR5, URZ ;  /* 0x000000ff00057c82 */ /* 0x000fe40008000000 */
[----:B------:R-:W-:Y:S01]  /*456b0*/  UIADD3.X UR53, UPT, UPT, UR6, 0x40004040, URZ, UP4, !UPT ;  /* 0x4000404006357890 */ /* 0x000fe2000a7fe4ff */
[----:B------:R-:W-:Y:S01]  /*456c0*/  UMOV UR45, UR4 ;  /* 0x00000004002d7c82 */ /* 0x000fe20008000000 */
[----:B------:R-:W-:Y:S02]  /*456d0*/  UIADD3.64 UR36, UPT, UPT, UR32, 0x2, URZ ;  /* 0x0000000220247897 */ /* 0x000fe4000fffe0ff */
[----:B------:R-:W-:Y:S02]  /*456e0*/  UIADD3.64 UR4, UPT, UPT, UR52, 0x100, URZ ;  /* 0x0000010034047897 */ /* 0x000fe4000fffe0ff */
[----:B------:R-:W-:-:S02]  /*456f0*/  UIADD3.64 UR40, UPT, UPT, UR32, 0x4, URZ ;  /* 0x0000000420287897 */ /* 0x000fc4000fffe0ff */
[----:B------:R-:W-:Y:S02]  /*45700*/  UIADD3.64 UR38, UPT, UPT, UR52, 0x200, URZ ;  /* 0x0000020034267897 */ /* 0x000fe4000fffe0ff */
[----:B------:R-:W-:Y:S02]  /*45710*/  UIADD3 UR44, UPT, UPT, UR7, 0x100, URZ ;  /* 0x00000100072c7890 */ /* 0x000fe4000fffe0ff */
[----:B------:R-:W-:Y:S02]  /*45720*/  UIADD3.64 UR42, UPT, UPT, UR32, 0x7fe, URZ ;  /* 0x000007fe202a7897 */ /* 0x000fe4000fffe0ff */
[----:B------:R-:W-:Y:S02]  /*45730*/  UIADD3 UR54, UPT, UPT, UR7, 0x100, URZ ;  /* 0x0000010007367890 */ /* 0x000fe4000fffe0ff */
[----:B------:R-:W-:Y:S02]  /*45740*/  UIADD3.64 UR46, UPT, UPT, UR32, 0x800, URZ ;  /* 0x00000800202e7897 */ /* 0x000fe4000fffe0ff */
[----:B------:R-:W-:-:S02]  /*45750*/  UIADD3 UR55, UPT, UPT, UR7, 0x100, URZ ;  /* 0x0000010007377890 */ /* 0x000fc4000fffe0ff */
[----:B------:R-:W-:Y:S01]  /*45760*/  UIADD3.64 UR48, UPT, UPT, UR32, 0x802, URZ ;  /* 0x0000080220307897 */ /* 0x000fe2000fffe0ff */
[----:B------:R-:W-:Y:S01]  /*45770*/  UMOV UR26, 0x0 ;  /* 0x00000000001a7882 */ /* 0x000fe20000000000 */
[----:B------:R-:W-:Y:S01]  /*45780*/  UMOV UR27, 0x8408010 ;  /* 0x08408010001b7882 */ /* 0x000fe20000000000 */
[----:B------:R-:W-:Y:S01]  /*45790*/  UIADD3 UR56, UPT, UPT, UR7, 0x100, URZ ;  /* 0x0000010007387890 */ /* 0x000fe2000fffe0ff */
[----:B------:R-:W-:Y:S01]  /*457a0*/  UMOV UR15, 0x40004040 ;  /* 0x40004040000f7882 */ /* 0x000fe20000000000 */
[----:B------:R-:W-:Y:S01]  /*457b0*/  UIADD3.64 UR50, UPT, UPT, UR32, 0x804, URZ ;  /* 0x0000080420327897 */ /* 0x000fe2000fffe0ff */
[----:B------:R-:W-:Y:S01]  /*457c0*/  UMOV UR17, 0x40004040 ;  /* 0x4000404000117882 */ /* 0x000fe20000000000 */
[----:B------:R-:W-:Y:S01]  /*457d0*/  UMOV UR18, 0x0 ;  /* 0x0000000000127882 */ /* 0x000fe20000000000 */
[----:B------:R-:W-:Y:S01]  /*457e0*/  UMOV UR19, 0x8408010 ;  /* 0x0840801000137882 */ /* 0x000fe20000000000 */
[----:B------:R-:W-:Y:S01]  /*457f0*/  UMOV UR28, 0x0 ;  /* 0x00000000001c7882 */ /* 0x000fe20000000000 */
[----:B------:R-:W-:Y:S01]  /*45800*/  UMOV UR29, 0x8408010 ;  /* 0x08408010001d7882 */ /* 0x000fe20000000000 */
[----:B------:R1:W-:Y:S01]  /*45810*/  UTCQMMA gdesc[UR16], gdesc[UR14], tmem[UR7], tmem[UR26], idesc[UR27], !UPT ;  /* 0x00ff1a0e100075ea */ /* 0x0003e2000f800307 */
[----:B------:R-:W-:Y:S01]  /*45820*/  UMOV UR22, 0x0 ;  /* 0x0000000000167882 */ /* 0x000fe20000000000 */
[----:B------:R-:W-:Y:S01]  /*45830*/  UMOV UR23, 0x8408010 ;  /* 0x0840801000177882 */ /* 0x000fe20000000000 */
[----:B------:R1:W-:Y:S01]  /*45840*/  UTCQMMA gdesc[UR52], gdesc[UR32], tmem[UR7], tmem[UR18], idesc[UR19], UPT ;  /* 0x00ff1220340075ea */ /* 0x0003e2000b800307 */
        /* <DEDUP_REMOVED lines=8> */
[----:B------:R1:W-:Y:S01]  /*458d0*/  UTCQMMA gdesc[UR16], gdesc[UR42], tmem[UR44], tmem[UR24], idesc[UR25], !UPT ;  /* 0x00ff182a100075ea */ /* 0x0003e2000f80032c */
[----:B------:R-:W-:Y:S01]  /*458e0*/  UMOV UR58, 0x0 ;  /* 0x00000000003a7882 */ /* 0x000fe20000000000 */
[----:B------:R-:W-:Y:S01]  /*458f0*/  UMOV UR59, 0x8408010 ;  /* 0x08408010003b7882 */ /* 0x000fe20000000000 */
[----:B------:R1:W-:Y:S01]  /*45900*/  UTCQMMA gdesc[UR52], gdesc[UR46], tmem[UR54], tmem[UR30], idesc[UR31], UPT ;  /* 0x00ff1e2e340075ea */ /* 0x0003e2000b800336 */
[----:B------:R1:W-:Y:S01]  /*45910*/  UTCQMMA gdesc[UR4], gdesc[UR48], tmem[UR55], tmem[UR34], idesc[UR35], UPT ;  /* 0x00ff2230040075ea */ /* 0x0003e2000b800337 */
[----:B------:R1:W-:Y:S01]  /*45920*/  UTCQMMA gdesc[UR38], gdesc[UR50], tmem[UR56], tmem[UR58], idesc[UR59], UPT ;  /* 0x00ff3a32260075ea */ /* 0x0003e2000b800338 */
[----:B------:R1:W-:Y:S01]  /*45930*/  UTCBAR [UR45], URZ ;  /* 0x000000ff2d0073e9 */ /* 0x0003e200080000ff */
[----:B------:R-:W-:Y:S01]  /*45940*/  NOP ;  /* 0x0000000000007918 */ /* 0x000fe20000000000 */
.L_x_6:
[----:B------:R-:W-:Y:S01]  /*45950*/  UMOV UR6, URZ ;  /* 0x000000ff00067c82 */ /* 0x000fe20008000000 */
[----:B------:R-:W-:Y:S05]  /*45960*/  BRA.U !UP3, `(.L_x_7) ;  /* 0x000002690b3c7547 */ /* 0x000fea000b800000 */
[----:B------:R2:W-:Y:S01]  /*45970*/  STL [R1+0x1940], RZ ;  /* 0x001940ff01007387 */ /* 0x0005e20000100800 */
[----:B-1----:R-:W-:Y:S01]  /*45980*/  USHF.L.U32 UR14, UR13, 0x7, URZ ;  /* 0x000000070d0e7899 */ /* 0x002fe200080006ff */
[----:B0-----:R-:W-:Y:S01]  /*45990*/  IMAD.MOV.U32 R12, RZ, RZ, RZ ;  /* 0x000000ffff0c7224 */ /* 0x001fe200078e00ff */
[----:B------:R-:W-:Y:S02]  /*459a0*/  USHF.L.U32 UR15, UR12, 0x7, URZ ;  /* 0x000000070c0f7899 */ /* 0x000fe400080006ff */
[----:B------:R-:W-:Y:S02]  /*459b0*/  USHF.R.S32.HI UR6, URZ, 0x1f, UR11 ;  /* 0x0000001fff067899 */ /* 0x000fe4000801140b */
[----:B------:R-:W-:Y:S02]  /*459c0*/  UIADD3 UR12, UPT, UPT, UR8, 0x24000, URZ ;  /* 0x00024000080c7890 */ /* 0x000fe4000fffe0ff */
[----:B------:R-:W-:Y:S02]  /*459d0*/  UIADD3 UR13, UPT, UPT, UR8, 0x10000, URZ ;  /* 0x00010000080d7890 */ /* 0x000fe4000fffe0ff */
[----:B------:R-:W-:-:S02]  /*459e0*/  ULEA.HI UR6, UR6, UR11, URZ, 0x7 ;  /* 0x0000000b06067291 */ /* 0x000fc4000f8f38ff */
[----:B------:R-:W-:Y:S02]  /*459f0*/  USHF.R.U32.HI UR12, URZ, 0x4, UR12 ;  /* 0x00000004ff0c7899 */ /* 0x000fe4000801160c */
[----:B------:R-:W-:Y:S02]  /*45a00*/  USHF.R.U32.HI UR13, URZ, 0x4, UR13 ;  /* 0x00000004ff0d7899 */ /* 0x000fe4000801160d */
[----:B------:R-:W-:Y:S02]  /*45a10*/  USHF.R.S32.HI UR6, URZ, 0x7, UR6 ;  /* 0x00000007ff067899 */ /* 0x000fe40008011406 */
[----:B------:R-:W-:Y:S02]  /*45a20*/  USGXT.U32 UR12, UR12, 0xe ;  /* 0x0000000e0c0c789a */ /* 0x000fe40008000000 */
[----:B------:R-:W-:Y:S02]  /*45a30*/  USGXT.U32 UR16, UR13, 0xe ;  /* 0x0000000e0d10789a */ /* 0x000fe40008000000 */
[----:B------:R-:W-:-:S02]  /*45a40*/  UIADD3 UR24, UP3, UPT, UR12, 0x100, URZ ;  /* 0x000001000c187890 */ /* 0x000fc4000ff7e0ff */
[----:B------:R-:W-:Y:S02]  /*45a50*/  UISETP.LT.AND UP5, UPT, UR6, 0x2, UPT ;  /* 0x000000020600788c */ /* 0x000fe4000bfa1270 */
[----:B------:R-:W-:Y:S01]  /*45a60*/  UIADD3 UR26, UP4, UPT, UR16, 0x2, URZ ;  /* 0x00000002101a7890 */ /* 0x000fe2000ff9e0ff */
[----:B------:R-:W-:Y:S01]  /*45a70*/  UMOV UR4, URZ ;  /* 0x000000ff00047c82 */ /* 0x000fe20008000000 */
[----:B------:R-:W-:Y:S01]  /*45a80*/  UMOV UR5, URZ ;  /* 0x000000ff00057c82 */ /* 0x000fe20008000000 */
[----:B------:R-:W-:Y:S02]  /*45a90*/  UIADD3.X UR25, UPT, UPT, UR4, 0x40004040, URZ, UP3, !UPT ;  /* 0x4000404004197890 */ /* 0x000fe40009ffe4ff */
[----:B------:R-:W-:Y:S02]  /*45aa0*/  USEL UR6, UR6, 0x2, !UP5 ;  /* 0x0000000206067887 */ /* 0x000fe4000e800000 */
[----:B------:R-:W-:Y:S02]  /*45ab0*/  UIADD3.X UR27, UPT, UPT, UR5, 0x40004040, URZ, UP4, !UPT ;  /* 0x40004040051b7890 */ /* 0x000fe4000a7fe4ff */
[----:B------:R-:W-:-:S02]  /*45ac0*/  USHF.R.S32.HI UR23, URZ, 0x1f, UR14 ;  /* 0x0000001fff177899 */ /* 0x000fc4000801140e */
[----:B------:R-:W-:Y:S02]  /*45ad0*/  USHF.R.S32.HI UR58, URZ, 0x1f, UR15 ;  /* 0x0000001fff3a7899 */ /* 0x000fe4000801140f */
[----:B------:R-:W-:Y:S02]  /*45ae0*/  UIADD3 UR11, UPT, UPT, UR6, -0x2, URZ ;  /* 0xfffffffe060b7890 */ /* 0x000fe4000fffe0ff */
[----:B------:R-:W-:Y:S02]  /*45af0*/  UIADD3.64 UR28, UPT, UPT, UR24, 0x100, URZ ;  /* 0x00000100181c7897 */ /* 0x000fe4000fffe0ff */
[----:B------:R-:W-:Y:S02]  /*45b00*/  UIADD3.64 UR30, UPT, UPT, UR26, 0x2, URZ ;  /* 0x000000021a1e7897 */ /* 0x000fe4000fffe0ff */
[----:B------:R-:W-:Y:S02]  /*45b10*/  UIADD3.64 UR32, UPT, UPT, UR24, 0x200, URZ ;  /* 0x0000020018207897 */ /* 0x000fe4000fffe0ff */
[----:B------:R-:W-:-:S02]  /*45b20*/  UIADD3.64 UR34, UPT, UPT, UR26, 0x4, URZ ;  /* 0x000000041a227897 */ /* 0x000fc4000fffe0ff */
[----:B------:R-:W-:Y:S02]  /*45b30*/  UIADD3.64 UR36, UPT, UPT, UR26, 0x7fe, URZ ;  /* 0x000007fe1a247897 */ /* 0x000fe4000fffe0ff */
[----:B------:R-:W-:Y:S02]  /*45b40*/  UIADD3.64 UR38, UPT, UPT, UR26, 0x800, URZ ;  /* 0x000008001a267897 */ /* 0x000fe4000fffe0ff */
[----:B------:R-:W-:Y:S02]  /*45b50*/  UIADD3.64 UR40, UPT, UPT, UR26, 0x802, URZ ;  /* 0x000008021a287897 */ /* 0x000fe4000fffe0ff */
[----:B------:R-:W-:Y:S01]  /*45b60*/  UIADD3.64 UR42, UPT, UPT, UR26, 0x804, URZ ;  /* 0x000008041a2a7897 */ /* 0x000fe2000fffe0ff */
[----:B------:R-:W-:Y:S01]  /*45b70*/  UMOV UR22, 0x1 ;  /* 0x0000000100167882 */ /* 0x000fe20000000000 */
[----:B--2---:R-:W-:-:S10]  /*45b80*/  UMOV UR13, 0x40004040 ;  /* 0x40004040000d7882 */ /* 0x004fd40000000000 */
.L_x_10:
[----:B--2---:R-:W2:Y:S01]  /*45b90*/  LDL R17, [R1+0x1940] ;  /* 0x0019400001117983 */ /* 0x004ea20000100800 */
[----:B------:R-:W-:Y:S01]  /*45ba0*/  IMAD.U32 R12, R12, -0x80000000, RZ ;  /* 0x800000000c0c7824 */ /* 0x000fe200078e00ff */
[----:B------:R-:W0:Y:S02]  /*45bb0*/  LDC R14, c[0x0][0x3a0] ;  /* 0x0000e800ff0e7b82 */ /* 0x000e240000000800 */
[----:B------:R-:W3:Y:S04]  /*45bc0*/  LDL.LU R16, [R1+0xad8] ;  /* 0x000ad80001107983 */ /* 0x000ee80000300800 */
[----:B------:R-:W4:Y:S01]  /*45bd0*/  LDL.LU R13, [R1+0xad4] ;  /* 0x000ad400010d7983 */ /* 0x000f220000300800 */
[----:B------:R-:W-:Y:S01]  /*45be0*/  PRMT R15, RZ, 0x7610, R15 ;  /* 0x00007610ff0f7816 */ /* 0x000fe2000000000f */
[----:B------:R-:W1:Y:S01]  /*45bf0*/  SYNCS.PHASECHK.TRANS64.TRYWAIT P0, [UR10], R12 ;  /* 0x0000000cff0075a7 */ /* 0x000e62000800110a */
[----:B--2---:R-:W-:Y:S01]  /*45c00*/  VIADD R17, R17, 0x1 ;  /* 0x0000000111117836 */ /* 0x004fe20000000000 */
[----:B---3--:R-:W-:-:S04]  /*45c10*/  IADD3 R16, P4, PT, R16, UR14, RZ ;  /* 0x0000000e10107c10 */ /* 0x008fc8000ff9e0ff */
[----:B------:R2:W-:Y:S01]  /*45c20*/  STL [R1+0x1980], R17 ;  /* 0x0019801101007387 */ /* 0x0005e20000100800 */
[----:B0-----:R-:W-:Y:S01]  /*45c30*/  IMAD R14, R17, -0x80, R14 ;  /* 0xffffff80110e7824 */ /* 0x001fe200078e020e */
[----:B----4-:R-:W-:-:S04]  /*45c40*/  IADD3.X R13, PT, PT, R13, UR23, RZ, P4, !PT ;  /* 0x000000170d0d7c10 */ /* 0x010fc8000a7fe4ff */
[C---:B------:R-:W-:Y:S01]  /*45c50*/  ISETP.GT.AND P1, PT, R14.reuse, 0x1, PT ;  /* 0x000000010e00780c */ /* 0x040fe20003f24270 */
[----:B------:R2:W-:Y:S01]  /*45c60*/  STL [R1+0xad4], R13 ;  /* 0x000ad40d01007387 */ /* 0x0005e20000100800 */
[----:B------:R-:W-:-:S03]  /*45c70*/  ISETP.GT.AND P3, PT, R14, 0x2, PT ;  /* 0x000000020e00780c */ /* 0x000fc60003f64270 */
[----:B------:R2:W-:Y:S04]  /*45c80*/  STL [R1+0xad8], R16 ;  /* 0x000ad81001007387 */ /* 0x0005e80000100800 */
[----:B------:R2:W-:Y:S01]  /*45c90*/  STL.S16 [R1+0x1d8], R15 ;  /* 0x0001d80f01007387 */ /* 0x0005e20000100600 */
[----:B-1---5:R-:W-:Y:S05]  /*45ca0*/  @!P0 BRA `(.L_x_8) ;  /* 0x000003e400a88947 */ /* 0x022fea0003800000 */
.L_x_16:
[----:B------:R-:W3:Y:S04]  /*45cb0*/  LDL R12, [R1+0xad4] ;  /* 0x000ad400010c7983 */ /* 0x000ee80000100800 */
[----:B--2---:R-:W3:Y:S04]  /*45cc0*/  LDL R13, [R1+0xad8] ;  /* 0x000ad800010d7983 */ /* 0x004ee80000100800 */
        /* <DEDUP_REMOVED lines=8> */
[----:B0-----:R-:W2:Y:S04]  /*45d50*/  LDL.LU R46, [R1+0xae0] ;  /* 0x000ae000012e7983 */ /* 0x001ea80000300800 */
[----:B------:R-:W-:Y:S04]  /*45d60*/  STL [R1+0x2d38], R47 ;  /* 0x002d382f01007387 */ /* 0x000fe80000100800 */
[----:B------:R-:W-:Y:S04]  /*45d70*/  STL [R1+0x2d48], R47 ;  /* 0x002d482f01007387 */ /* 0x000fe80000100800 */
[----:B------:R-:W-:Y:S04]  /*45d80*/  STL [R1+0x2d6c], R47 ;  /* 0x002d6c2f01007387 */ /* 0x000fe80000100800 */
[----:B------:R0:W-:Y:S04]  /*45d90*/  STL [R1+0x2d80], R47 ;  /* 0x002d802f01007387 */ /* 0x0001e80000100800 */
[----:B0-----:R-:W4:Y:S04]  /*45da0*/  LDL.LU R47, [R1+0xaf0] ;  /* 0x000af000012f7983 */ /* 0x001f280000300800 */
[----:B----4-:R-:W-:Y:S04]  /*45db0*/  STL [R1+0x2da0], R47 ;  /* 0x002da02f01007387 */ /* 0x010fe80000100800 */
[----:B------:R-:W-:Y:S04]  /*45dc0*/  STL [R1+0x2d34], R2 ;  /* 0x002d340201007387 */ /* 0x000fe80000100800 */
[----:B------:R-:W-:Y:S04]  /*45dd0*/  STL [R1+0x2d60], R2 ;  /* 0x002d600201007387 */ /* 0x000fe80000100800 */
[----:B------:R-:W-:Y:S04]  /*45de0*/  STL [R1+0x2d64], R2 ;  /* 0x002d640201007387 */ /* 0x000fe80000100800 */
[----:B------:R-:W-:Y:S04]  /*45df0*/  STL [R1+0x2d7c], R2 ;  /* 0x002d7c0201007387 */ /* 0x000fe80000100800 */
[----:B------:R-:W-:Y:S04]  /*45e00*/  STL [R1+0x2d84], R2 ;  /* 0x002d840201007387 */ /* 0x000fe80000100800 */
[----:B------:R0:W-:Y:S04]  /*45e10*/  STL [R1+0x2d88], R2 ;  /* 0x002d880201007387 */ /* 0x0001e80000100800 */
[----:B0-----:R-:W4:Y:S04]  /*45e20*/  LDL.LU R2, [R1+0xae8] ;  /* 0x000ae80001027983 */ /* 0x001f280000300800 */
        /* <DEDUP_REMOVED lines=24> */
[----:B-----5:R-:W-:Y:S04]  /*45fb0*/  STL [R1+0x2cf8], R3 ;  /* 0x002cf80301007387 */ /* 0x020fe80000100800 */
        /* <DEDUP_REMOVED lines=70> */
[----:B------:R-:W4:Y:S01]  /*46420*/  LDL.LU R5, [R1+0x1d8] ;  /* 0x0001d80001057983 */ /* 0x000f220000300800 */
[----:B---3--:R-:W-:-:S02]  /*46430*/  @P1 LOP3.LUT R13, R13, R12, RZ, 0x3c, !PT ;  /* 0x0000000c0d0d1212 */ /* 0x008fc400078e3cff */
[----:B--2---:R-:W-:Y:S01]  /*46440*/  IADD3 R46, P4, PT, R46, UR14, RZ ;  /* 0x0000000e2e2e7c10 */ /* 0x004fe2000ff9e0ff */
[----:B------:R-:W-:Y:S01]  /*46450*/  STL [R1+0x25fc], R0 ;  /* 0x0025fc0001007387 */ /* 0x000fe20000100800 */
[C---:B------:R-:W-:Y:S02]  /*46460*/  @P1 LOP3.LUT R12, R13.reuse, R12, RZ, 0x3c, !PT ;  /* 0x0000000c0d0c1212 */ /* 0x040fe400078e3cff */
[----:B------:R-:W-:Y:S01]  /*46470*/  ISETP.GT.AND P0, PT, R14, 0x3, PT ;  /* 0x000000030e00780c */ /* 0x000fe20003f04270 */
[----:B------:R0:W-:Y:S01]  /*46480*/  STL [R1+0xae0], R46 ;  /* 0x000ae02e01007387 */ /* 0x0001e20000100800 */
[----:B------:R-:W-:-:S03]  /*46490*/  @P1 LOP3.LUT R13, R13, R12, RZ, 0x3c, !PT ;  /* 0x0000000c0d0d1212 */ /* 0x000fc600078e3cff */
[----:B0-----:R-:W2:Y:S04]  /*464a0*/  LDL.LU R46, [R1+0xaf4] ;  /* 0x000af400012e7983 */ /* 0x001ea80000300800 */
[----:B------:R-:W3:Y:S04]  /*464b0*/  LDL.LU R6, [R1+0xaf8] ;  /* 0x000af80001067983 */ /* 0x000ee80000300800 */
[----:B----4-:R0:W4:Y:S04]  /*464c0*/  @P1 LDG.E.U8 R5, desc[UR20][R12.64] ;  /* 0x000000140c051981 */ /* 0x010128000c1e1100 */
[----:B------:R-:W2:Y:S04]  /*464d0*/  LDL R13, [R1+0xae0] ;  /* 0x000ae000010d7983 */ /* 0x000ea80000100800 */
[----:B------:R-:W0:Y:S01]  /*464e0*/  LDL.LU R12, [R1+0xadc] ;  /* 0x000adc00010c7983 */ /* 0x000e220000300800 */
[----:B------:R-:W-:-:S02]  /*464f0*/  IADD3 R2, P1, PT, R2, UR14, RZ ;  /* 0x0000000e02027c10 */ /* 0x000fc4000ff3e0ff */
[----:B------:R-:W-:Y:S02]  /*46500*/  PRMT R47, RZ, 0x7610, R47 ;  /* 0x00007610ff2f7816 */ /* 0x000fe4000000002f */
[----:B------:R-:W-:Y:S01]  /*46510*/  IADD3.X R7, PT, PT, R7, UR23, RZ, P1, !PT ;  /* 0x0000001707077c10 */ /* 0x000fe20008ffe4ff */
[----:B------:R-:W-:Y:S01]  /*46520*/  STL [R1+0xae8], R2 ;  /* 0x000ae80201007387 */ /* 0x000fe20000100800 */
[----:B------:R-:W-:Y:S02]  /*46530*/  PRMT R26, RZ, 0x7610, R26 ;  /* 0x00007610ff1a7816 */ /* 0x000fe4000000001a */
[----:B------:R-:W-:Y:S02]  /*46540*/  ISETP.GT.AND P1, PT, R14, 0x4, PT ;  /* 0x000000040e00780c */ /* 0x000fe40003f24270 */
[----:B0-----:R-:W-:-:S04]  /*46550*/  IADD3.X R12, PT, PT, R12, UR23, RZ, P4, !PT ;  /* 0x000000170c0c7c10 */ /* 0x001fc8000a7fe4ff */
[-C--:B--2---:R-:W-:Y:S01]  /*46560*/  @P3 LOP3.LUT R13, R13, R12.reuse, RZ, 0x3c, !PT ;  /* 0x0000000c0d0d3212 */ /* 0x084fe200078e3cff */
[----:B------:R0:W-:Y:S03]  /*46570*/  STL [R1+0xadc], R12 ;  /* 0x000adc0c01007387 */ /* 0x0001e60000100800 */
[----:B0-----:R-:W-:-:S04]  /*46580*/  @P3 LOP3.LUT R12, R13, R12, RZ, 0x3c, !PT ;  /* 0x0000000c0d0c3212 */ /* 0x001fc800078e3cff */
[----:B------:R-:W-:-:S05]  /*46590*/  @P3 LOP3.LUT R13, R13, R12, RZ, 0x3c, !PT ;  /* 0x0000000c0d0d3212 */ /* 0x000fca00078e3cff */
[----:B------:R0:W2:Y:S02]  /*465a0*/  @P3 LDG.E.U8 R47, desc[UR20][R12.64] ;  /* 0x000000140c2f3981 */ /* 0x0000a4000c1e1100 */
[----:B0-----:R-:W-:Y:S02]  /*465b0*/  IMAD.MOV.U32 R12, RZ, RZ, R7 ;  /* 0x000000ffff0c7224 */ /* 0x001fe400078e0007 */
[----:B------:R-:W-:Y:S01]  /*465c0*/  IMAD.MOV.U32 R13, RZ, RZ, R2 ;  /* 0x000000ffff0d7224 */ /* 0x000fe200078e0002 */
[----:B--2---:R0:W-:Y:S04]  /*465d0*/  STL [R1+0x1d4], R47 ;  /* 0x0001d42f01007387 */ /* 0x0041e80000100800 */
[----:B0-----:R-:W2:Y:S01]  /*465e0*/  LDL.LU R47, [R1+0x2da0] ;  /* 0x002da000012f7983 */ /* 0x001ea20000300800 */
[----:B------:R-:W-:-:S03]  /*465f0*/  @P0 LOP3.LUT R13, R13, R12, RZ, 0x3c, !PT ;  /* 0x0000000c0d0d0212 */ /* 0x000fc600078e3cff */
[----:B------:R0:W-:Y:S01]  /*46600*/  STL [R1+0xae4], R7 ;  /* 0x000ae40701007387 */ /* 0x0001e20000100800 */
[----:B------:R-:W-:-:S04]  /*46610*/  @P0 LOP3.LUT R12, R13, R12, RZ, 0x3c, !PT ;  /* 0x0000000c0d0c0212 */ /* 0x000fc800078e3cff */
[----:B------:R-:W-:Y:S01]  /*46620*/  @P0 LOP3.LUT R13, R13, R12, RZ, 0x3c, !PT ;  /* 0x0000000c0d0d0212 */ /* 0x000fe200078e3cff */
[----:B0-----:R-:W4:Y:S04]  /*46630*/  LDL.LU R7, [R1+0x2d9c] ;  /* 0x002d9c0001077983 */ /* 0x001f280000300800 */
[----:B------:R-:W4:Y:S01]  /*46640*/  LDL.LU R2, [R1+0xb00] ;  /* 0x000b000001027983 */ /* 0x000f220000300800 */
[----:B------:R-:W-:-:S03]  /*46650*/  ISETP.GT.AND P3, PT, R14, 0x5, PT ;  /* 0x000000050e00780c */ /* 0x000fc60003f64270 */
[----:B------:R0:W4:Y:S01]  /*46660*/  @P0 LDG.E.U8 R26, desc[UR20][R12.64] ;  /* 0x000000140c1a0981 */ /* 0x000122000c1e1100 */
[----:B--2---:R-:W-:-:S05]  /*46670*/  IADD3 R47, P4, PT, R47, UR14, RZ ;  /* 0x0000000e2f2f7c10 */ /* 0x004fca000ff9e0ff */
[----:B------:R-:W-:Y:S04]  /*46680*/  STL [R1+0xaf0], R47 ;  /* 0x000af02f01007387 */ /* 0x000fe80000100800 */
[----:B------:R-:W2:Y:S01]  /*46690*/  LDL.LU R12, [R1+0xaec] ;  /* 0x000aec00010c7983 */ /* 0x000ea20000300800 */
[----:B0-----:R-:W-:Y:S01]  /*466a0*/  IMAD.MOV.U32 R13, RZ, RZ, R47 ;  /* 0x000000ffff0d7224 */ /* 0x001fe200078e002f */
[----:B---3--:R-:W-:Y:S02]  /*466b0*/  IADD3 R6, P0, PT, R6, UR14, RZ ;  /* 0x0000000e06067c10 */ /* 0x008fe4000ff1e0ff */
[----:B----4-:R-:W-:Y:S01]  /*466c0*/  PRMT R7, RZ, 0x7610, R7 ;  /* 0x00007610ff077816 */ /* 0x010fe20000000007 */
[----:B------:R0:W-:Y:S04]  /*466d0*/  STL [R1+0x1d0], R26 ;  /* 0x0001d01a01007387 */ /* 0x0001e80000100800 */
[----:B0-----:R-:W3:Y:S04]  /*466e0*/  LDL.LU R26, [R1+0xb04] ;  /* 0x000b0400011a7983 */ /* 0x001ee80000300800 */
[----:B------:R-:W4:Y:S04]  /*466f0*/  LDL.LU R47, [R1+0xb08] ;  /* 0x000b0800012f7983 */ /* 0x000f280000300800 */
[----:B------:R-:W-:Y:S01]  /*46700*/  STL [R1+0xaf8], R6 ;  /* 0x000af80601007387 */ /* 0x000fe20000100800 */
[----:B--2---:R-:W-:-:S04]  /*46710*/  IADD3.X R12, PT, PT, R12, UR23, RZ, P4, !PT ;  /* 0x000000170c0c7c10 */ /* 0x004fc8000a7fe4ff */
[-C--:B------:R-:W-:Y:S01]  /*46720*/  @P1 LOP3.LUT R13, R13, R12.reuse, RZ, 0x3c, !PT ;  /* 0x0000000c0d0d1212 */ /* 0x080fe200078e3cff */
[----:B------:R0:W-:Y:S03]  /*46730*/  STL [R1+0xaec], R12 ;  /* 0x000aec0c01007387 */ /* 0x0001e60000100800 */
[----:B0-----:R-:W-:-:S04]  /*46740*/  @P1 LOP3.LUT R12, R13, R12, RZ, 0x3c, !PT ;  /* 0x0000000c0d0c1212 */ /* 0x001fc800078e3cff */
[----:B------:R-:W-:-:S05]  /*46750*/  @P1 LOP3.LUT R13, R13, R12, RZ, 0x3c, !PT ;  /* 0x0000000c0d0d1212 */ /* 0x000fca00078e3cff */
[----:B------:R0:W2:Y:S01]  /*46760*/  @P1 LDG.E.U8 R7, desc[UR20][R12.64] ;  /* 0x000000140c071981 */ /* 0x0000a2000c1e1100 */
[----:B------:R-:W-:-:S05]  /*46770*/  IADD3.X R46, PT, PT, R46, UR23, RZ, P0, !PT ;  /* 0x000000172e2e7c10 */ /* 0x000fca00087fe4ff */
[----:B0-----:R-:W-:Y:S02]  /*46780*/  IMAD.MOV.U32 R12, RZ, RZ, R46 ;  /* 0x000000ffff0c7224 */ /* 0x001fe400078e002e */
[----:B------:R-:W-:-:S05]  /*46790*/  IMAD.MOV.U32 R13, RZ, RZ, R6 ;  /* 0x000000ffff0d7224 */ /* 0x000fca00078e0006 */
[----:B------:R-:W-:-:S04]  /*467a0*/  @P3 LOP3.LUT R13, R13, R12, RZ, 0x3c, !PT ;  /* 0x0000000c0d0d3212 */ /* 0x000fc800078e3cff */
[C---:B------:R-:W-:Y:S02]  /*467b0*/  @P3 LOP3.LUT R12, R13.reuse, R12, RZ, 0x3c, !PT ;  /* 0x0000000c0d0c3212 */ /* 0x040fe400078e3cff */
[----:B------:R-:W-:Y:S02]  /*467c0*/  PRMT R8, RZ, 0x7610, R8 ;  /* 0x00007610ff087816 */ /* 0x000fe40000000008 */
[----:B------:R-:W-:Y:S02]  /*467d0*/  IADD3 R2, P4, PT, R2, UR14, RZ ;  /* 0x0000000e02027c10 */ /* 0x000fe4000ff9e0ff */
[----:B------:R-:W-:-:S05]  /*467e0*/  @P3 LOP3.LUT R13, R13, R12, RZ, 0x3c, !PT ;  /* 0x0000000c0d0d3212 */ /* 0x000fca00078e3cff */
[----:B------:R0:W3:Y:S04]  /*467f0*/  @P3 LDG.E.U8 R8, desc[UR20][R12.64] ;  /* 0x000000140c083981 */ /* 0x0000e8000c1e1100 */
[----:B--2---:R1:W-:Y:S04]  /*46800*/  STL [R1+0x1cc], R7 ;  /* 0x0001cc0701007387 */ /* 0x0043e80000100800 */
[----:B-1----:R-:W2:Y:S04]  /*46810*/  LDL.LU R7, [R1+0x2d98] ;  /* 0x002d980001077983 */ /* 0x002ea80000300800 */
[----:B------:R1:W-:Y:S04]  /*46820*/  STL [R1+0xaf4], R46 ;  /* 0x000af42e01007387 */ /* 0x0003e80000100800 */
[----:B-1----:R-:W2:Y:S04]  /*46830*/  LDL.LU R46, [R1+0x2d94] ;  /* 0x002d9400012e7983 */ /* 0x002ea80000300800 */
[----:B------:R-:W2:Y:S04]  /*46840*/  LDL.LU R6, [R1+0xb10] ;  /* 0x000b100001067983 */ /* 0x000ea80000300800 */
[----:B------:R-:W-:Y:S04]  /*46850*/  STL [R1+0xb00], R2 ;  /* 0x000b000201007387 */ /* 0x000fe80000100800 */
[----:B------:R-:W2:Y:S01]  /*46860*/  LDL.LU R12, [R1+0xafc] ;  /* 0x000afc00010c7983 */ /* 0x000ea20000300800 */
[----:B------:R-:W-:Y:S01]  /*46870*/  ISETP.GT.AND P0, PT, R14, 0x6, PT ;  /* 0x000000060e00780c */ /* 0x000fe20003f04270 */
[----:B0-----:R-:W-:Y:S01]  /*46880*/  IMAD.MOV.U32 R13, RZ, RZ, R2 ;  /* 0x000000ffff0d7224 */ /* 0x001fe200078e0002 */
[----:B----4-:R-:W-:Y:S01]  /*46890*/  IADD3 R47, P3, PT, R47, UR14, RZ ;  /* 0x0000000e2f2f7c10 */ /* 0x010fe2000ff7e0ff */
[----:B---3--:R0:W-:Y:S04]  /*468a0*/  STL [R1+0x1c8], R8 ;  /* 0x0001c80801007387 */ /* 0x0081e80000100800 */
[----:B0-----:R-:W3:Y:S04]  /*468b0*/  LDL.LU R8, [R1+0xb14] ;  /* 0x000b140001087983 */ /* 0x001ee80000300800 */
[----:B------:R-:W4:Y:S04]  /*468c0*/  LDL.LU R2, [R1+0xb18] ;  /* 0x000b180001027983 */ /* 0x000f280000300800 */
[----:B------:R-:W-:Y:S01]  /*468d0*/  STL [R1+0xb08], R47 ;  /* 0x000b082f01007387 */ /* 0x000fe20000100800 */
[----:B--2---:R-:W-:-:S02]  /*468e0*/  PRMT R46, RZ, 0x7610, R46 ;  /* 0x00007610ff2e7816 */ /* 0x004fc4000000002e */
[----:B------:R-:W-:-:S04]  /*468f0*/  IADD3.X R12, PT, PT, R12, UR23, RZ, P4, !PT ;  /* 0x000000170c0c7c10 */ /* 0x000fc8000a7fe4ff */
[-C--:B------:R-:W-:Y:S01]  /*46900*/  @P0 LOP3.LUT R13, R13, R12.reuse, RZ, 0x3c, !PT ;  /* 0x0000000c0d0d0212 */ /* 0x080fe200078e3cff */
[----:B------:R0:W-:Y:S03]  /*46910*/  STL [R1+0xafc], R12 ;  /* 0x000afc0c01007387 */ /* 0x0001e60000100800 */
[----:B0-----:R-:W-:-:S04]  /*46920*/  @P0 LOP3.LUT R12, R13, R12, RZ, 0x3c, !PT ;  /* 0x0000000c0d0c0212 */ /* 0x001fc800078e3cff */
[----:B------:R-:W-:-:S05]  /*46930*/  @P0 LOP3.LUT R13, R13, R12, RZ, 0x3c, !PT ;  /* 0x0000000c0d0d0212 */ /* 0x000fca00078e3cff */
[----:B------:R0:W2:Y:S01]  /*46940*/  @P0 LDG.E.U8 R46, desc[UR20][R12.64] ;  /* 0x000000140c2e0981 */ /* 0x0000a2000c1e1100 */
[----:B------:R-:W-:Y:S02]  /*46950*/  ISETP.GT.AND P1, PT, R14, 0x7, PT ;  /* 0x000000070e00780c */ /* 0x000fe40003f24270 */
[----:B------:R-:W-:Y:S02]  /*46960*/  IADD3.X R26, PT, PT, R26, UR23, RZ, P3, !PT ;  /* 0x000000171a1a7c10 */ /* 0x000fe40009ffe4ff */
[----:B------:R-:W-:-:S03]  /*46970*/  PRMT R7, RZ, 0x7610, R7 ;  /* 0x00007610ff077816 */ /* 0x000fc60000000007 */
[----:B0-----:R-:W-:-:S06]  /*46980*/  IMAD.MOV.U32 R13, RZ, RZ, R26 ;  /* 0x000000ffff0d7224 */ /* 0x001fcc00078e001a */
[----:B------:R-:W-:-:S05]  /*46990*/  @P1 IMAD.MOV.U32 R12, RZ, RZ, R47 ;  /* 0x000000ffff0c1224 */ /* 0x000fca00078e002f */
[----:B------:R0:W3:Y:S04]  /*469a0*/  @P1 LDG.E.U8 R7, desc[UR20][R12.64] ;  /* 0x000000140c071981 */ /* 0x0000e8000c1e1100 */
[----:B--2---:R1:W-:Y:S04]  /*469b0*/  STL [R1+0x1c4], R46 ;  /* 0x0001c42e01007387 */ /* 0x0043e80000100800 */
[----:B-1----:R-:W2:Y:S04]  /*469c0*/  LDL.LU R46, [R1+0x2d90] ;  /* 0x002d9000012e7983 */ /* 0x002ea80000300800 */
[----:B------:R1:W-:Y:S04]  /*469d0*/  STL [R1+0xb04], R26 ;  /* 0x000b041a01007387 */ /* 0x0003e80000100800 */
[----:B-1----:R-:W2:Y:S04]  /*469e0*/  LDL.LU R26, [R1+0xb20] ;  /* 0x000b2000011a7983 */ /* 0x002ea80000300800 */
[----:B------:R-:W2:Y:S01]  /*469f0*/  LDL.LU R13, [R1+0xb0c] ;  /* 0x000b0c00010d7983 */ /* 0x000ea20000300800 */
[----:B------:R-:W-:-:S02]  /*46a00*/  ISETP.GT.AND P3, PT, R14, 0x8, PT ;  /* 0x000000080e00780c */ /* 0x000fc40003f64270 */
[----:B------:R-:W-:Y:S02]  /*46a10*/  IADD3 R6, P4, PT, R6, UR14, RZ ;  /* 0x0000000e06067c10 */ /* 0x000fe4000ff9e0ff */
[----:B----4-:R-:W-:Y:S02]  /*46a20*/  IADD3 R2, P1, PT, R2, UR14, RZ ;  /* 0x0000000e02027c10 */ /* 0x010fe4000ff3e0ff */
[----:B------:R-:W-:Y:S01]  /*46a30*/  ISETP.GT.AND P0, PT, R14, 0x9, PT ;  /* 0x000000090e00780c */ /* 0x000fe20003f04270 */
[----:B------:R-:W-:Y:S01]  /*46a40*/  STL [R1+0xb10], R6 ;  /* 0x000b100601007387 */ /* 0x000fe20000100800 */
[----:B------:R-:W-:Y:S02]  /*46a50*/  PRMT R85, RZ, 0x7610, R85 ;  /* 0x00007610ff557816 */ /* 0x000fe40000000055 */
[----:B---3--:R-:W-:Y:S01]  /*46a60*/  IADD3.X R8, PT, PT, R8, UR23, RZ, P1, !PT ;  /* 0x0000001708087c10 */ /* 0x008fe20008ffe4ff */
[----:B------:R-:W3:Y:S02]  /*46a70*/  LDL.LU R47, [R1+0xb24] ;  /* 0x000b2400012f7983 */ /* 0x000ee40000300800 */
[----:B0-----:R-:W-:-:S02]  /*46a80*/  @P3 IMAD.MOV.U32 R12, RZ, RZ, R6 ;  /* 0x000000ffff0c3224 */ /* 0x001fc400078e0006 */
[----:B------:R0:W-:Y:S04]  /*46a90*/  STL [R1+0x1c0], R7 ;  /* 0x0001c00701007387 */ /* 0x0001e80000100800 */
[----:B0-----:R-:W4:Y:S04]  /*46aa0*/  LDL.LU R7, [R1+0xb28] ;  /* 0x000b280001077983 */ /* 0x001f280000300800 */
[----:B------:R-:W-:Y:S01]  /*46ab0*/  STL [R1+0xb18], R2 ;  /* 0x000b180201007387 */ /* 0x000fe20000100800 */
[----:B--2---:R-:W-:Y:S02]  /*46ac0*/  PRMT R46, RZ, 0x7610, R46 ;  /* 0x00007610ff2e7816 */ /* 0x004fe4000000002e */
[----:B------:R-:W-:-:S05]  /*46ad0*/  IADD3.X R13, PT, PT, R13, UR23, RZ, P4, !PT ;  /* 0x000000170d0d7c10 */ /* 0x000fca000a7fe4ff */
[----:B------:R0:W-:Y:S04]  /*46ae0*/  STL [R1+0xb0c], R13 ;  /* 0x000b0c0d01007387 */ /* 0x0001e80000100800 */
[----:B------:R1:W2:Y:S01]  /*46af0*/  @P3 LDG.E.U8 R85, desc[UR20][R12.64] ;  /* 0x000000140c553981 */ /* 0x0002a2000c1e1100 */
[----:B------:R-:W-:-:S03]  /*46b00*/  IADD3 R26, P4, PT, R26, UR14, RZ ;  /* 0x0000000e1a1a7c10 */ /* 0x000fc6000ff9e0ff */
[----:B------:R-:W2:Y:S01]  /*46b10*/  LDL.LU R6, [R1+0xb30] ;  /* 0x000b300001067983 */ /* 0x000ea20000300800 */
[----:B-1----:R-:W-:Y:S02]  /*46b20*/  IMAD.MOV.U32 R12, RZ, RZ, R8 ;  /* 0x000000ffff0c7224 */ /* 0x002fe400078e0008 */
[----:B0-----:R-:W-:-:S05]  /*46b30*/  IMAD.MOV.U32 R13, RZ, RZ, R2 ;  /* 0x000000ffff0d7224 */ /* 0x001fca00078e0002 */
[----:B------:R-:W-:-:S04]  /*46b40*/  @P0 LOP3.LUT R13, R13, R12, RZ, 0x3c, !PT ;  /* 0x0000000c0d0d0212 */ /* 0x000fc800078e3cff */
[C---:B------:R-:W-:Y:S01]  /*46b50*/  @P0 LOP3.LUT R12, R13.reuse, R12, RZ, 0x3c, !PT ;  /* 0x0000000c0d0c0212 */ /* 0x040fe200078e3cff */
[----:B------:R0:W-:Y:S03]  /*46b60*/  STL [R1+0xb14], R8 ;  /* 0x000b140801007387 */ /* 0x0001e60000100800 */
[----:B------:R-:W-:-:S05]  /*46b70*/  @P0 LOP3.LUT R13, R13, R12, RZ, 0x3c, !PT ;  /* 0x0000000c0d0d0212 */ /* 0x000fca00078e3cff */
[----:B------:R1:W2:Y:S04]  /*46b80*/  @P0 LDG.E.U8 R46, desc[UR20][R12.64] ;  /* 0x000000140c2e0981 */ /* 0x0002a8000c1e1100 */
[----:B0-----:R-:W3:Y:S04]  /*46b90*/  LDL.LU R8, [R1+0x2d8c] ;  /* 0x002d8c0001087983 */ /* 0x001ee80000300800 */
[----:B------:R-:W3:Y:S04]  /*46ba0*/  LDL.LU R2, [R1+0x2d88] ;  /* 0x002d880001027983 */ /* 0x000ee80000300800 */
[----:B------:R-:W-:Y:S04]  /*46bb0*/  STL [R1+0xb20], R26 ;  /* 0x000b201a01007387 */ /* 0x000fe80000100800 */
[----:B------:R-:W3:Y:S01]  /*46bc0*/  LDL.LU R12, [R1+0xb1c] ;  /* 0x000b1c00010c7983 */ /* 0x000ee20000300800 */
[----:B------:R-:W-:Y:S01]  /*46bd0*/  ISETP.GT.AND P1, PT, R14, 0xa, PT ;  /* 0x0000000a0e00780c */ /* 0x000fe20003f24270 */
[----:B-1----:R-:W-:Y:S01]  /*46be0*/  IMAD.MOV.U32 R13, RZ, RZ, R26 ;  /* 0x000000ffff0d7224 */ /* 0x002fe200078e001a */
[----:B----4-:R-:W-:Y:S01]  /*46bf0*/  IADD3 R7, P0, PT, R7, UR14, RZ ;  /* 0x0000000e07077c10 */ /* 0x010fe2000ff1e0ff */
[----:B--2---:R0:W-:Y:S04]  /*46c00*/  STL [R1+0x1b8], R46 ;  /* 0x0001b82e01007387 */ /* 0x0041e80000100800 */
[----:B0-----:R-:W2:Y:S04]  /*46c10*/  LDL.LU R46, [R1+0xb34] ;  /* 0x000b3400012e7983 */ /* 0x001ea80000300800 */
[----:B------:R-:W4:Y:S01]  /*46c20*/  LDL.LU R26, [R1+0xb38] ;  /* 0x000b3800011a7983 */ /* 0x000f220000300800 */
[----:B---3--:R-:W-:-:S03]  /*46c30*/  IADD3.X R12, PT, PT, R12, UR23, RZ, P4, !PT ;  /* 0x000000170c0c7c10 */ /* 0x008fc6000a7fe4ff */
[----:B------:R-:W-:Y:S01]  /*46c40*/  STL [R1+0xb28], R7 ;  /* 0x000b280701007387 */ /* 0x000fe20000100800 */
[----:B------:R-:W-:-:S03]  /*46c50*/  @P1 LOP3.LUT R13, R13, R12, RZ, 0x3c, !PT ;  /* 0x0000000c0d0d1212 */ /* 0x000fc600078e3cff */
[----:B------:R0:W-:Y:S01]  /*46c60*/  STL [R1+0xb1c], R12 ;  /* 0x000b1c0c01007387 */ /* 0x0001e20000100800 */
[----:B------:R-:W-:Y:S02]  /*46c70*/  PRMT R2, RZ, 0x7610, R2 ;  /* 0x00007610ff027816 */ /* 0x000fe40000000002 */
[----:B0-----:R-:W-:-:S04]  /*46c80*/  @P1 LOP3.LUT R12, R13, R12, RZ, 0x3c, !PT ;  /* 0x0000000c0d0c1212 */ /* 0x001fc800078e3cff */
[----:B------:R-:W-:-:S05]  /*46c90*/  @P1 LOP3.LUT R13, R13, R12, RZ, 0x3c, !PT ;  /* 0x0000000c0d0d1212 */ /* 0x000fca00078e3cff */
[----:B------:R0:W3:Y:S01]  /*46ca0*/  @P1 LDG.E.U8 R2, desc[UR20][R12.64] ;  /* 0x000000140c021981 */ /* 0x0000e2000c1e1100 */
[----:B------:R-:W-:Y:S02]  /*46cb0*/  ISETP.GT.AND P3, PT, R14, 0xb, PT ;  /* 0x0000000b0e00780c */ /* 0x000fe40003f64270 */
        /* <DEDUP_REMOVED lines=8> */
[----:B------:R0:W2:Y:S04]  /*46d40*/  @P3 LDG.E.U8 R9, desc[UR20][R12.64] ;  /* 0x000000140c093981 */ /* 0x0000a8000c1e1100 */
[----:B---3--:R1:W-:Y:S04]  /*46d50*/  STL [R1+0x1b4], R2 ;  /* 0x0001b40201007387 */ /* 0x0083e80000100800 */
[----:B-1----:R-:W3:Y:S04]  /*46d60*/  LDL.LU R2, [R1+0x2d84] ;  /* 0x002d840001027983 */ /* 0x002ee80000300800 */
[----:B------:R1:W-:Y:S04]  /*46d70*/  STL [R1+0xb24], R47 ;  /* 0x000b242f01007387 */ /* 0x0003e80000100800 */
[----:B-1----:R-:W3:Y:S04]  /*46d80*/  LDL.LU R47, [R1+0x2d80] ;  /* 0x002d8000012f7983 */ /* 0x002ee80000300800 */
[----:B------:R-:W3:Y:S04]  /*46d90*/  LDL.LU R7, [R1+0xb40] ;  /* 0x000b400001077983 */ /* 0x000ee80000300800 */
[----:B------:R-:W-:Y:S04]  /*46da0*/  STL [R1+0xb30], R6 ;  /* 0x000b300601007387 */ /* 0x000fe80000100800 */
[----:B------:R-:W3:Y:S01]  /*46db0*/  LDL.LU R12, [R1+0xb2c] ;  /* 0x000b2c00010c7983 */ /* 0x000ee20000300800 */
[----:B------:R-:W-:Y:S01]  /*46dc0*/  ISETP.GT.AND P0, PT, R14, 0xc, PT ;  /* 0x0000000c0e00780c */ /* 0x000fe20003f04270 */
[----:B0-----:R-:W-:Y:S01]  /*46dd0*/  IMAD.MOV.U32 R13, RZ, RZ, R6 ;  /* 0x000000ffff0d7224 */ /* 0x001fe200078e0006 */
[----:B----4-:R-:W-:Y:S01]  /*46de0*/  IADD3 R26, P3, PT, R26, UR14, RZ ;  /* 0x0000000e1a1a7c10 */ /* 0x010fe2000ff7e0ff */
[----:B--2---:R0:W-:Y:S04]  /*46df0*/  STL [R1+0x1b0], R9 ;  /* 0x0001b00901007387 */ /* 0x0041e80000100800 */
[----:B0-----:R-:W2:Y:S04]  /*46e00*/  LDL.LU R9, [R1+0xb44] ;  /* 0x000b440001097983 */ /* 0x001ea80000300800 */
[----:B------:R-:W4:Y:S04]  /*46e10*/  LDL.LU R6, [R1+0xb48] ;  /* 0x000b480001067983 */ /* 0x000f280000300800 */
[----:B------:R-:W-:Y:S01]  /*46e20*/  STL [R1+0xb38], R26 ;  /* 0x000b381a01007387 */ /* 0x000fe20000100800 */
[----:B---3--:R-:W-:-:S02]  /*46e30*/  PRMT R2, RZ, 0x7610, R2 ;  /* 0x00007610ff027816 */ /* 0x008fc40000000002 */
[----:B------:R-:W-:-:S04]  /*46e40*/  IADD3.X R12, PT, PT, R12, UR23, RZ, P4, !PT ;  /* 0x000000170c0c7c10 */ /* 0x000fc8000a7fe4ff */
[-C--:B------:R-:W-:Y:S01]  /*46e50*/  @P0 LOP3.LUT R13, R13, R12.reuse, RZ, 0x3c, !PT ;  /* 0x0000000c0d0d0212 */ /* 0x080fe200078e3cff */
[----:B------:R0:W-:Y:S03]  /*46e60*/  STL [R1+0xb2c], R12 ;  /* 0x000b2c0c01007387 */ /* 0x0001e60000100800 */
        /* <DEDUP_REMOVED lines=8> */
[----:B------:R-:W-:Y:S02]  /*46ef0*/  @P1 LOP3.LUT R12, R13, R12, RZ, 0x3c, !PT ;  /* 0x0000000c0d0c1212 */ /* 0x000fe400078e3cff */
        /* <DEDUP_REMOVED lines=9> */
[----:B------:R1:W-:Y:S04]  /*46f90*/  STL [R1+0xb40], R7 ;  /* 0x000b400701007387 */ /* 0x0003e80000100800 */
[----:B------:R-:W3:Y:S01]  /*46fa0*/  LDL.LU R12, [R1+0xb3c] ;  /* 0x000b3c00010c7983 */ /* 0x000ee20000300800 */
[----:B------:R-:W-:Y:S01]  /*46fb0*/  ISETP.GT.AND P3, PT, R14, 0xe, PT ;  /* 0x0000000e0e00780c */ /* 0x000fe20003f64270 */
[----:B0-----:R-:W-:Y:S01]  /*46fc0*/  IMAD.MOV.U32 R13, RZ, RZ, R7 ;  /* 0x000000ffff0d7224 */ /* 0x001fe200078e0007 */
[----:B----4-:R-:W-:Y:S01]  /*46fd0*/  IADD3 R6, P1, PT, R6, UR14, RZ ;  /* 0x0000000e06067c10 */ /* 0x010fe2000ff3e0ff */
[----:B-1----:R-:W4:Y:S04]  /*46fe0*/  LDL.LU R7, [R1+0xb54] ;  /* 0x000b540001077983 */ /* 0x002f280000300800 */
[----:B--2---:R0:W-:Y:S04]  /*46ff0*/  STL [R1+0x1a8], R47 ;  /* 0x0001a82f01007387 */ /* 0x0041e80000100800 */
[----:B0-----:R-:W2:Y:S04]  /*47000*/  LDL.LU R47, [R1+0xb58] ;  /* 0x000b5800012f7983 */ /* 0x001ea80000300800 */
        /* <DEDUP_REMOVED lines=9> */
[----:B------:R-:W-:Y:S02]  /*470a0*/  IADD3.X R9, PT, PT, R9, UR23, RZ, P1, !PT ;  /* 0x0000001709097c10 */ /* 0x000fe40008ffe4ff */
[----:B------:R-:W-:-:S03]  /*470b0*/  PRMT R2, RZ, 0x7610, R2 ;  /* 0x00007610ff027816 */ /* 0x000fc60000000002 */
[----:B0-----:R-:W-:-:S06]  /*470c0*/  IMAD.MOV.U32 R13, RZ, RZ, R9 ;  /* 0x000000ffff0d7224 */ /* 0x001fcc00078e0009 */
[----:B------:R-:W-:-:S05]  /*470d0*/  @P0 IMAD.MOV.U32 R12, RZ, RZ, R6 ;  /* 0x000000ffff0c0224 */ /* 0x000fca00078e0006 */
[----:B------:R-:W2:Y:S04]  /*470e0*/  @P0 LDG.E.U8 R2, desc[UR20][R12.64] ;  /* 0x000000140c020981 */ /* 0x000ea8000c1e1100 */
[----:B---3--:R0:W-:Y:S04]  /*470f0*/  STL [R1+0x1a4], R46 ;  /* 0x0001a42e01007387 */ /* 0x0081e80000100800 */
[----:B0-----:R-:W3:Y:S04]  /*47100*/  LDL.LU R46, [R1+0x2d74] ;  /* 0x002d7400012e7983 */ /* 0x001ee80000300800 */
[----:B------:R0:W-:Y:S04]  /*47110*/  STL [R1+0xb44], R9 ;  /* 0x000b440901007387 */ /* 0x0001e80000100800 */
[----:B0-----:R-:W3:Y:S04]  /*47120*/  LDL.LU R9, [R1+0xb60] ;  /* 0x000b600001097983 */ /* 0x001ee80000300800 */
[----:B------:R-:W3:Y:S01]  /*47130*/  LDL.LU R13, [R1+0xb4c] ;  /* 0x000b4c00010d7983 */ /* 0x000ee20000300800 */
[----:B------:R-:W-:-:S02]  /*47140*/  ISETP.GT.AND P1, PT, R14, 0x10, PT ;  /* 0x000000100e00780c */ /* 0x000fc40003f24270 */
[----:B------:R-:W-:Y:S02]  /*47150*/  IADD3 R26, P4, PT, R26, UR14, RZ ;  /* 0x0000000e1a1a7c10 */ /* 0x000fe4000ff9e0ff */
[----:B--2---:R-:W-:Y:S02]  /*47160*/  IADD3 R47, P0, PT, R47, UR14, RZ ;  /* 0x0000000e2f2f7c10 */ /* 0x004fe4000ff1e0ff */
[----:B------:R-:W-:Y:S01]  /*47170*/  ISETP.GT.AND P3, PT, R14, 0x11, PT ;  /* 0x000000110e00780c */ /* 0x000fe20003f64270 */
[----:B------:R-:W-:Y:S01]  /*47180*/  STL [R1+0xb50], R26 ;  /* 0x000b501a01007387 */ /* 0x000fe20000100800 */
[----:B------:R-:W-:Y:S02]  /*47190*/  PRMT R81, RZ, 0x7610, R81 ;  /* 0x00007610ff517816 */ /* 0x000fe40000000051 */
[----:B----4-:R-:W-:Y:S01]  /*471a0*/  IADD3.X R7, PT, PT, R7, UR23, RZ, P0, !PT ;  /* 0x0000001707077c10 */ /* 0x010fe200087fe4ff */
[----:B------:R0:W-:Y:S02]  /*471b0*/  STL [R1+0x1a0], R2 ;  /* 0x0001a00201007387 */ /* 0x0001e40000100800 */
[----:B------:R-:W-:-:S02]  /*471c0*/  @P1 IMAD.MOV.U32 R12, RZ, RZ, R26 ;  /* 0x000000ffff0c1224 */ /* 0x000fc400078e001a */
[----:B0-----:R-:W2:Y:S04]  /*471d0*/  LDL.LU R2, [R1+0xb64] ;  /* 0x000b640001027983 */ /* 0x001ea80000300800 */
[----:B------:R-:W4:Y:S04]  /*471e0*/  LDL.LU R6, [R1+0xb68] ;  /* 0x000b680001067983 */ /* 0x000f280000300800 */
[----:B------:R-:W-:Y:S01]  /*471f0*/  STL [R1+0xb58], R47 ;  /* 0x000b582f01007387 */ /* 0x000fe20000100800 */
[----:B---3--:R-:W-:Y:S02]  /*47200*/  PRMT R46, RZ, 0x7610, R46 ;  /* 0x00007610ff2e7816 */ /* 0x008fe4000000002e */
[----:B------:R-:W-:-:S05]  /*47210*/  IADD3.X R13, PT, PT, R13, UR23, RZ, P4, !PT ;  /* 0x000000170d0d7c10 */ /* 0x000fca000a7fe4ff */
[----:B------:R0:W-:Y:S04]  /*47220*/  STL [R1+0xb4c], R13 ;  /* 0x000b4c0d01007387 */ /* 0x0001e80000100800 */
[----:B------:R1:W3:Y:S01]  /*47230*/  @P1 LDG.E.U8 R81, desc[UR20][R12.64] ;  /* 0x000000140c511981 */ /* 0x0002e2000c1e1100 */
        /* <DEDUP_REMOVED lines=72> */
[----:B------:R-:W4:Y:S04]  /*476c0*/  LDL.LU R9, [R1+0xb90] ;  /* 0x000b900001097983 */ /* 0x000f280000300800 */
[----:B------:R-:W-:Y:S04]  /*476d0*/  STL [R1+0xb80], R6 ;  /* 0x000b800601007387 */ /* 0x000fe80000100800 */
[----:B------:R-:W4:Y:S01]  /*476e0*/  LDL.LU R12, [R1+0xb7c] ;  /* 0x000b7c00010c7983 */ /* 0x000f220000300800 */
[----:B------:R-:W-:Y:S01]  /*476f0*/  ISETP.GT.AND P1, PT, R14, 0x16, PT ;  /* 0x000000160e00780c */ /* 0x000fe20003f24270 */
[----:B0-----:R-:W-:Y:S01]  /*47700*/  IMAD.MOV.U32 R13, RZ, RZ, R6 ;  /* 0x000000ffff0d7224 */ /* 0x001fe200078e0006 */
[----:B--2---:R-:W-:Y:S01]  /*47710*/  IADD3 R47, P0, PT, R47, UR14, RZ ;  /* 0x0000000e2f2f7c10 */ /* 0x004fe2000ff1e0ff */
[----:B------:R0:W-:Y:S04]  /*47720*/  STL [R1+0x188], R7 ;  /* 0x0001880701007387 */ /* 0x0001e80000100800 */
[----:B0-----:R-:W2:Y:S04]  /*47730*/  LDL.LU R7, [R1+0xb94] ;  /* 0x000b940001077983 */ /* 0x001ea80000300800 */
[----:B------:R-:W2:Y:S04]  /*47740*/  LDL.LU R6, [R1+0xb98] ;  /* 0x000b980001067983 */ /* 0x000ea80000300800 */
[----:B------:R-:W-:Y:S01]  /*47750*/  STL [R1+0xb88], R47 ;  /* 0x000b882f01007387 */ /* 0x000fe20000100800 */
[----:B---3--:R-:W-:-:S02]  /*47760*/  PRMT R46, RZ, 0x7610, R46 ;  /* 0x00007610ff2e7816 */ /* 0x008fc4000000002e */
[----:B----4-:R-:W-:-:S04]  /*47770*/  IADD3.X R12, PT, PT, R12, UR23, RZ, P4, !PT ;  /* 0x000000170c0c7c10 */ /* 0x010fc8000a7fe4ff */
        /* <DEDUP_REMOVED lines=10> */
[----:B------:R0:W4:Y:S04]  /*47820*/  @P3 LDG.E.U8 R2, desc[UR20][R12.64] ;  /* 0x000000140c023981 */ /* 0x000128000c1e1100 */
[----:B---3--:R1:W-:Y:S04]  /*47830*/  STL [R1+0x184], R46 ;  /* 0x0001842e01007387 */ /* 0x0083e80000100800 */
[----:B-1----:R-:W3:Y:S04]  /*47840*/  LDL.LU R46, [R1+0x2d58] ;  /* 0x002d5800012e7983 */ /* 0x002ee80000300800 */
[----:B------:R1:W-:Y:S04]  /*47850*/  STL [R1+0xb84], R26 ;  /* 0x000b841a01007387 */ /* 0x0003e80000100800 */
[----:B-1----:R-:W3:Y:S04]  /*47860*/  LDL.LU R26, [R1+0xba0] ;  /* 0x000ba000011a7983 */ /* 0x002ee80000300800 */
[----:B------:R-:W3:Y:S01]  /*47870*/  LDL.LU R13, [R1+0xb8c] ;  /* 0x000b8c00010d7983 */ /* 0x000ee20000300800 */
[----:B------:R-:W-:-:S02]  /*47880*/  ISETP.GT.AND P0, PT, R14, 0x18, PT ;  /* 0x000000180e00780c */ /* 0x000fc40003f04270 */
[----:B------:R-:W-:Y:S02]  /*47890*/  IADD3 R9, P4, PT, R9, UR14, RZ ;  /* 0x0000000e09097c10 */ /* 0x000fe4000ff9e0ff */
[----:B--2---:R-:W-:Y:S02]  /*478a0*/  IADD3 R6, P3, PT, R6, UR14, RZ ;  /* 0x0000000e06067c10 */ /* 0x004fe4000ff7e0ff */
[----:B------:R-:W-:Y:S01]  /*478b0*/  ISETP.GT.AND P1, PT, R14, 0x19, PT ;  /* 0x000000190e00780c */ /* 0x000fe20003f24270 */
[----:B------:R-:W-:Y:S01]  /*478c0*/  STL [R1+0xb90], R9 ;  /* 0x000b900901007387 */ /* 0x000fe20000100800 */
[----:B------:R-:W-:Y:S02]  /*478d0*/  PRMT R79, RZ, 0x7610, R79 ;  /* 0x00007610ff4f7816 */ /* 0x000fe4000000004f */
[----:B------:R-:W-:Y:S01]  /*478e0*/  IADD3.X R7, PT, PT, R7, UR23, RZ, P3, !PT ;  /* 0x0000001707077c10 */ /* 0x000fe20009ffe4ff */
[----:B------:R-:W2:Y:S02]  /*478f0*/  LDL.LU R47, [R1+0xba4] ;  /* 0x000ba400012f7983 */ /* 0x000ea40000300800 */
[----:B0-----:R-:W-:-:S02]  /*47900*/  @P0 IMAD.MOV.U32 R12, RZ, RZ, R9 ;  /* 0x000000ffff0c0224 */ /* 0x001fc400078e0009 */
[----:B----4-:R0:W-:Y:S04]  /*47910*/  STL [R1+0x180], R2 ;  /* 0x0001800201007387 */ /* 0x0101e80000100800 */
[----:B0-----:R-:W4:Y:S04]  /*47920*/  LDL.LU R2, [R1+0xba8] ;  /* 0x000ba80001027983 */ /* 0x001f280000300800 */
        /* <DEDUP_REMOVED lines=99> */
[----:B------:R-:W4:Y:S04]  /*47f60*/  @P1 LDG.E.U8 R7, desc[UR20][R12.64] ;  /* 0x000000140c071981 */ /* 0x000f28000c1e1100 */
        /* <DEDUP_REMOVED lines=10> */
[----:B------:R-:W-:-:S03]  /*48010*/  IADD3.X R47, PT, PT, R47, UR23, RZ, P1, !PT ;  /* 0x000000172f2f7c10 */ /* 0x000fc60008ffe4ff */
[----:B----4-:R0:W-:Y:S02]  /*48020*/  STL [R1+0x160], R7 ;  /* 0x0001600701007387 */ /* 0x0101e40000100800 */
[----:B------:R-:W-:Y:S02]  /*48030*/  @P3 IMAD.MOV.U32 R12, RZ, RZ, R26 ;  /* 0x000000ffff0c3224 */ /* 0x000fe400078e001a */
[----:B0-----:R-:W2:Y:S04]  /*48040*/  LDL.LU R7, [R1+0xbe4] ;  /* 0x000be40001077983 */ /* 0x001ea80000300800 */
[----:B------:R-:W4:Y:S04]  /*48050*/  LDL.LU R11, [R1+0xbe8] ;  /* 0x000be800010b7983 */ /* 0x000f280000300800 */
[----:B------:R-:W-:Y:S01]  /*48060*/  STL [R1+0xbd8], R2 ;  /* 0x000bd80201007387 */ /* 0x000fe20000100800 */
[----:B------:R-:W-:-:S02]  /*48070*/  PRMT R19, RZ, 0x7610, R19 ;  /* 0x00007610ff137816 */ /* 0x000fc40000000013 */
        /* <DEDUP_REMOVED lines=15> */
[----:B------:R0:W-:Y:S04]  /*48170*/  STL [R1+0xbe0], R9 ;  /* 0x000be00901007387 */ /* 0x0001e80000100800 */
[----:B------:R-:W3:Y:S01]  /*48180*/  LDL.LU R12, [R1+0xbdc] ;  /* 0x000bdc00010c7983 */ /* 0x000ee20000300800 */
[----:B------:R-:W-:Y:S01]  /*48190*/  ISETP.GT.AND P1, PT, R14, 0x22, PT ;  /* 0x000000220e00780c */ /* 0x000fe20003f24270 */
[----:B-1----:R-:W-:Y:S01]  /*481a0*/  IMAD.MOV.U32 R13, RZ, RZ, R9 ;  /* 0x000000ffff0d7224 */ /* 0x002fe200078e0009 */
[----:B----4-:R-:W-:Y:S01]  /*481b0*/  IADD3 R11, P0, PT, R11, UR14, RZ ;  /* 0x0000000e0b0b7c10 */ /* 0x010fe2000ff1e0ff */
[----:B0-----:R-:W4:Y:S01]  /*481c0*/  LDL.LU R9, [R1+0xbf4] ;  /* 0x000bf40001097983 */ /* 0x001f220000300800 */
[----:B------:R-:W-:-:S03]  /*481d0*/  PRMT R6, RZ, 0x7610, R6 ;  /* 0x00007610ff067816 */ /* 0x000fc60000000006 */
[----:B--2---:R0:W-:Y:S04]  /*481e0*/  STL [R1+0x158], R19 ;  /* 0x0001581301007387 */ /* 0x0041e80000100800 */
[----:B0-----:R-:W2:Y:S01]  /*481f0*/  LDL.LU R19, [R1+0xbf8] ;  /* 0x000bf80001137983 */ /* 0x001ea20000300800 */
[----:B---3--:R-:W-:-:S03]  /*48200*/  IADD3.X R12, PT, PT, R12, UR23, RZ, P4, !PT ;  /* 0x000000170c0c7c10 */ /* 0x008fc6000a7fe4ff */
[----:B------:R-:W-:Y:S01]  /*48210*/  STL [R1+0xbe8], R11 ;  /* 0x000be80b01007387 */ /* 0x000fe20000100800 */
[----:B------:R-:W-:-:S03]  /*48220*/  @P1 LOP3.LUT R13, R13, R12, RZ, 0x3c, !PT ;  /* 0x0000000c0d0d1212 */ /* 0x000fc600078e3cff */
[----:B------:R0:W-:Y:S02]  /*48230*/  STL [R1+0xbdc], R12 ;  /* 0x000bdc0c01007387 */ /* 0x0001e40000100800 */
        /* <DEDUP_REMOVED lines=22> */
[----:B--2---:R-:W-:Y:S01]  /*483a0*/  IADD3 R19, P3, PT, R19, UR14, RZ ;  /* 0x0000000e13137c10 */ /* 0x004fe2000ff7e0ff */
[----:B-1----:R-:W2:Y:S04]  /*483b0*/  LDL.LU R26, [R1+0xc04] ;  /* 0x000c0400011a7983 */ /* 0x002ea80000300800 */
[----:B------:R0:W-:Y:S01]  /*483c0*/  STL [R1+0x150], R91 ;  /* 0x0001505b01007387 */ /* 0x0001e20000100800 */
[----:B------:R-:W-:-:S03]  /*483d0*/  PRMT R8, RZ, 0x7610, R8 ;  /* 0x00007610ff087816 */ /* 0x000fc60000000008 */
[----:B0-----:R-:W2:Y:S04]  /*483e0*/  LDL.LU R91, [R1+0xc08] ;  /* 0x000c0800015b7983 */ /* 0x001ea80000300800 */
[----:B------:R-:W-:Y:S01]  /*483f0*/  STL [R1+0xbf8], R19 ;  /* 0x000bf81301007387 */ /* 0x000fe20000100800 */
[----:B---3--:R-:W-:-:S04]  /*48400*/  IADD3.X R12, PT, PT, R12, UR23, RZ, P4, !PT ;  /* 0x000000170c0c7c10 */ /* 0x008fc8000a7fe4ff */
[-C--:B------:R-:W-:Y:S01]  /*48410*/  @P0 LOP3.LUT R13, R13, R12.reuse, RZ, 0x3c, !PT ;  /* 0x0000000c0d0d0212 */ /* 0x080fe200078e3cff */
[----:B------:R0:W-:Y:S03]  /*48420*/  STL [R1+0xbec], R12 ;  /* 0x000bec0c01007387 */ /* 0x0001e60000100800 */
[----:B0-----:R-:W-:-:S04]  /*48430*/  @P0 LOP3.LUT R12, R13, R12, RZ, 0x3c, !PT ;  /* 0x0000000c0d0c0212 */ /* 0x001fc800078e3cff */
[----:B------:R-:W-:-:S05]  /*48440*/  @P0 LOP3.LUT R13, R13, R12, RZ, 0x3c, !PT ;  /* 0x0000000c0d0d0212 */ /* 0x000fca00078e3cff */
[----:B------:R0:W3:Y:S01]  /*48450*/  @P0 LDG.E.U8 R8, desc[UR20][R12.64] ;  /* 0x000000140c080981 */ /* 0x0000e2000c1e1100 */
[----:B------:R-:W-:Y:S02]  /*48460*/  ISETP.GT.AND P1, PT, R14, 0x25, PT ;  /* 0x000000250e00780c */ /* 0x000fe40003f24270 */
[----:B----4-:R-:W-:-:S05]  /*48470*/  IADD3.X R9, PT, PT, R9, UR23, RZ, P3, !PT ;  /* 0x0000001709097c10 */ /* 0x010fca0009ffe4ff */
[----:B0-----:R-:W-:Y:S02]  /*48480*/  IMAD.MOV.U32 R12, RZ, RZ, R9 ;  /* 0x000000ffff0c7224 */ /* 0x001fe400078e0009 */
[----:B------:R-:W-:-:S05]  /*48490*/  IMAD.MOV.U32 R13, RZ, RZ, R19 ;  /* 0x000000ffff0d7224 */ /* 0x000fca00078e0013 */
[----:B------:R-:W-:-:S04]  /*484a0*/  @P1 LOP3.LUT R13, R13, R12, RZ, 0x3c, !PT ;  /* 0x0000000c0d0d1212 */ /* 0x000fc800078e3cff */
[----:B------:R-:W-:Y:S02]  /*484b0*/  @P1 LOP3.LUT R12, R13, R12, RZ, 0x3c, !PT ;  /* 0x0000000c0d0c1212 */ /* 0x000fe400078e3cff */
[----:B------:R-:W-:Y:S02]  /*484c0*/  PRMT R93, RZ, 0x7610, R93 ;  /* 0x00007610ff5d7816 */ /* 0x000fe4000000005d */
[----:B------:R-:W-:Y:S02]  /*484d0*/  IADD3 R11, P4, PT, R11, UR14, RZ ;  /* 0x0000000e0b0b7c10 */ /* 0x000fe4000ff9e0ff */
[----:B------:R-:W-:-:S05]  /*484e0*/  @P1 LOP3.LUT R13, R13, R12, RZ, 0x3c, !PT ;  /* 0x0000000c0d0d1212 */ /* 0x000fca00078e3cff */
[----:B------:R0:W4:Y:S04]  /*484f0*/  @P1 LDG.E.U8 R93, desc[UR20][R12.64] ;  /* 0x000000140c5d1981 */ /* 0x000128000c1e1100 */
        /* <DEDUP_REMOVED lines=11> */
[----:B----4-:R0:W-:Y:S01]  /*485b0*/  STL [R1+0x148], R93 ;  /* 0x0001485d01007387 */ /* 0x0101e20000100800 */
[----:B------:R-:W-:-:S03]  /*485c0*/  PRMT R10, RZ, 0x7610, R10 ;  /* 0x00007610ff0a7816 */ /* 0x000fc6000000000a */
[----:B0-----:R-:W4:Y:S04]  /*485d0*/  LDL.LU R93, [R1+0xc18] ;  /* 0x000c1800015d7983 */ /* 0x001f280000300800 */
        /* <DEDUP_REMOVED lines=12> */
[----:B------:R0:W2:Y:S04]  /*486a0*/  @P0 LDG.E.U8 R83, desc[UR20][R12.64] ;  /* 0x000000140c530981 */ /* 0x0000a8000c1e1100 */
[----:B---3--:R1:W-:Y:S04]  /*486b0*/  STL [R1+0x144], R10 ;  /* 0x0001440a01007387 */ /* 0x0083e80000100800 */
[----:B-1----:R-:W3:Y:S04]  /*486c0*/  LDL.LU R10, [R1+0x2d20] ;  /* 0x002d2000010a7983 */ /* 0x002ee80000300800 */
[----:B------:R1:W-:Y:S04]  /*486d0*/  STL [R1+0xc04], R26 ;  /* 0x000c041a01007387 */ /* 0x0003e80000100800 */
[----:B-1----:R-:W3:Y:S04]  /*486e0*/  LDL.LU R26, [R1+0xc20] ;  /* 0x000c2000011a7983 */ /* 0x002ee80000300800 */
[----:B------:R-:W3:Y:S01]  /*486f0*/  LDL.LU R13, [R1+0xc0c] ;  /* 0x000c0c00010d7983 */ /* 0x000ee20000300800 */
[----:B------:R-:W-:-:S02]  /*48700*/  ISETP.GT.AND P1, PT, R14, 0x28, PT ;  /* 0x000000280e00780c */ /* 0x000fc40003f24270 */
[----:B------:R-:W-:Y:S02]  /*48710*/  IADD3 R19, P4, PT, R19, UR14, RZ ;  /* 0x0000000e13137c10 */ /* 0x000fe4000ff9e0ff */
[----:B----4-:R-:W-:Y:S02]  /*48720*/  IADD3 R93, P0, PT, R93, UR14, RZ ;  /* 0x0000000e5d5d7c10 */ /* 0x010fe4000ff1e0ff */
[----:B------:R-:W-:Y:S01]  /*48730*/  ISETP.GT.AND P3, PT, R14, 0x29, PT ;  /* 0x000000290e00780c */ /* 0x000fe20003f64270 */
[----:B------:R-:W-:Y:S01]  /*48740*/  STL [R1+0xc10], R19 ;  /* 0x000c101301007387 */ /* 0x000fe20000100800 */
[----:B------:R-:W-:Y:S02]  /*48750*/  PRMT R80, RZ, 0x7610, R80 ;  /* 0x00007610ff507816 */ /* 0x000fe40000000050 */
[----:B--2---:R-:W-:Y:S01]  /*48760*/  IADD3.X R11, PT, PT, R11, UR23, RZ, P0, !PT ;  /* 0x000000170b0b7c10 */ /* 0x004fe200087fe4ff */
[----:B------:R-:W2:Y:S02]  /*48770*/  LDL.LU R91, [R1+0xc24] ;  /* 0x000c2400015b7983 */ /* 0x000ea40000300800 */
[----:B0-----:R-:W-:-:S02]  /*48780*/  @P1 IMAD.MOV.U32 R12, RZ, RZ, R19 ;  /* 0x000000ffff0c1224 */ /* 0x001fc400078e0013 */
[----:B------:R0:W-:Y:S04]  /*48790*/  STL [R1+0x140], R83 ;  /* 0x0001405301007387 */ /* 0x0001e80000100800 */
[----:B0-----:R-:W4:Y:S04]  /*487a0*/  LDL.LU R83, [R1+0xc28] ;  /* 0x000c280001537983 */ /* 0x001f280000300800 */
[----:B------:R-:W-:Y:S01]  /*487b0*/  STL [R1+0xc18], R93 ;  /* 0x000c185d01007387 */ /* 0x000fe20000100800 */
[----:B------:R-:W-:Y:S02]  /*487c0*/  PRMT R89, RZ, 0x7610, R89 ;  /* 0x00007610ff597816 */ /* 0x000fe40000000059 */
[----:B---3--:R-:W-:-:S05]  /*487d0*/  IADD3.X R13, PT, PT, R13, UR23, RZ, P4, !PT ;  /* 0x000000170d0d7c10 */ /* 0x008fca000a7fe4ff */
        /* <DEDUP_REMOVED lines=17> */
[----:B----4-:R-:W-:-:S02]  /*488f0*/  IADD3 R83, P3, PT, R83, UR14, RZ ;  /* 0x0000000e53537c10 */ /* 0x010fc4000ff7e0ff */
[----:B------:R-:W-:Y:S01]  /*48900*/  PRMT R92, RZ, 0x7610, R92 ;  /* 0x00007610ff5c7816 */ /* 0x000fe2000000005c */
[----:B--2---:R0:W-:Y:S04]  /*48910*/  STL [R1+0x138], R89 ;  /* 0x0001385901007387 */ /* 0x0041e80000100800 */
[----:B0-----:R-:W2:Y:S04]  /*48920*/  LDL.LU R89, [R1+0xc34] ;  /* 0x000c340001597983 */ /* 0x001ea80000300800 */
[----:B------:R-:W4:Y:S01]  /*48930*/  LDL.LU R26, [R1+0xc38] ;  /* 0x000c3800011a7983 */ /* 0x000f220000300800 */
        /* <DEDUP_REMOVED lines=28> */
[----:B--2---:R0:W-:Y:S01]  /*48b00*/  STL [R1+0x130], R82 ;  /* 0x0001305201007387 */ /* 0x0041e20000100800 */
        /* <DEDUP_REMOVED lines=28> */
[----:B--2---:R-:W-:Y:S01]  /*48cd0*/  IADD3 R82, P0, PT, R82, UR14, RZ ;  /* 0x0000000e52527c10 */ /* 0x004fe2000ff1e0ff */
[----:B------:R0:W-:Y:S01]  /*48ce0*/  STL [R1+0x128], R84 ;  /* 0x0001285401007387 */ /* 0x0001e20000100800 */
[----:B------:R-:W-:-:S03]  /*48cf0*/  PRMT R88, RZ, 0x7610, R88 ;  /* 0x00007610ff587816 */ /* 0x000fc60000000058 */
[----:B0-----:R-:W2:Y:S04]  /*48d00*/  LDL.LU R84, [R1+0xc54] ;  /* 0x000c540001547983 */ /* 0x001ea80000300800 */
[----:B------:R-:W2:Y:S04]  /*48d10*/  LDL.LU R83, [R1+0xc58] ;  /* 0x000c580001537983 */ /* 0x000ea80000300800 */
        /* <DEDUP_REMOVED lines=8> */
[----:B----4-:R-:W-:Y:S02]  /*48da0*/  IADD3.X R19, PT, PT, R19, UR23, RZ, P0, !PT ;  /* 0x0000001713137c10 */ /* 0x010fe400087fe4ff */
        /* <DEDUP_REMOVED lines=683> */
[----:B----4-:R0:W-:Y:S01]  /*4b860*/  STL [R1+0x64], R24 ;  /* 0x0000641801007387 */ /* 0x0101e20000100800 */
[----:B------:R-:W-:-:S03]  /*4b870*/  PRMT R25, RZ, 0x7610, R25 ;  /* 0x00007610ff197816 */ /* 0x000fc60000000019 */
[----:B0-----:R-:W2:Y:S04]  /*4b880*/  LDL.LU R24, [R1+0xdd4] ;  /* 0x000dd40001187983 */ /* 0x001ea80000300800 */
[----:B------:R-:W4:Y:S04]  /*4b890*/  LDL.LU R23, [R1+0xdd8] ;  /* 0x000dd80001177983 */ /* 0x000f280000300800 */
        /* <DEDUP_REMOVED lines=97> */
[C---:B------:R-:W-:Y:S02]  /*4beb0*/  @P3 LOP3.LUT R12, R13.reuse, R12, RZ, 0x3c, !PT ;  /* 0x0000000c0d0c3212 */ /* 0x040fe400078e3cff */
        /* <DEDUP_REMOVED lines=135> */
[----:B------:R-:W-:Y:S02]  /*4c730*/  ISETP.GT.AND P0, PT, R14, 0x6f, PT ;  /* 0x0000006f0e00780c */ /* 0x000fe40003f04270 */
[----:B------:R-:W-:-:S02]  /*4c740*/  IADD3.X R74, PT, PT, R74, UR23, RZ, P1, !PT ;  /* 0x000000174a4a7c10 */ /* 0x000fc40008ffe4ff */
[----:B------:R-:W-:Y:S02]  /*4c750*/  PRMT R57, RZ, 0x7610, R57 ;  /* 0x00007610ff397816 */ /* 0x000fe40000000039 */
[----:B---3--:R-:W-:-:S04]  /*4c760*/  IADD3.X R12, PT, PT, R12, UR23, RZ, P4, !PT ;  /* 0x000000170c0c7c10 */ /* 0x008fc8000a7fe4ff */
[-C--:B------:R-:W-:Y:S01]  /*4c770*/  @P3 LOP3.LUT R13, R13, R12.reuse, RZ, 0x3c, !PT ;  /* 0x0000000c0d0d3212 */ /* 0x080fe200078e3cff */
[----:B------:R0:W-:Y:S03]  /*4c780*/  STL [R1+0xe3c], R12 ;  /* 0x000e3c0c01007387 */ /* 0x0001e60000100800 */
[----:B0-----:R-:W-:-:S04]  /*4c790*/  @P3 LOP3.LUT R12, R13, R12, RZ, 0x3c, !PT ;  /* 0x0000000c0d0c3212 */ /* 0x001fc800078e3cff */
[----:B------:R-:W-:-:S05]  /*4c7a0*/  @P3 LOP3.LUT R13, R13, R12, RZ, 0x3c, !PT ;  /* 0x0000000c0d0d3212 */ /* 0x000fca00078e3cff */
[----:B------:R0:W3:Y:S02]  /*4c7b0*/  @P3 LDG.E.U8 R68, desc[UR20][R12.64] ;  /* 0x000000140c443981 */ /* 0x0000e4000c1e1100 */
[----:B0-----:R-:W-:Y:S02]  /*4c7c0*/  @P0 IMAD.MOV.U32 R12, RZ, RZ, R61 ;  /* 0x000000ffff0c0224 */ /* 0x001fe400078e003d */
[----:B------:R-:W-:-:S05]  /*4c7d0*/  @P0 IMAD.MOV.U32 R13, RZ, RZ, R74 ;  /* 0x000000ffff0d0224 */ /* 0x000fca00078e004a */
[----:B------:R-:W2:Y:S04]  /*4c7e0*/  @P0 LDG.E.U8 R57, desc[UR20][R12.64] ;  /* 0x000000140c390981 */ /* 0x000ea8000c1e1100 */
[----:B------:R-:W-:Y:S01]  /*4c7f0*/  STL [R1+0xe44], R74 ;  /* 0x000e444a01007387 */ /* 0x000fe20000100800 */
[----:B------:R-:W-:-:S03]  /*4c800*/  IADD3 R56, P4, PT, R56, UR14, RZ ;  /* 0x0000000e38387c10 */ /* 0x000fc6000ff9e0ff */
[----:B---3--:R0:W-:Y:S04]  /*4c810*/  STL [R1+0x20], R68 ;  /* 0x0000204401007387 */ /* 0x0081e80000100800 */
[----:B0-----:R-:W3:Y:S04]  /*4c820*/  LDL.LU R68, [R1+0xe60] ;  /* 0x000e600001447983 */ /* 0x001ee80000300800 */
[----:B------:R-:W3:Y:S04]  /*4c830*/  LDL.LU R13, [R1+0xe4c] ;  /* 0x000e4c00010d7983 */ /* 0x000ee80000300800 */
[----:B------:R-:W-:Y:S04]  /*4c840*/  STL [R1+0xe50], R56 ;  /* 0x000e503801007387 */ /* 0x000fe80000100800 */
[----:B------:R-:W3:Y:S04]  /*4c850*/  LDL.LU R74, [R1+0xe5c] ;  /* 0x000e5c00014a7983 */ /* 0x000ee80000300800 */
[----:B------:R-:W3:Y:S04]  /*4c860*/  LDL.LU R61, [R1+0xe64] ;  /* 0x000e6400013d7983 */ /* 0x000ee80000300800 */
[----:B--2---:R0:W-:Y:S04]  /*4c870*/  STL [R1+0x1c], R57 ;  /* 0x00001c3901007387 */ /* 0x0041e80000100800 */
[----:B0-----:R-:W2:Y:S01]  /*4c880*/  LDL.LU R57, [R1+0xe68] ;  /* 0x000e680001397983 */ /* 0x001ea20000300800 */
[----:B------:R-:W-:-:S02]  /*4c890*/  ISETP.GT.AND P1, PT, R14, 0x70, PT ;  /* 0x000000700e00780c */ /* 0x000fc40003f24270 */
[----:B------:R-:W-:Y:S02]  /*4c8a0*/  ISETP.GT.AND P3, PT, R14, 0x71, PT ;  /* 0x000000710e00780c */ /* 0x000fe40003f64270 */
[----:B----4-:R-:W-:Y:S02]  /*4c8b0*/  IADD3 R2, P0, PT, R2, UR14, RZ ;  /* 0x0000000e02027c10 */ /* 0x010fe4000ff1e0ff */
[----:B------:R-:W-:Y:S02]  /*4c8c0*/  PRMT R75, RZ, 0x7610, R75 ;  /* 0x00007610ff4b7816 */ /* 0x000fe4000000004b */
[----:B------:R-:W-:Y:S02]  /*4c8d0*/  IADD3.X R55, PT, PT, R55, UR23, RZ, P0, !PT ;  /* 0x0000001737377c10 */ /* 0x000fe400087fe4ff */
[----:B------:R-:W-:-:S03]  /*4c8e0*/  ISETP.GT.AND P0, PT, R14, 0x72, PT ;  /* 0x000000720e00780c */ /* 0x000fc60003f04270 */
[----:B------:R-:W-:Y:S01]  /*4c8f0*/  @P1 IMAD.MOV.U32 R12, RZ, RZ, R56 ;  /* 0x000000ffff0c1224 */ /* 0x000fe200078e0038 */
[----:B------:R-:W-:Y:S01]  /*4c900*/  STL [R1+0xe58], R2 ;  /* 0x000e580201007387 */ /* 0x000fe20000100800 */
[----:B------:R-:W-:Y:S02]  /*4c910*/  PRMT R6, RZ, 0x7610, R6 ;  /* 0x00007610ff067816 */ /* 0x000fe40000000006 */
[----:B------:R-:W-:Y:S02]  /*4c920*/  PRMT R7, RZ, 0x7610, R7 ;  /* 0x00007610ff077816 */ /* 0x000fe40000000007 */
[----:B------:R-:W-:Y:S02]  /*4c930*/  PRMT R8, RZ, 0x7610, R8 ;  /* 0x00007610ff087816 */ /* 0x000fe40000000008 */
[----:B---3--:R-:W-:Y:S02]  /*4c940*/  IADD3.X R13, PT, PT, R13, UR23, RZ, P4, !PT ;  /* 0x000000170d0d7c10 */ /* 0x008fe4000a7fe4ff */
[----:B------:R-:W-:-:S03]  /*4c950*/  IADD3 R68, P4, PT, R68, UR14, RZ ;  /* 0x0000000e44447c10 */ /* 0x000fc6000ff9e0ff */
[----:B------:R0:W-:Y:S04]  /*4c960*/  STL [R1+0xe4c], R13 ;  /* 0x000e4c0d01007387 */ /* 0x0001e80000100800 */
[----:B------:R0:W3:Y:S01]  /*4c970*/  @P1 LDG.E.U8 R75, desc[UR20][R12.64] ;  /* 0x000000140c4b1981 */ /* 0x0000e2000c1e1100 */
[----:B------:R-:W-:-:S03]  /*4c980*/  IADD3.X R74, PT, PT, R74, UR23, RZ, P4, !PT ;  /* 0x000000174a4a7c10 */ /* 0x000fc6000a7fe4ff */
[----:B------:R-:W4:Y:S01]  /*4c990*/  LDL.LU R56, [R1+0xe70] ;  /* 0x000e700001387983 */ /* 0x000f220000300800 */
[----:B0-----:R-:W-:Y:S02]  /*4c9a0*/  IMAD.MOV.U32 R13, RZ, RZ, R55 ;  /* 0x000000ffff0d7224 */ /* 0x001fe400078e0037 */
[----:B------:R-:W-:-:S05]  /*4c9b0*/  @P3 IMAD.MOV.U32 R12, RZ, RZ, R2 ;  /* 0x000000ffff0c3224 */ /* 0x000fca00078e0002 */
[----:B------:R0:W3:Y:S02]  /*4c9c0*/  @P3 LDG.E.U8 R6, desc[UR20][R12.64] ;  /* 0x000000140c063981 */ /* 0x0000e4000c1e1100 */
[----:B0-----:R-:W-:Y:S02]  /*4c9d0*/  @P0 IMAD.MOV.U32 R12, RZ, RZ, R68 ;  /* 0x000000ffff0c0224 */ /* 0x001fe400078e0044 */
[----:B------:R-:W-:-:S05]  /*4c9e0*/  @P0 IMAD.MOV.U32 R13, RZ, RZ, R74 ;  /* 0x000000ffff0d0224 */ /* 0x000fca00078e004a */
[----:B------:R0:W3:Y:S01]  /*4c9f0*/  @P0 LDG.E.U8 R7, desc[UR20][R12.64] ;  /* 0x000000140c070981 */ /* 0x0000e2000c1e1100 */
[----:B------:R-:W-:Y:S02]  /*4ca00*/  ISETP.GT.AND P1, PT, R14, 0x73, PT ;  /* 0x000000730e00780c */ /* 0x000fe40003f24270 */
[----:B--2---:R-:W-:-:S04]  /*4ca10*/  IADD3 R57, P3, PT, R57, UR14, RZ ;  /* 0x0000000e39397c10 */ /* 0x004fc8000ff7e0ff */
[----:B------:R-:W-:-:S07]  /*4ca20*/  IADD3.X R61, PT, PT, R61, UR23, RZ, P3, !PT ;  /* 0x000000173d3d7c10 */ /* 0x000fce0009ffe4ff */
[----:B0-----:R-:W-:Y:S02]  /*4ca30*/  @P1 IMAD.MOV.U32 R12, RZ, RZ, R57 ;  /* 0x000000ffff0c1224 */ /* 0x001fe400078e0039 */
[----:B------:R-:W-:-:S05]  /*4ca40*/  @P1 IMAD.MOV.U32 R13, RZ, RZ, R61 ;  /* 0x000000ffff0d1224 */ /* 0x000fca00078e003d */
[----:B------:R0:W2:Y:S04]  /*4ca50*/  @P1 LDG.E.U8 R8, desc[UR20][R12.64] ;  /* 0x000000140c081981 */ /* 0x0000a8000c1e1100 */
[----:B------:R1:W-:Y:S04]  /*4ca60*/  STL [R1+0xe54], R55 ;  /* 0x000e543701007387 */ /* 0x0003e80000100800 */
[----:B-1----:R-:W2:Y:S04]  /*4ca70*/  LDL.LU R55, [R1+0x2c24] ;  /* 0x002c240001377983 */ /* 0x002ea80000300800 */
[----:B------:R-:W2:Y:S04]  /*4ca80*/  LDL.LU R2, [R1+0xe78] ;  /* 0x000e780001027983 */ /* 0x000ea80000300800 */
[----:B------:R-:W-:Y:S01]  /*4ca90*/  STL [R1+0xe60], R68 ;  /* 0x000e604401007387 */ /* 0x000fe20000100800 */
[----:B----4-:R-:W-:-:S03]  /*4caa0*/  IADD3 R56, P4, PT, R56, UR14, RZ ;  /* 0x0000000e38387c10 */ /* 0x010fc6000ff9e0ff */
[----:B---3--:R-:W-:Y:S04]  /*4cab0*/  STL [R1+0x2bd4], R6 ;  /* 0x002bd40601007387 */ /* 0x008fe80000100800 */
[----:B------:R-:W-:Y:S04]  /*4cac0*/  STL [R1+0xe68], R57 ;  /* 0x000e683901007387 */ /* 0x000fe80000100800 */
[----:B------:R1:W-:Y:S01]  /*4cad0*/  STL [R1+0xe5c], R74 ;  /* 0x000e5c4a01007387 */ /* 0x0003e20000100800 */
[----:B0-----:R-:W-:-:S03]  /*4cae0*/  IMAD.MOV.U32 R13, RZ, RZ, R56 ;  /* 0x000000ffff0d7224 */ /* 0x001fc600078e0038 */
[----:B-1----:R-:W3:Y:S04]  /*4caf0*/  LDL.LU R74, [R1+0xe74] ;  /* 0x000e7400014a7983 */ /* 0x002ee80000300800 */
[----:B------:R-:W-:Y:S04]  /*4cb00*/  STL [R1+0xe64], R61 ;  /* 0x000e643d01007387 */ /* 0x000fe80000100800 */
[----:B------:R0:W-:Y:S04]  /*4cb10*/  STL [R1+0x2bd8], R7 ;  /* 0x002bd80701007387 */ /* 0x0001e80000100800 */
[----:B0-----:R-:W4:Y:S04]  /*4cb20*/  LDL.LU R7, [R1+0xe80] ;  /* 0x000e800001077983 */ /* 0x001f280000300800 */
[----:B------:R-:W4:Y:S04]  /*4cb30*/  LDL.LU R57, [R1+0xe84] ;  /* 0x000e840001397983 */ /* 0x000f280000300800 */
[----:B------:R0:W-:Y:S04]  /*4cb40*/  STL [R1+0xe70], R56 ;  /* 0x000e703801007387 */ /* 0x0001e80000100800 */
[----:B------:R-:W4:Y:S04]  /*4cb50*/  LDL.LU R61, [R1+0xe88] ;  /* 0x000e8800013d7983 */ /* 0x000f280000300800 */
[----:B------:R-:W4:Y:S04]  /*4cb60*/  LDL.LU R68, [R1+0xe90] ;  /* 0x000e900001447983 */ /* 0x000f280000300800 */
[----:B0-----:R-:W4:Y:S04]  /*4cb70*/  LDL.LU R56, [R1+0x2c20] ;  /* 0x002c200001387983 */ /* 0x001f280000300800 */
[----:B------:R-:W4:Y:S04]  /*4cb80*/  LDL.LU R12, [R1+0xe6c] ;  /* 0x000e6c00010c7983 */ /* 0x000f280000300800 */
[----:B--2---:R0:W-:Y:S04]  /*4cb90*/  STL [R1+0x2bdc], R8 ;  /* 0x002bdc0801007387 */ /* 0x0041e80000100800 */
[----:B0-----:R-:W2:Y:S01]  /*4cba0*/  LDL.LU R8, [R1+0xe7c] ;  /* 0x000e7c0001087983 */ /* 0x001ea20000300800 */
[----:B------:R-:W-:-:S02]  /*4cbb0*/  ISETP.GT.AND P3, PT, R14, 0x74, PT ;  /* 0x000000740e00780c */ /* 0x000fc40003f64270 */
[----:B------:R-:W-:Y:S02]  /*4cbc0*/  IADD3 R2, P1, PT, R2, UR14, RZ ;  /* 0x0000000e02027c10 */ /* 0x000fe4000ff3e0ff */
[----:B------:R-:W-:-:S03]  /*4cbd0*/  ISETP.GT.AND P0, PT, R14, 0x75, PT ;  /* 0x000000750e00780c */ /* 0x000fc60003f04270 */
[----:B------:R-:W-:Y:S01]  /*4cbe0*/  STL [R1+0xe78], R2 ;  /* 0x000e780201007387 */ /* 0x000fe20000100800 */
[----:B------:R-:W-:Y:S02]  /*4cbf0*/  PRMT R9, RZ, 0x7610, R9 ;  /* 0x00007610ff097816 */ /* 0x000fe40000000009 */
[----:B------:R-:W-:Y:S02]  /*4cc00*/  PRMT R10, RZ, 0x7610, R10 ;  /* 0x00007610ff0a7816 */ /* 0x000fe4000000000a */
[----:B------:R-:W-:Y:S02]  /*4cc10*/  PRMT R11, RZ, 0x7610, R11 ;  /* 0x00007610ff0b7816 */ /* 0x000fe4000000000b */
[----:B------:R-:W-:Y:S02]  /*4cc20*/  PRMT R93, RZ, 0x7610, R93 ;  /* 0x00007610ff5d7816 */ /* 0x000fe4000000005d */
[----:B---3--:R-:W-:Y:S02]  /*4cc30*/  IADD3.X R74, PT, PT, R74, UR23, RZ, P1, !PT ;  /* 0x000000174a4a7c10 */ /* 0x008fe40008ffe4ff */
[----:B------:R-:W-:-:S02]  /*4cc40*/  ISETP.GT.AND P1, PT, R14, 0x76, PT ;  /* 0x000000760e00780c */ /* 0x000fc40003f24270 */
[----:B----4-:R-:W-:Y:S02]  /*4cc50*/  IADD3 R7, P5, PT, R7, UR14, RZ ;  /* 0x0000000e07077c10 */ /* 0x010fe4000ffbe0ff */
[----:B------:R-:W-:-:S04]  /*4cc60*/  IADD3.X R12, PT, PT, R12, UR23, RZ, P4, !PT ;  /* 0x000000170c0c7c10 */ /* 0x000fc8000a7fe4ff */
[-C--:B------:R-:W-:Y:S01]  /*4cc70*/  @P3 LOP3.LUT R13, R13, R12.reuse, RZ, 0x3c, !PT ;  /* 0x0000000c0d0d3212 */ /* 0x080fe200078e3cff */
[----:B------:R0:W-:Y:S03]  /*4cc80*/  STL [R1+0xe6c], R12 ;  /* 0x000e6c0c01007387 */ /* 0x0001e60000100800 */
[----:B0-----:R-:W-:-:S04]  /*4cc90*/  @P3 LOP3.LUT R12, R13, R12, RZ, 0x3c, !PT ;  /* 0x0000000c0d0c3212 */ /* 0x001fc800078e3cff */
[----:B------:R-:W-:Y:S02]  /*4cca0*/  @P3 LOP3.LUT R13, R13, R12, RZ, 0x3c, !PT ;  /* 0x0000000c0d0d3212 */ /* 0x000fe400078e3cff */
[----:B--2---:R-:W-:-:S03]  /*4ccb0*/  IADD3.X R8, PT, PT, R8, UR23, RZ, P5, !PT ;  /* 0x0000001708087c10 */ /* 0x004fc6000affe4ff */
[----:B------:R0:W2:Y:S01]  /*4ccc0*/  @P3 LDG.E.U8 R9, desc[UR20][R12.64] ;  /* 0x000000140c093981 */ /* 0x0000a2000c1e1100 */
[----:B------:R-:W-:Y:S02]  /*4ccd0*/  ISETP.GT.AND P3, PT, R14, 0x77, PT ;  /* 0x000000770e00780c */ /* 0x000fe40003f64270 */
[----:B------:R-:W-:Y:S01]  /*4cce0*/  IADD3 R61, P4, PT, R61, UR14, RZ ;  /* 0x0000000e3d3d7c10 */ /* 0x000fe2000ff9e0ff */
[----:B0-----:R-:W-:Y:S02]  /*4ccf0*/  @P0 IMAD.MOV.U32 R12, RZ, RZ, R2 ;  /* 0x000000ffff0c0224 */ /* 0x001fe400078e0002 */
[----:B------:R-:W-:Y:S01]  /*4cd00*/  @P0 IMAD.MOV.U32 R13, RZ, RZ, R74 ;  /* 0x000000ffff0d0224 */ /* 0x000fe200078e004a */
[----:B------:R-:W-:-:S04]  /*4cd10*/  IADD3.X R57, PT, PT, R57, UR23, RZ, P4, !PT ;  /* 0x0000001739397c10 */ /* 0x000fc8000a7fe4ff */
[----:B------:R0:W3:Y:S04]  /*4cd20*/  @P0 LDG.E.U8 R10, desc[UR20][R12.64] ;  /* 0x000000140c0a0981 */ /* 0x0000e8000c1e1100 */
[----:B------:R1:W-:Y:S01]  /*4cd30*/  STL [R1+0xe74], R74 ;  /* 0x000e744a01007387 */ /* 0x0003e20000100800 */
[----:B0-----:R-:W-:Y:S02]  /*4cd40*/  @P1 IMAD.MOV.U32 R12, RZ, RZ, R7 ;  /* 0x000000ffff0c1224 */ /* 0x001fe400078e0007 */
[----:B------:R-:W-:Y:S01]  /*4cd50*/  @P1 IMAD.MOV.U32 R13, RZ, RZ, R8 ;  /* 0x000000ffff0d1224 */ /* 0x000fe200078e0008 */
[----:B-1----:R-:W4:Y:S04]  /*4cd60*/  LDL.LU R74, [R1+0xe8c] ;  /* 0x000e8c00014a7983 */ /* 0x002f280000300800 */
[----:B------:R0:W2:Y:S04]  /*4cd70*/  @P1 LDG.E.U8 R11, desc[UR20][R12.64] ;  /* 0x000000140c0b1981 */ /* 0x0000a8000c1e1100 */
[----:B------:R-:W3:Y:S01]  /*4cd80*/  LDL.LU R2, [R1+0xe98] ;  /* 0x000e980001027983 */ /* 0x000ee20000300800 */
[----:B0-----:R-:W-:-:S02]  /*4cd90*/  @P3 IMAD.MOV.U32 R12, RZ, RZ, R61 ;  /* 0x000000ffff0c3224 */ /* 0x001fc400078e003d */
[----:B------:R-:W-:-:S05]  /*4cda0*/  @P3 IMAD.MOV.U32 R13, RZ, RZ, R57 ;  /* 0x000000ffff0d3224 */ /* 0x000fca00078e0039 */
[----:B------:R0:W3:Y:S01]  /*4cdb0*/  @P3 LDG.E.U8 R93, desc[UR20][R12.64] ;  /* 0x000000140c5d3981 */ /* 0x0000e2000c1e1100 */
[----:B------:R-:W-:Y:S02]  /*4cdc0*/  ISETP.GT.AND P0, PT, R14, 0x78, PT ;  /* 0x000000780e00780c */ /* 0x000fe40003f04270 */
[----:B------:R-:W-:Y:S01]  /*4cdd0*/  IADD3 R68, P4, PT, R68, UR14, RZ ;  /* 0x0000000e44447c10 */ /* 0x000fe2000ff9e0ff */
[----:B------:R1:W-:Y:S04]  /*4cde0*/  STL [R1+0xe80], R7 ;  /* 0x000e800701007387 */ /* 0x0003e80000100800 */
[----:B------:R-:W-:Y:S04]  /*4cdf0*/  STL [R1+0xe88], R61 ;  /* 0x000e883d01007387 */ /* 0x000fe80000100800 */
[----:B------:R0:W-:Y:S01]  /*4ce00*/  STL [R1+0xe7c], R8 ;  /* 0x000e7c0801007387 */ /* 0x0001e20000100800 */
[----:B-1----:R-:W-:-:S03]  /*4ce10*/  IMAD.MOV.U32 R7, RZ, RZ, R67 ;  /* 0x000000ffff077224 */ /* 0x002fc600078e0043 */
[----:B------:R1:W-:Y:S04]  /*4ce20*/  STL [R1+0xe84], R57 ;  /* 0x000e843901007387 */ /* 0x0003e80000100800 */
[----:B------:R-:W3:Y:S04]  /*4ce30*/  LDL.LU R67, [R1+0xea0] ;  /* 0x000ea00001437983 */ /* 0x000ee80000300800 */
[----:B------:R-:W-:Y:S04]  /*4ce40*/  STL [R1+0xe90], R68 ;  /* 0x000e904401007387 */ /* 0x000fe80000100800 */
[----:B0-----:R-:W3:Y:S01]  /*4ce50*/  LDL.LU R8, [R1+0xea8] ;  /* 0x000ea80001087983 */ /* 0x001ee20000300800 */
[----:B------:R-:W-:Y:S01]  /*4ce60*/  PRMT R92, RZ, 0x7610, R92 ;  /* 0x00007610ff5c7816 */ /* 0x000fe2000000005c */
[----:B------:R-:W-:Y:S01]  /*4ce70*/  @P0 IMAD.MOV.U32 R12, RZ, RZ, R68 ;  /* 0x000000ffff0c0224 */ /* 0x000fe200078e0044 */
[----:B----4-:R-:W-:Y:S01]  /*4ce80*/  IADD3.X R74, PT, PT, R74, UR23, RZ, P4, !PT ;  /* 0x000000174a4a7c10 */ /* 0x010fe2000a7fe4ff */
[----:B--2---:R0:W-:Y:S04]  /*4ce90*/  STL [R1+0x2b9c], R11 ;  /* 0x002b9c0b01007387 */ /* 0x0041e80000100800 */
[----:B------:R-:W-:Y:S01]  /*4cea0*/  @P0 IMAD.MOV.U32 R13, RZ, RZ, R74 ;  /* 0x000000ffff0d0224 */ /* 0x000fe200078e004a */
[----:B-1----:R-:W2:Y:S01]  /*4ceb0*/  LDL.LU R57, [R1+0x2c1c] ;  /* 0x002c1c0001397983 */ /* 0x002ea20000300800 */
[----:B---3--:R-:W-:-:S03]  /*4cec0*/  IADD3 R2, P5, PT, R2, UR14, RZ ;  /* 0x0000000e02027c10 */ /* 0x008fc6000ffbe0ff */
[----:B------:R-:W3:Y:S04]  /*4ced0*/  LDL.LU R61, [R1+0x2c18] ;  /* 0x002c1800013d7983 */ /* 0x000ee80000300800 */
[----:B0-----:R-:W4:Y:S04]  /*4cee0*/  LDL.LU R11, [R1+0xea4] ;  /* 0x000ea400010b7983 */ /* 0x001f280000300800 */
[----:B------:R0:W2:Y:S04]  /*4cef0*/  @P0 LDG.E.U8 R92, desc[UR20][R12.64] ;  /* 0x000000140c5c0981 */ /* 0x0000a8000c1e1100 */
[----:B------:R1:W-:Y:S04]  /*4cf00*/  STL [R1+0x2b88], R93 ;  /* 0x002b885d01007387 */ /* 0x0003e80000100800 */
[----:B-1----:R-:W2:Y:S04]  /*4cf10*/  LDL.LU R93, [R1+0xe9c] ;  /* 0x000e9c00015d7983 */ /* 0x002ea80000300800 */
[----:B------:R1:W-:Y:S04]  /*4cf20*/  STL [R1+0xe8c], R74 ;  /* 0x000e8c4a01007387 */ /* 0x0003e80000100800 */
[----:B------:R-:W-:Y:S04]  /*4cf30*/  STL [R1+0xe98], R2 ;  /* 0x000e980201007387 */ /* 0x000fe80000100800 */
[----:B-1----:R-:W3:Y:S04]  /*4cf40*/  LDL.LU R74, [R1+0xeb8] ;  /* 0x000eb800014a7983 */ /* 0x002ee80000300800 */
[----:B------:R-:W3:Y:S04]  /*4cf50*/  LDL.LU R68, [R1+0xec0] ;  /* 0x000ec00001447983 */ /* 0x000ee80000300800 */
[----:B------:R-:W3:Y:S01]  /*4cf60*/  LDL.LU R12, [R1+0xe94] ;  /* 0x000e9400010c7983 */ /* 0x000ee20000300800 */
[----:B------:R-:W-:Y:S01]  /*4cf70*/  ISETP.GT.AND P3, PT, R14, 0x79, PT ;  /* 0x000000790e00780c */ /* 0x000fe20003f64270 */
[----:B0-----:R-:W-:Y:S01]  /*4cf80*/  IMAD.MOV.U32 R13, RZ, RZ, R2 ;  /* 0x000000ffff0d7224 */ /* 0x001fe200078e0002 */
[----:B------:R-:W-:-:S02]  /*4cf90*/  IADD3 R67, P4, PT, R67, UR14, RZ ;  /* 0x0000000e43437c10 */ /* 0x000fc4000ff9e0ff */
[----:B------:R-:W-:-:S03]  /*4cfa0*/  ISETP.GT.AND P1, PT, R14, 0x7a, PT ;  /* 0x0000007a0e00780c */ /* 0x000fc60003f24270 */
[----:B------:R-:W-:Y:S01]  /*4cfb0*/  STL [R1+0xea0], R67 ;  /* 0x000ea04301007387 */ /* 0x000fe20000100800 */
[----:B------:R-:W-:Y:S02]  /*4cfc0*/  ISETP.GT.AND P6, PT, R14, 0x7b, PT ;  /* 0x0000007b0e00780c */ /* 0x000fe40003fc4270 */
[----:B------:R-:W-:Y:S02]  /*4cfd0*/  PRMT R91, RZ, 0x7610, R91 ;  /* 0x00007610ff5b7816 */ /* 0x000fe4000000005b */
[----:B------:R-:W-:Y:S02]  /*4cfe0*/  IADD3 R8, P0, PT, R8, UR14, RZ ;  /* 0x0000000e08087c10 */ /* 0x000fe4000ff1e0ff */
[----:B------:R-:W-:Y:S02]  /*4cff0*/  PRMT R90, RZ, 0x7610, R90 ;  /* 0x00007610ff5a7816 */ /* 0x000fe4000000005a */
[----:B------:R-:W-:Y:S02]  /*4d000*/  PRMT R89, RZ, 0x7610, R89 ;  /* 0x00007610ff597816 */ /* 0x000fe40000000059 */
[----:B----4-:R-:W-:-:S02]  /*4d010*/  IADD3.X R11, PT, PT, R11, UR23, RZ, P0, !PT ;  /* 0x000000170b0b7c10 */ /* 0x010fc400087fe4ff */
[----:B--2---:R-:W-:Y:S02]  /*4d020*/  IADD3.X R93, PT, PT, R93, UR23, RZ, P4, !PT ;  /* 0x000000175d5d7c10 */ /* 0x004fe4000a7fe4ff */
[----:B---3--:R-:W-:-:S04]  /*4d030*/  IADD3.X R12, PT, PT, R12, UR23, RZ, P5, !PT ;  /* 0x000000170c0c7c10 */ /* 0x008fc8000affe4ff */
[-C--:B------:R-:W-:Y:S01]  /*4d040*/  @P3 LOP3.LUT R13, R13, R12.reuse, RZ, 0x3c, !PT ;  /* 0x0000000c0d0d3212 */ /* 0x080fe200078e3cff */
[----:B------:R0:W-:Y:S03]  /*4d050*/  STL [R1+0xe94], R12 ;  /* 0x000e940c01007387 */ /* 0x0001e60000100800 */
[----:B0-----:R-:W-:-:S04]  /*4d060*/  @P3 LOP3.LUT R12, R13, R12, RZ, 0x3c, !PT ;  /* 0x0000000c0d0c3212 */ /* 0x001fc800078e3cff */
[----:B------:R-:W-:-:S05]  /*4d070*/  @P3 LOP3.LUT R13, R13, R12, RZ, 0x3c, !PT ;  /* 0x0000000c0d0d3212 */ /* 0x000fca00078e3cff */
[----:B------:R0:W2:Y:S04]  /*4d080*/  @P3 LDG.E.U8 R91, desc[UR20][R12.64] ;  /* 0x000000140c5b3981 */ /* 0x0000a8000c1e1100 */
[----:B------:R1:W-:Y:S01]  /*4d090*/  STL [R1+0xea8], R8 ;  /* 0x000ea80801007387 */ /* 0x0003e20000100800 */
[----:B0-----:R-:W-:Y:S02]  /*4d0a0*/  @P1 IMAD.MOV.U32 R12, RZ, RZ, R67 ;  /* 0x000000ffff0c1224 */ /* 0x001fe400078e0043 */
[----:B------:R-:W-:Y:S01]  /*4d0b0*/  @P1 IMAD.MOV.U32 R13, RZ, RZ, R93 ;  /* 0x000000ffff0d1224 */ /* 0x000fe200078e005d */
[----:B------:R-:W-:Y:S04]  /*4d0c0*/  STL [R1+0xe9c], R93 ;  /* 0x000e9c5d01007387 */ /* 0x000fe80000100800 */
[----:B------:R0:W3:Y:S04]  /*4d0d0*/  @P1 LDG.E.U8 R90, desc[UR20][R12.64] ;  /* 0x000000140c5a1981 */ /* 0x0000e8000c1e1100 */
[----:B------:R4:W-:Y:S04]  /*4d0e0*/  STL [R1+0xea4], R11 ;  /* 0x000ea40b01007387 */ /* 0x0009e80000100800 */
[----:B------:R-:W2:Y:S01]  /*4d0f0*/  LDL.LU R67, [R1+0xebc] ;  /* 0x000ebc0001437983 */ /* 0x000ea20000300800 */
[----:B0-----:R-:W-:-:S02]  /*4d100*/  @P6 IMAD.MOV.U32 R12, RZ, RZ, R8 ;  /* 0x000000ffff0c6224 */ /* 0x001fc400078e0008 */
[----:B------:R-:W-:Y:S02]  /*4d110*/  @P6 IMAD.MOV.U32 R13, RZ, RZ, R11 ;  /* 0x000000ffff0d6224 */ /* 0x000fe400078e000b */
[----:B-1----:R-:W-:Y:S02]  /*4d120*/  IMAD.MOV.U32 R8, RZ, RZ, R63 ;  /* 0x000000ffff087224 */ /* 0x002fe400078e003f */
[----:B----4-:R-:W-:Y:S01]  /*4d130*/  IMAD.MOV.U32 R11, RZ, RZ, R7 ;  /* 0x000000ffff0b7224 */ /* 0x010fe200078e0007 */
[----:B------:R-:W4:Y:S01]  /*4d140*/  LDL.LU R63, [R1+0xeb4] ;  /* 0x000eb400013f7983 */ /* 0x000f220000300800 */
[----:B------:R-:W-:-:S03]  /*4d150*/  IMAD.MOV.U32 R7, RZ, RZ, R75 ;  /* 0x000000ffff077224 */ /* 0x000fc600078e004b */
[----:B------:R-:W3:Y:S04]  /*4d160*/  LDL.LU R75, [R1+0xec8] ;  /* 0x000ec800014b7983 */ /* 0x000ee80000300800 */
[----:B------:R-:W3:Y:S04]  /*4d170*/  LDL.LU R93, [R1+0xed0] ;  /* 0x000ed000015d7983 */ /* 0x000ee80000300800 */
[----:B------:R0:W3:Y:S04]  /*4d180*/  @P6 LDG.E.U8 R89, desc[UR20][R12.64] ;  /* 0x000000140c596981 */ /* 0x0000e8000c1e1100 */
[----:B------:R-:W3:Y:S04]  /*4d190*/  LDL.LU R12, [R1+0xeac] ;  /* 0x000eac00010c7983 */ /* 0x000ee80000300800 */
[----:B------:R-:W0:Y:S01]  /*4d1a0*/  LDL.LU R13, [R1+0xeb0] ;  /* 0x000eb000010d7983 */ /* 0x000e220000300800 */
[----:B------:R-:W1:Y:S01]  /*4d1b0*/  S2R R2, SR_TID.X ;  /* 0x0000000000027919 */ /* 0x000e620000002100 */
[----:B------:R-:W-:-:S02]  /*4d1c0*/  ISETP.GT.AND P5, PT, R14, 0x7c, PT ;  /* 0x0000007c0e00780c */ /* 0x000fc40003fa4270 */
[----:B------:R-:W-:Y:S02]  /*4d1d0*/  IADD3 R68, P0, PT, R68, UR14, RZ ;  /* 0x0000000e44447c10 */ /* 0x000fe4000ff1e0ff */
[----:B------:R-:W-:-:S03]  /*4d1e0*/  IADD3 R74, P1, PT, R74, UR14, RZ ;  /* 0x0000000e4a4a7c10 */ /* 0x000fc6000ff3e0ff */
[----:B------:R-:W-:Y:S01]  /*4d1f0*/  STL [R1+0xec0], R68 ;  /* 0x000ec04401007387 */ /* 0x000fe20000100800 */
[----:B------:R-:W-:-:S03]  /*4d200*/  ISETP.GT.AND P6, PT, R14, 0x7d, PT ;  /* 0x0000007d0e00780c */ /* 0x000fc60003fc4270 */
[----:B------:R-:W-:Y:S01]  /*4d210*/  STL [R1+0xeb8], R74 ;  /* 0x000eb84a01007387 */ /* 0x000fe20000100800 */
[----:B------:R-:W-:Y:S02]  /*4d220*/  PRMT R88, RZ, 0x7610, R88 ;  /* 0x00007610ff587816 */ /* 0x000fe40000000058 */
[----:B------:R-:W-:Y:S02]  /*4d230*/  ISETP.GT.AND P4, PT, R14, 0x7e, PT ;  /* 0x0000007e0e00780c */ /* 0x000fe40003f84270 */
[----:B------:R-:W-:Y:S02]  /*4d240*/  PRMT R84, RZ, 0x7610, R84 ;  /* 0x00007610ff547816 */ /* 0x000fe40000000054 */
[----:B------:R-:W-:Y:S02]  /*4d250*/  PRMT R83, RZ, 0x7610, R83 ;  /* 0x00007610ff537816 */ /* 0x000fe40000000053 */
[----:B-1----:R-:W-:Y:S02]  /*4d260*/  LOP3.LUT R2, R2, 0x7f, RZ, 0xc0, !PT ;  /* 0x0000007f02027812 */ /* 0x002fe400078ec0ff */
[----:B--2---:R-:W-:-:S02]  /*4d270*/  IADD3.X R67, PT, PT, R67, UR23, RZ, P0, !PT ;  /* 0x0000001743437c10 */ /* 0x004fc400087fe4ff */
[----:B----4-:R-:W-:Y:S02]  /*4d280*/  IADD3.X R63, PT, PT, R63, UR23, RZ, P1, !PT ;  /* 0x000000173f3f7c10 */ /* 0x010fe40008ffe4ff */
[----:B0-----:R-:W-:-:S04]  /*4d290*/  IADD3 R13, P3, PT, R13, UR14, RZ ;  /* 0x0000000e0d0d7c10 */ /* 0x001fc8000ff7e0ff */
[----:B---3--:R-:W-:Y:S01]  /*4d2a0*/  IADD3.X R12, PT, PT, R12, UR23, RZ, P3, !PT ;  /* 0x000000170c0c7c10 */ /* 0x008fe20009ffe4ff */
[----:B------:R0:W-:Y:S04]  /*4d2b0*/  STL [R1+0xeb0], R13 ;  /* 0x000eb00d01007387 */ /* 0x0001e80000100800 */
[----:B------:R-:W-:Y:S04]  /*4d2c0*/  STL [R1+0xebc], R67 ;  /* 0x000ebc4301007387 */ /* 0x000fe80000100800 */
[----:B------:R-:W-:Y:S01]  /*4d2d0*/  STL [R1+0xeb4], R63 ;  /* 0x000eb43f01007387 */ /* 0x000fe20000100800 */
[----:B0-----:R-:W-:-:S03]  /*4d2e0*/  @P5 LOP3.LUT R13, R13, R12, RZ, 0x3c, !PT ;  /* 0x0000000c0d0d5212 */ /* 0x001fc600078e3cff */
[----:B------:R0:W-:Y:S02]  /*4d2f0*/  STL [R1+0xeac], R12 ;  /* 0x000eac0c01007387 */ /* 0x0001e40000100800 */
[----:B0-----:R-:W-:-:S04]  /*4d300*/  @P5 LOP3.LUT R12, R13, R12, RZ, 0x3c, !PT ;  /* 0x0000000c0d0c5212 */ /* 0x001fc800078e3cff */
[----:B------:R-:W-:-:S05]  /*4d310*/  @P5 LOP3.LUT R13, R13, R12, RZ, 0x3c, !PT ;  /* 0x0000000c0d0d5212 */ /* 0x000fca00078e3cff */
[----:B------:R0:W2:Y:S01]  /*4d320*/  @P5 LDG.E.U8 R88, desc[UR20][R12.64] ;  /* 0x000000140c585981 */ /* 0x0000a2000c1e1100 */
[----:B------:R-:W-:Y:S01]  /*4d330*/  ISETP.GE.AND P0, PT, R2, R14, PT ;  /* 0x0000000e0200720c */ /* 0x000fe20003f06270 */
[----:B------:R-:W-:Y:S02]  /*4d340*/  IMAD.MOV.U32 R2, RZ, RZ, R62 ;  /* 0x000000ffff027224 */ /* 0x000fe400078e003e */
[----:B------:R-:W3:Y:S01]  /*4d350*/  LDL.LU R62, [R1+0x2c14] ;  /* 0x002c1400013e7983 */ /* 0x000ee20000300800 */
[----:B0-----:R-:W-:Y:S02]  /*4d360*/  @P6 IMAD.MOV.U32 R12, RZ, RZ, R74 ;  /* 0x000000ffff0c6224 */ /* 0x001fe400078e004a */
[----:B------:R-:W-:Y:S02]  /*4d370*/  @P6 IMAD.MOV.U32 R13, RZ, RZ, R63 ;  /* 0x000000ffff0d6224 */ /* 0x000fe400078e003f */
[----:B------:R-:W4:Y:S04]  /*4d380*/  LDL.LU R63, [R1+0x2c10] ;  /* 0x002c1000013f7983 */ /* 0x000f280000300800 */
[----:B------:R0:W2:Y:S04]  /*4d390*/  @P6 LDG.E.U8 R84, desc[UR20][R12.64] ;  /* 0x000000140c546981 */ /* 0x0000a8000c1e1100 */
[----:B------:R-:W2:Y:S01]  /*4d3a0*/  LDL.LU R74, [R1+0x1988] ;  /* 0x00198800014a7983 */ /* 0x000ea20000300800 */
[----:B0-----:R-:W-:-:S02]  /*4d3b0*/  @P4 IMAD.MOV.U32 R12, RZ, RZ, R68 ;  /* 0x000000ffff0c4224 */ /* 0x001fc400078e0044 */
[----:B------:R-:W-:Y:S02]  /*4d3c0*/  @P4 IMAD.MOV.U32 R13, RZ, RZ, R67 ;  /* 0x000000ffff0d4224 */ /* 0x000fe400078e0043 */
[----:B------:R-:W2:Y:S04]  /*4d3d0*/  LDL.LU R67, [R1+0x2c0c] ;  /* 0x002c0c0001437983 */ /* 0x000ea80000300800 */
[----:B------:R-:W2:Y:S04]  /*4d3e0*/  LDL.LU R68, [R1+0x2c08] ;  /* 0x002c080001447983 */ /* 0x000ea80000300800 */
[----:B------:R0:W2:Y:S04]  /*4d3f0*/  @P4 LDG.E.U8 R83, desc[UR20][R12.64] ;  /* 0x000000140c534981 */ /* 0x0000a8000c1e1100 */
[----:B------:R-:W2:Y:S01]  /*4d400*/  LDL.LU R13, [R1+0xec4] ;  /* 0x000ec400010d7983 */ /* 0x000ea20000300800 */
[----:B------:R-:W-:-:S02]  /*4d410*/  ISETP.GT.AND P3, PT, R14, 0x7f, PT ;  /* 0x0000007f0e00780c */ /* 0x000fc40003f64270 */
[----:B------:R-:W-:Y:S02]  /*4d420*/  IADD3 R75, P5, PT, R75, UR14, RZ ;  /* 0x0000000e4b4b7c10 */ /* 0x000fe4000ffbe0ff */
[----:B------:R-:W-:-:S09]  /*4d430*/  PRMT R82, RZ, 0x7610, R82 ;  /* 0x00007610ff527816 */ /* 0x000fd20000000052 */
[----:B0-----:R-:W-:Y:S01]  /*4d440*/  @P3 IMAD.MOV.U32 R12, RZ, RZ, R75 ;  /* 0x000000ffff0c3224 */ /* 0x001fe200078e004b */
[----:B--2---:R-:W-:-:S05]  /*4d450*/  IADD3.X R13, PT, PT, R13, UR23, RZ, P5, !PT ;  /* 0x000000170d0d7c10 */ /* 0x004fca000affe4ff */
[----:B------:R0:W2:Y:S04]  /*4d460*/  @P3 LDG.E.U8 R82, desc[UR20][R12.64] ;  /* 0x000000140c523981 */ /* 0x0000a8000c1e1100 */
[----:B------:R1:W-:Y:S04]  /*4d470*/  STL [R1+0x2ba0], R83 ;  /* 0x002ba05301007387 */ /* 0x0003e80000100800 */
[----:B------:R0:W-:Y:S04]  /*4d480*/  STL [R1+0xec8], R75 ;  /* 0x000ec84b01007387 */ /* 0x0001e80000100800 */
[----:B-1----:R-:W3:Y:S01]  /*4d490*/  LDL.LU R83, [R1+0xecc] ;  /* 0x000ecc0001537983 */ /* 0x002ee20000300800 */
[----:B------:R-:W-:-:S02]  /*4d4a0*/  ISETP.GT.AND P1, PT, R14, RZ, PT ;  /* 0x000000ff0e00720c */ /* 0x000fc40003f24270 */
[----:B------:R-:W-:Y:S02]  /*4d4b0*/  IADD3 R3, P6, PT, R3, UR14, RZ ;  /* 0x0000000e03037c10 */ /* 0x000fe4000ffde0ff */
[----:B------:R-:W-:Y:S02]  /*4d4c0*/  IADD3 R93, P4, PT, R93, UR15, RZ ;  /* 0x0000000f5d5d7c10 */ /* 0x000fe4000ff9e0ff */
[----:B------:R-:W-:Y:S01]  /*4d4d0*/  IADD3.X R4, PT, PT, R4, UR23, RZ, P6, !PT ;  /* 0x0000001704047c10 */ /* 0x000fe2000b7fe4ff */
[----:B------:R1:W-:Y:S01]  /*4d4e0*/  STL [R1+0xec4], R13 ;  /* 0x000ec40d01007387 */ /* 0x0003e20000100800 */
[----:B------:R-:W-:-:S03]  /*4d4f0*/  PRMT R6, RZ, 0x7610, R6 ;  /* 0x00007610ff067816 */ /* 0x000fc60000000006 */
[----:B------:R-:W-:Y:S02]  /*4d500*/  STL [R1+0xed0], R93 ;  /* 0x000ed05d01007387 */ /* 0x000fe40000100800 */
[----:B0-----:R-:W-:Y:S02]  /*4d510*/  @P1 IMAD.MOV.U32 R12, RZ, RZ, R3 ;  /* 0x000000ffff0c1224 */ /* 0x001fe400078e0003 */
[----:B------:R-:W4:Y:S01]  /*4d520*/  LDL.LU R75, [R1+0x1968] ;  /* 0x00196800014b7983 */ /* 0x000f220000300800 */
[----:B-1----:R-:W-:-:S05]  /*4d530*/  @P1 IMAD.MOV.U32 R13, RZ, RZ, R4 ;  /* 0x000000ffff0d1224 */ /* 0x002fca00078e0004 */
[----:B------:R0:W4:Y:S01]  /*4d540*/  @P1 LDG.E.U8 R6, desc[UR20][R12.64] ;  /* 0x000000140c061981 */ /* 0x000122000c1e1100 */
[----:B------:R-:W-:Y:S01]  /*4d550*/  PRMT R78, RZ, 0x7610, R78 ;  /* 0x00007610ff4e7816 */ /* 0x000fe2000000004e */
[----:B0-----:R-:W-:Y:S01]  /*4d560*/  @!P0 IMAD.MOV.U32 R12, RZ, RZ, R93 ;  /* 0x000000ffff0c8224 */ /* 0x001fe200078e005d */
[----:B------:R-:W-:Y:S01]  /*4d570*/  IADD3 R74, P3, PT, R74, UR15, RZ ;  /* 0x0000000f4a4a7c10 */ /* 0x000fe2000ff7e0ff */
[----:B------:R-:W-:Y:S06]  /*4d580*/  BAR.SYNC.DEFER_BLOCKING 0x0 ;  /* 0x0000000000007b1d */ /* 0x000fec0000010000 */
[----:B--2---:R0:W-:Y:S02]  /*4d590*/  STL [R1+0x2b8c], R82 ;  /* 0x002b8c5201007387 */ /* 0x0041e40000100800 */
[----:B0-----:R-:W-:-:S02]  /*4d5a0*/  IMAD.MOV.U32 R82, RZ, RZ, R2 ;  /* 0x000000ffff527224 */ /* 0x001fc400078e0002 */
[----:B------:R-:W-:Y:S02]  /*4d5b0*/  IMAD.MOV.U32 R2, RZ, RZ, R11 ;  /* 0x000000ffff027224 */ /* 0x000fe400078e000b */
[----:B------:R-:W-:Y:S02]  /*4d5c0*/  IMAD.MOV.U32 R11, RZ, RZ, R8 ;  /* 0x000000ffff0b7224 */ /* 0x000fe400078e0008 */
[----:B------:R-:W-:Y:S02]  /*4d5d0*/  IMAD.MOV.U32 R8, RZ, RZ, R73 ;  /* 0x000000ffff087224 */ /* 0x000fe400078e0049 */
[----:B------:R-:W2:Y:S01]  /*4d5e0*/  LDL.LU R73, [R1+0xef0] ;  /* 0x000ef00001497983 */ /* 0x000ea20000300800 */
[----:B---3--:R-:W-:-:S05]  /*4d5f0*/  IADD3.X R83, PT, PT, R83, UR58, RZ, P4, !PT ;  /* 0x0000003a53537c10 */ /* 0x008fca000a7fe4ff */
[----:B------:R-:W-:-:S05]  /*4d600*/  @!P0 IMAD.MOV.U32 R13, RZ, RZ, R83 ;  /* 0x000000ffff0d8224 */ /* 0x000fca00078e0053 */
[----:B------:R0:W3:Y:S04]  /*4d610*/  @!P0 LDG.E.U8 R78, desc[UR20][R12.64] ;  /* 0x000000140c4e8981 */ /* 0x0000e8000c1e1100 */
        /* <DEDUP_REMOVED lines=138> */
[----:B--2---:R-:W-:-:S03]  /*4dec0*/  IADD3.X R73, PT, PT, R73, UR58, RZ, P3, !PT ;  /* 0x0000003a49497c10 */ /* 0x004fc60009ffe4ff */
[----:B------:R-:W-:Y:S04]  /*4ded0*/  STL [R1+0x2a00], R4 ;  /* 0x002a000401007387 */ /* 0x000fe80000100800 */
[----:B------:R-:W-:Y:S04]  /*4dee0*/  STL [R1+0x2a0c], R4 ;  /* 0x002a0c0401007387 */ /* 0x000fe80000100800 */
[----:B------:R-:W-:Y:S04]  /*4def0*/  STL [R1+0x2a44], R4 ;  /* 0x002a440401007387 */ /* 0x000fe80000100800 */
[----:B------:R-:W-:Y:S04]  /*4df00*/  STL [R1+0x2a48], R4 ;  /* 0x002a480401007387 */ /* 0x000fe80000100800 */
[----:B------:R-:W-:Y:S01]  /*4df10*/  STL [R1+0x2a54], R4 ;  /* 0x002a540401007387 */ /* 0x000fe20000100800 */
[----:B0-----:R-:W-:-:S03]  /*4df20*/  IMAD.MOV.U32 R12, RZ, RZ, R73 ;  /* 0x000000ffff0c7224 */ /* 0x001fc600078e0049 */
[----:B------:R-:W-:Y:S01]  /*4df30*/  STL [R1+0x2aa0], R4 ;  /* 0x002aa00401007387 */ /* 0x000fe20000100800 */
[----:B------:R-:W-:-:S03]  /*4df40*/  IMAD.MOV.U32 R13, RZ, RZ, R74 ;  /* 0x000000ffff0d7224 */ /* 0x000fc600078e004a */
[----:B------:R-:W-:Y:S04]  /*4df50*/  STL [R1+0x2aa8], R4 ;  /* 0x002aa80401007387 */ /* 0x000fe80000100800 */
[----:B------:R-:W-:Y:S04]  /*4df60*/  STL [R1+0x2ad4], R4 ;  /* 0x002ad40401007387 */ /* 0x000fe80000100800 */
[----:B------:R-:W-:Y:S04]  /*4df70*/  STL [R1+0x2ad8], R4 ;  /* 0x002ad80401007387 */ /* 0x000fe80000100800 */
[----:B------:R-:W-:Y:S01]  /*4df80*/  STL [R1+0x2ae4], R4 ;  /* 0x002ae40401007387 */ /* 0x000fe20000100800 */
[----:B------:R-:W-:-:S03]  /*4df90*/  @!P0 LOP3.LUT R13, R13, R12, RZ, 0x3c, !PT ;  /* 0x0000000c0d0d8212 */ /* 0x000fc600078e3cff */
[----:B------:R-:W-:Y:S04]  /*4dfa0*/  STL [R1+0x2b18], R4 ;  /* 0x002b180401007387 */ /* 0x000fe80000100800 */
[----:B------:R-:W-:Y:S04]  /*4dfb0*/  STL [R1+0x2b20], R4 ;  /* 0x002b200401007387 */ /* 0x000fe80000100800 */
[----:B------:R-:W-:Y:S04]  /*4dfc0*/  STL [R1+0x2b48], R4 ;  /* 0x002b480401007387 */ /* 0x000fe80000100800 */
[----:B------:R-:W-:Y:S01]  /*4dfd0*/  STL [R1+0x2b50], R4 ;  /* 0x002b500401007387 */ /* 0x000fe20000100800 */
[----:B------:R-:W-:-:S03]  /*4dfe0*/  @!P0 LOP3.LUT R12, R13, R12, RZ, 0x3c, !PT ;  /* 0x0000000c0d0c8212 */ /* 0x000fc600078e3cff */
[----:B------:R-:W-:Y:S04]  /*4dff0*/  STL [R1+0x2b78], R4 ;  /* 0x002b780401007387 */ /* 0x000fe80000100800 */
[----:B------:R0:W-:Y:S01]  /*4e000*/  STL [R1+0x2b80], R4 ;  /* 0x002b800401007387 */ /* 0x0001e20000100800 */
[----:B-1----:R-:W-:Y:S01]  /*4e010*/  IMAD.MOV.U32 R83, RZ, RZ, R81 ;  /* 0x000000ffff537224 */ /* 0x002fe200078e0051 */
[----:B------:R-:W-:Y:S01]  /*4e020*/  PRMT R77, RZ, 0x7610, R77 ;  /* 0x00007610ff4d7816 */ /* 0x000fe2000000004d */
[----:B------:R-:W-:Y:S01]  /*4e030*/  IMAD.MOV.U32 R3, RZ, RZ, R85 ;  /* 0x000000ffff037224 */ /* 0x000fe200078e0055 */
[----:B------:R-:W-:Y:S02]  /*4e040*/  @!P0 LOP3.LUT R13, R13, R12, RZ, 0x3c, !PT ;  /* 0x0000000c0d0d8212 */ /* 0x000fe400078e3cff */
[----:B----4-:R-:W-:-:S03]  /*4e050*/  IADD3 R75, P4, PT, R75, UR15, RZ ;  /* 0x0000000f4b4b7c10 */ /* 0x010fc6000ff9e0ff */
[----:B------:R1:W2:Y:S01]  /*4e060*/  @!P0 LDG.E.U8 R77, desc[UR20][R12.64] ;  /* 0x000000140c4d8981 */ /* 0x0002a2000c1e1100 */
[----:B0-----:R-:W-:-:S03]  /*4e070*/  IMAD.MOV.U32 R4, RZ, RZ, R69 ;  /* 0x000000ffff047224 */ /* 0x001fc600078e0045 */
[----:B------:R-:W4:Y:S04]  /*4e080*/  LDL.LU R69, [R1+0x2c04] ;  /* 0x002c040001457983 */ /* 0x000f280000300800 */
[----:B------:R-:W4:Y:S04]  /*4e090*/  LDL.LU R93, [R1+0x1924] ;  /* 0x00192400015d7983 */ /* 0x000f280000300800 */
[----:B------:R0:W-:Y:S04]  /*4e0a0*/  STL [R1+0xef0], R73 ;  /* 0x000ef04901007387 */ /* 0x0001e80000100800 */
[----:B------:R-:W4:Y:S04]  /*4e0b0*/  LDL.LU R81, [R1+0xf34] ;  /* 0x000f340001517983 */ /* 0x000f280000300800 */
[----:B------:R-:W4:Y:S04]  /*4e0c0*/  LDL.LU R85, [R1+0xf50] ;  /* 0x000f500001557983 */ /* 0x000f280000300800 */
[----:B0-----:R-:W4:Y:S04]  /*4e0d0*/  LDL.LU R73, [R1+0x2c00] ;  /* 0x002c000001497983 */ /* 0x001f280000300800 */
[----:B------:R-:W4:Y:S01]  /*4e0e0*/  LDL.LU R74, [R1+0x2bfc] ;  /* 0x002bfc00014a7983 */ /* 0x000f220000300800 */
[----:B-1----:R-:W-:-:S03]  /*4e0f0*/  IMAD.MOV.U32 R13, RZ, RZ, R75 ;  /* 0x000000ffff0d7224 */ /* 0x002fc600078e004b */
[----:B---3--:R0:W-:Y:S02]  /*4e100*/  STL [R1+0x2b94], R78 ;  /* 0x002b944e01007387 */ /* 0x0081e40000100800 */
[----:B0-----:R-:W-:Y:S02]  /*4e110*/  IMAD.MOV.U32 R78, RZ, RZ, R80 ;  /* 0x000000ffff4e7224 */ /* 0x001fe400078e0050 */
[----:B------:R-:W3:Y:S04]  /*4e120*/  LDL.LU R80, [R1+0xf30] ;  /* 0x000f300001507983 */ /* 0x000ee80000300800 */
[----:B------:R0:W-:Y:S04]  /*4e130*/  STL [R1+0x1968], R75 ;  /* 0x0019684b01007387 */ /* 0x0001e80000100800 */
[----:B0-----:R-:W3:Y:S04]  /*4e140*/  LDL.LU R75, [R1+0x2bf8] ;  /* 0x002bf800014b7983 */ /* 0x001ee80000300800 */
[----:B------:R-:W3:Y:S01]  /*4e150*/  LDL.LU R12, [R1+0x1964] ;  /* 0x00196400010c7983 */ /* 0x000ee20000300800 */
[----:B------:R-:W-:-:S02]  /*4e160*/  PRMT R76, RZ, 0x7610, R76 ;  /* 0x00007610ff4c7816 */ /* 0x000fc4000000004c */
[----:B------:R-:W-:Y:S02]  /*4e170*/  PRMT R72, RZ, 0x7610, R72 ;  /* 0x00007610ff487816 */ /* 0x000fe40000000048 */
[----:B------:R-:W-:Y:S01]  /*4e180*/  PRMT R71, RZ, 0x7610, R71 ;  /* 0x00007610ff477816 */ /* 0x000fe20000000047 */
[----:B--2---:R0:W-:Y:S01]  /*4e190*/  STL [R1+0x2b98], R77 ;  /* 0x002b984d01007387 */ /* 0x0041e20000100800 */
[----:B----4-:R-:W-:Y:S01]  /*4e1a0*/  IADD3 R93, P1, PT, R93, UR15, RZ ;  /* 0x0000000f5d5d7c10 */ /* 0x010fe2000ff3e0ff */
[----:B0-----:R-:W-:Y:S02]  /*4e1b0*/  IMAD.MOV.U32 R77, RZ, RZ, R79 ;  /* 0x000000ffff4d7224 */ /* 0x001fe400078e004f */
[----:B------:R-:W2:Y:S01]  /*4e1c0*/  LDL.LU R79, [R1+0x2bf4] ;  /* 0x002bf400014f7983 */ /* 0x000ea20000300800 */
[----:B------:R-:W-:-:S03]  /*4e1d0*/  IADD3 R81, P3, PT, R81, UR15, RZ ;  /* 0x0000000f51517c10 */ /* 0x000fc6000ff7e0ff */
[----:B------:R-:W-:Y:S04]  /*4e1e0*/  STL [R1+0x1924], R93 ;  /* 0x0019245d01007387 */ /* 0x000fe80000100800 */
[----:B------:R-:W-:Y:S01]  /*4e1f0*/  STL [R1+0xf34], R81 ;  /* 0x000f345101007387 */ /* 0x000fe20000100800 */
[----:B------:R-:W-:Y:S02]  /*4e200*/  IADD3.X R85, PT, PT, R85, UR58, RZ, P1, !PT ;  /* 0x0000003a55557c10 */ /* 0x000fe40008ffe4ff */
[----:B---3--:R-:W-:Y:S02]  /*4e210*/  IADD3.X R80, PT, PT, R80, UR58, RZ, P3, !PT ;  /* 0x0000003a50507c10 */ /* 0x008fe40009ffe4ff */
[----:B------:R-:W-:-:S04]  /*4e220*/  IADD3.X R12, PT, PT, R12, UR58, RZ, P4, !PT ;  /* 0x0000003a0c0c7c10 */ /* 0x000fc8000a7fe4ff */
[-C--:B------:R-:W-:Y:S01]  /*4e230*/  @!P0 LOP3.LUT R13, R13, R12.reuse, RZ, 0x3c, !PT ;  /* 0x0000000c0d0d8212 */ /* 0x080fe200078e3cff */
[----:B------:R0:W-:Y:S03]  /*4e240*/  STL [R1+0x1964], R12 ;  /* 0x0019640c01007387 */ /* 0x0001e60000100800 */
[----:B0-----:R-:W-:-:S04]  /*4e250*/  @!P0 LOP3.LUT R12, R13, R12, RZ, 0x3c, !PT ;  /* 0x0000000c0d0c8212 */ /* 0x001fc800078e3cff */
[----:B------:R-:W-:-:S05]  /*4e260*/  @!P0 LOP3.LUT R13, R13, R12, RZ, 0x3c, !PT ;  /* 0x0000000c0d0d8212 */ /* 0x000fca00078e3cff */
[----:B------:R0:W3:Y:S02]  /*4e270*/  @!P0 LDG.E.U8 R76, desc[UR20][R12.64] ;  /* 0x000000140c4c8981 */ /* 0x0000e4000c1e1100 */
[----:B0-----:R-:W-:Y:S02]  /*4e280*/  @!P0 IMAD.MOV.U32 R12, RZ, RZ, R81 ;  /* 0x000000ffff0c8224 */ /* 0x001fe400078e0051 */
[----:B------:R-:W-:-:S05]  /*4e290*/  @!P0 IMAD.MOV.U32 R13, RZ, RZ, R80 ;  /* 0x000000ffff0d8224 */ /* 0x000fca00078e0050 */
[----:B------:R0:W4:Y:S02]  /*4e2a0*/  @!P0 LDG.E.U8 R72, desc[UR20][R12.64] ;  /* 0x000000140c488981 */ /* 0x000124000c1e1100 */
[----:B0-----:R-:W-:Y:S02]  /*4e2b0*/  @!P0 IMAD.MOV.U32 R12, RZ, RZ, R93 ;  /* 0x000000ffff0c8224 */ /* 0x001fe400078e005d */
[----:B------:R-:W-:-:S05]  /*4e2c0*/  @!P0 IMAD.MOV.U32 R13, RZ, RZ, R85 ;  /* 0x000000ffff0d8224 */ /* 0x000fca00078e0055 */
[----:B------:R-:W2:Y:S04]  /*4e2d0*/  @!P0 LDG.E.U8 R71, desc[UR20][R12.64] ;  /* 0x000000140c478981 */ /* 0x000ea8000c1e1100 */
[----:B------:R0:W-:Y:S01]  /*4e2e0*/  STL [R1+0xf30], R80 ;  /* 0x000f305001007387 */ /* 0x0001e20000100800 */
[----:B------:R-:W-:-:S03]  /*4e2f0*/  IMAD.MOV.U32 R93, RZ, RZ, R87 ;  /* 0x000000ffff5d7224 */ /* 0x000fc600078e0057 */
[----:B---3--:R1:W-:Y:S04]  /*4e300*/  STL [R1+0x2ba4], R76 ;  /* 0x002ba44c01007387 */ /* 0x0083e80000100800 */
[----:B------:R3:W-:Y:S04]  /*4e310*/  STL [R1+0xf50], R85 ;  /* 0x000f505501007387 */ /* 0x0007e80000100800 */
[----:B0-----:R-:W2:Y:S04]  /*4e320*/  LDL.LU R80, [R1+0x2bf0] ;  /* 0x002bf00001507983 */ /* 0x001ea80000300800 */
[----:B------:R-:W2:Y:S01]  /*4e330*/  LDL.LU R81, [R1+0x2bec] ;  /* 0x002bec0001517983 */ /* 0x000ea20000300800 */
[----:B-1----:R-:W-:-:S03]  /*4e340*/  IMAD.MOV.U32 R76, RZ, RZ, R3 ;  /* 0x000000ffff4c7224 */ /* 0x002fc600078e0003 */
[----:B----4-:R0:W-:Y:S01]  /*4e350*/  STL [R1+0x2ba8], R72 ;  /* 0x002ba84801007387 */ /* 0x0101e20000100800 */
[----:B------:R-:W-:-:S03]  /*4e360*/  IMAD.MOV.U32 R3, RZ, RZ, R2 ;  /* 0x000000ffff037224 */ /* 0x000fc600078e0002 */
[----:B---3--:R-:W3:Y:S04]  /*4e370*/  LDL.LU R85, [R1+0x2be8] ;  /* 0x002be80001557983 */ /* 0x008ee80000300800 */
[----:B------:R-:W4:Y:S01]  /*4e380*/  LDL.LU R87, [R1+0x18bc] ;  /* 0x0018bc0001577983 */ /* 0x000f220000300800 */
[----:B0-----:R-:W-:Y:S02]  /*4e390*/  IMAD.MOV.U32 R72, RZ, RZ, R77 ;  /* 0x000000ffff487224 */ /* 0x001fe400078e004d */
[----:B------:R-:W-:Y:S02]  /*4e3a0*/  IMAD.MOV.U32 R77, RZ, RZ, R83 ;  /* 0x000000ffff4d7224 */ /* 0x000fe400078e0053 */
[----:B------:R-:W-:Y:S02]  /*4e3b0*/  IMAD.MOV.U32 R83, RZ, RZ, R86 ;  /* 0x000000ffff537224 */ /* 0x000fe400078e0056 */
[----:B------:R-:W3:Y:S04]  /*4e3c0*/  LDL.LU R86, [R1+0x18a8] ;  /* 0x0018a80001567983 */ /* 0x000ee80000300800 */
[----:B------:R-:W3:Y:S04]  /*4e3d0*/  LDL.LU R2, [R1+0x1860] ;  /* 0x0018600001027983 */ /* 0x000ee80000300800 */
[----:B------:R-:W3:Y:S04]  /*4e3e0*/  LDL.LU R12, [R1+0x18e8] ;  /* 0x0018e800010c7983 */ /* 0x000ee80000300800 */
[----:B------:R-:W3:Y:S04]  /*4e3f0*/  LDL.LU R13, [R1+0x18f4] ;  /* 0x0018f400010d7983 */ /* 0x000ee80000300800 */
[----:B--2---:R0:W-:Y:S04]  /*4e400*/  STL [R1+0x2bac], R71 ;  /* 0x002bac4701007387 */ /* 0x0041e80000100800 */
[----:B0-----:R-:W2:Y:S01]  /*4e410*/  LDL.LU R71, [R1+0x1864] ;  /* 0x0018640001477983 */ /* 0x001ea20000300800 */
[----:B------:R-:W-:-:S02]  /*4e420*/  PRMT R70, RZ, 0x7610, R70 ;  /* 0x00007610ff467816 */ /* 0x000fc40000000046 */
[----:B------:R-:W-:Y:S02]  /*4e430*/  PRMT R66, RZ, 0x7610, R66 ;  /* 0x00007610ff427816 */ /* 0x000fe40000000042 */
[----:B------:R-:W-:Y:S02]  /*4e440*/  PRMT R65, RZ, 0x7610, R65 ;  /* 0x00007610ff417816 */ /* 0x000fe40000000041 */
[----:B----4-:R-:W-:Y:S02]  /*4e450*/  IADD3 R87, P3, PT, R87, UR15, RZ ;  /* 0x0000000f57577c10 */ /* 0x010fe4000ff7e0ff */
[----:B---3--:R-:W-:-:S04]  /*4e460*/  IADD3 R13, P4, PT, R13, UR15, RZ ;  /* 0x0000000f0d0d7c10 */ /* 0x008fc8000ff9e0ff */
[----:B------:R-:W-:Y:S01]  /*4e470*/  IADD3.X R12, PT, PT, R12, UR58, RZ, P4, !PT ;  /* 0x0000003a0c0c7c10 */ /* 0x000fe2000a7fe4ff */
[----:B------:R0:W-:Y:S01]  /*4e480*/  STL [R1+0x18f4], R13 ;  /* 0x0018f40d01007387 */ /* 0x0001e20000100800 */
[----:B--2---:R-:W-:Y:S02]  /*4e490*/  IADD3 R71, P1, PT, R71, UR15, RZ ;  /* 0x0000000f47477c10 */ /* 0x004fe4000ff3e0ff */
[----:B0-----:R-:W-:-:S03]  /*4e4a0*/  @!P0 LOP3.LUT R13, R13, R12, RZ, 0x3c, !PT ;  /* 0x0000000c0d0d8212 */ /* 0x001fc600078e3cff */
[----:B------:R-:W-:Y:S04]  /*4e4b0*/  STL [R1+0x1864], R71 ;  /* 0x0018644701007387 */ /* 0x000fe80000100800 */
[----:B------:R-:W-:Y:S04]  /*4e4c0*/  STL [R1+0x18bc], R87 ;  /* 0x0018bc5701007387 */ /* 0x000fe80000100800 */
[----:B------:R0:W-:Y:S01]  /*4e4d0*/  STL [R1+0x18e8], R12 ;  /* 0x0018e80c01007387 */ /* 0x0001e20000100800 */
[----:B------:R-:W-:Y:S02]  /*4e4e0*/  IADD3.X R86, PT, PT, R86, UR58, RZ, P3, !PT ;  /* 0x0000003a56567c10 */ /* 0x000fe40009ffe4ff */
[----:B0-----:R-:W-:-:S04]  /*4e4f0*/  @!P0 LOP3.LUT R12, R13, R12, RZ, 0x3c, !PT ;  /* 0x0000000c0d0c8212 */ /* 0x001fc800078e3cff */
[----:B------:R-:W-:-:S05]  /*4e500*/  @!P0 LOP3.LUT R13, R13, R12, RZ, 0x3c, !PT ;  /* 0x0000000c0d0d8212 */ /* 0x000fca00078e3cff */
[----:B------:R0:W2:Y:S01]  /*4e510*/  @!P0 LDG.E.U8 R70, desc[UR20][R12.64] ;  /* 0x000000140c468981 */ /* 0x0000a2000c1e1100 */
[----:B------:R-:W-:Y:S01]  /*4e520*/  IADD3.X R2, PT, PT, R2, UR58, RZ, P1, !PT ;  /* 0x0000003a02027c10 */ /* 0x000fe20008ffe4ff */
[----:B0-----:R-:W-:Y:S02]  /*4e530*/  @!P0 IMAD.MOV.U32 R12, RZ, RZ, R87 ;  /* 0x000000ffff0c8224 */ /* 0x001fe400078e0057 */
[----:B------:R-:W-:-:S05]  /*4e540*/  @!P0 IMAD.MOV.U32 R13, RZ, RZ, R86 ;  /* 0x000000ffff0d8224 */ /* 0x000fca00078e0056 */
[----:B------:R0:W3:Y:S02]  /*4e550*/  @!P0 LDG.E.U8 R66, desc[UR20][R12.64] ;  /* 0x000000140c428981 */ /* 0x0000e4000c1e1100 */
[----:B0-----:R-:W-:Y:S02]  /*4e560*/  @!P0 IMAD.MOV.U32 R12, RZ, RZ, R71 ;  /* 0x000000ffff0c8224 */ /* 0x001fe400078e0047 */
[----:B------:R-:W-:-:S05]  /*4e570*/  @!P0 IMAD.MOV.U32 R13, RZ, RZ, R2 ;  /* 0x000000ffff0d8224 */ /* 0x000fca00078e0002 */
[----:B------:R-:W4:Y:S04]  /*4e580*/  @!P0 LDG.E.U8 R65, desc[UR20][R12.64] ;  /* 0x000000140c418981 */ /* 0x000f28000c1e1100 */
[----:B------:R0:W-:Y:S01]  /*4e590*/  STL [R1+0x18a8], R86 ;  /* 0x0018a85601007387 */ /* 0x0001e20000100800 */
[----:B------:R-:W-:Y:S02]  /*4e5a0*/  IMAD.MOV.U32 R71, RZ, RZ, R6 ;  /* 0x000000ffff477224 */ /* 0x000fe400078e0006 */
[----:B------:R-:W-:Y:S01]  /*4e5b0*/  IMAD.MOV.U32 R6, RZ, RZ, R5 ;  /* 0x000000ffff067224 */ /* 0x000fe200078e0005 */
[----:B--2---:R-:W-:Y:S04]  /*4e5c0*/  STL [R1+0x2bb0], R70 ;  /* 0x002bb04601007387 */ /* 0x004fe80000100800 */
[----:B------:R-:W-:Y:S04]  /*4e5d0*/  STL [R1+0x1860], R2 ;  /* 0x0018600201007387 */ /* 0x000fe80000100800 */
[----:B0-----:R-:W2:Y:S04]  /*4e5e0*/  LDL.LU R86, [R1+0x2be4] ;  /* 0x002be40001567983 */ /* 0x001ea80000300800 */
[----:B------:R-:W2:Y:S04]  /*4e5f0*/  LDL.LU R87, [R1+0x2be0] ;  /* 0x002be00001577983 */ /* 0x000ea80000300800 */
[----:B---3--:R0:W-:Y:S04]  /*4e600*/  STL [R1+0x2bb4], R66 ;  /* 0x002bb44201007387 */ /* 0x0081e80000100800 */
[----:B0-----:R-:W3:Y:S04]  /*4e610*/  LDL.LU R66, [R1+0xff4] ;  /* 0x000ff40001427983 */ /* 0x001ee80000300800 */
[----:B------:R-:W2:Y:S04]  /*4e620*/  LDL.LU R5, [R1+0xfb0] ;  /* 0x000fb00001057983 */ /* 0x000ea80000300800 */
[----:B------:R-:W2:Y:S04]  /*4e630*/  LDL.LU R70, [R1+0xff0] ;  /* 0x000ff00001467983 */ /* 0x000ea80000300800 */
[----:B------:R-:W2:Y:S04]  /*4e640*/  LDL.LU R12, [R1+0xf70] ;  /* 0x000f7000010c7983 */ /* 0x000ea80000300800 */
[----:B------:R-:W2:Y:S04]  /*4e650*/  LDL.LU R13, [R1+0xf74] ;  /* 0x000f7400010d7983 */ /* 0x000ea80000300800 */
[----:B----4-:R0:W-:Y:S04]  /*4e660*/  STL [R1+0x2bb8], R65 ;  /* 0x002bb84101007387 */ /* 0x0101e80000100800 */
[----:B0-----:R-:W4:Y:S01]  /*4e670*/  LDL.LU R65, [R1+0xfb4] ;  /* 0x000fb40001417983 */ /* 0x001f220000300800 */
[----:B------:R-:W-:-:S02]  /*4e680*/  PRMT R64, RZ, 0x7610, R64 ;  /* 0x00007610ff407816 */ /* 0x000fc40000000040 */
[----:B------:R-:W-:Y:S02]  /*4e690*/  PRMT R60, RZ, 0x7610, R60 ;  /* 0x00007610ff3c7816 */ /* 0x000fe4000000003c */
[----:B---3--:R-:W-:Y:S02]  /*4e6a0*/  IADD3 R66, P1, PT, R66, UR15, RZ ;  /* 0x0000000f42427c10 */ /* 0x008fe4000ff3e0ff */
[----:B--2---:R-:W-:-:S04]  /*4e6b0*/  IADD3 R13, P4, PT, R13, UR15, RZ ;  /* 0x0000000f0d0d7c10 */ /* 0x004fc8000ff9e0ff */
[----:B------:R-:W-:Y:S01]  /*4e6c0*/  IADD3.X R12, PT, PT, R12, UR58, RZ, P4, !PT ;  /* 0x0000003a0c0c7c10 */ /* 0x000fe2000a7fe4ff */
[----:B------:R0:W-:Y:S04]  /*4e6d0*/  STL [R1+0xf74], R13 ;  /* 0x000f740d01007387 */ /* 0x0001e80000100800 */
[----:B------:R-:W-:Y:S01]  /*4e6e0*/  STL [R1+0xff4], R66 ;  /* 0x000ff44201007387 */ /* 0x000fe20000100800 */
[----:B----4-:R-:W-:Y:S02]  /*4e6f0*/  IADD3 R65, P3, PT, R65, UR15, RZ ;  /* 0x0000000f41417c10 */ /* 0x010fe4000ff7e0ff */
[----:B0-----:R-:W-:-:S03]  /*4e700*/  @!P0 LOP3.LUT R13, R13, R12, RZ, 0x3c, !PT ;  /* 0x0000000c0d0d8212 */ /* 0x001fc600078e3cff */
[----:B------:R-:W-:Y:S04]  /*4e710*/  STL [R1+0xfb4], R65 ;  /* 0x000fb44101007387 */ /* 0x000fe80000100800 */
[----:B------:R0:W-:Y:S01]  /*4e720*/  STL [R1+0xf70], R12 ;  /* 0x000f700c01007387 */ /* 0x0001e20000100800 */
[----:B------:R-:W-:Y:S02]  /*4e730*/  IADD3.X R5, PT, PT, R5, UR58, RZ, P3, !PT ;  /* 0x0000003a05057c10 */ /* 0x000fe40009ffe4ff */
[----:B0-----:R-:W-:-:S04]  /*4e740*/  @!P0 LOP3.LUT R12, R13, R12, RZ, 0x3c, !PT ;  /* 0x0000000c0d0c8212 */ /* 0x001fc800078e3cff */
[----:B------:R-:W-:-:S05]  /*4e750*/  @!P0 LOP3.LUT R13, R13, R12, RZ, 0x3c, !PT ;  /* 0x0000000c0d0d8212 */ /* 0x000fca00078e3cff */
[----:B------:R0:W2:Y:S02]  /*4e760*/  @!P0 LDG.E.U8 R64, desc[UR20][R12.64] ;  /* 0x000000140c408981 */ /* 0x0000a4000c1e1100 */
[----:B0-----:R-:W-:Y:S02]  /*4e770*/  @!P0 IMAD.MOV.U32 R12, RZ, RZ, R65 ;  /* 0x000000ffff0c8224 */ /* 0x001fe400078e0041 */
[----:B------:R-:W-:-:S05]  /*4e780*/  @!P0 IMAD.MOV.U32 R13, RZ, RZ, R5 ;  /* 0x000000ffff0d8224 */ /* 0x000fca00078e0005 */
[----:B------:R0:W3:Y:S01]  /*4e790*/  @!P0 LDG.E.U8 R60, desc[UR20][R12.64] ;  /* 0x000000140c3c8981 */ /* 0x0000e2000c1e1100 */
[----:B------:R-:W-:-:S03]  /*4e7a0*/  IADD3.X R70, PT, PT, R70, UR58, RZ, P1, !PT ;  /* 0x0000003a46467c10 */ /* 0x000fc60008ffe4ff */
[----:B------:R-:W-:Y:S01]  /*4e7b0*/  STL [R1+0xfb0], R5 ;  /* 0x000fb00501007387 */ /* 0x000fe20000100800 */
[----:B------:R-:W-:Y:S01]  /*4e7c0*/  PRMT R59, RZ, 0x7610, R59 ;  /* 0x00007610ff3b7816 */ /* 0x000fe2000000003b */
[----:B0-----:R-:W-:Y:S02]  /*4e7d0*/  @!P0 IMAD.MOV.U32 R12, RZ, RZ, R66 ;  /* 0x000000ffff0c8224 */ /* 0x001fe400078e0042 */
[----:B------:R-:W-:-:S05]  /*4e7e0*/  @!P0 IMAD.MOV.U32 R13, RZ, RZ, R70 ;  /* 0x000000ffff0d8224 */ /* 0x000fca00078e0046 */
[----:B------:R-:W4:Y:S04]  /*4e7f0*/  @!P0 LDG.E.U8 R59, desc[UR20][R12.64] ;  /* 0x000000140c3b8981 */ /* 0x000f28000c1e1100 */
[----:B--2---:R-:W-:Y:S04]  /*4e800*/  STL [R1+0x2bbc], R64 ;  /* 0x002bbc4001007387 */ /* 0x004fe80000100800 */
[----:B------:R-:W-:Y:S04]  /*4e810*/  STL [R1+0xff0], R70 ;  /* 0x000ff04601007387 */ /* 0x000fe80000100800 */
[----:B---3--:R0:W-:Y:S04]  /*4e820*/  STL [R1+0x2bc0], R60 ;  /* 0x002bc03c01007387 */ /* 0x0081e80000100800 */
[----:B0-----:R-:W2:Y:S04]  /*4e830*/  LDL.LU R60, [R1+0x1818] ;  /* 0x00181800013c7983 */ /* 0x001ea80000300800 */
[----:B------:R-:W3:Y:S04]  /*4e840*/  LDL.LU R70, [R1+0x1798] ;  /* 0x0017980001467983 */ /* 0x000ee80000300800 */
[----:B------:R-:W3:Y:S04]  /*4e850*/  LDL.LU R65, [R1+0x17d8] ;  /* 0x0017d80001417983 */ /* 0x000ee80000300800 */
[----:B------:R-:W3:Y:S04]  /*4e860*/  LDL.LU R66, [R1+0x17d4] ;  /* 0x0017d40001427983 */ /* 0x000ee80000300800 */
[----:B------:R-:W3:Y:S04]  /*4e870*/  LDL.LU R64, [R1+0x1814] ;  /* 0x0018140001407983 */ /* 0x000ee80000300800 */
[----:B------:R-:W3:Y:S01]  /*4e880*/  LDL.LU R13, [R1+0x1794] ;  /* 0x00179400010d7983 */ /* 0x000ee20000300800 */
[----:B------:R-:W-:-:S03]  /*4e890*/  PRMT R58, RZ, 0x7610, R58 ;  /* 0x00007610ff3a7816 */ /* 0x000fc6000000003a */
[----:B----4-:R-:W-:Y:S01]  /*4e8a0*/  STL [R1+0x2bc4], R59 ;  /* 0x002bc43b01007387 */ /* 0x010fe20000100800 */
[----:B------:R-:W-:Y:S02]  /*4e8b0*/  PRMT R54, RZ, 0x7610, R54 ;  /* 0x00007610ff367816 */ /* 0x000fe40000000036 */
[----:B--2---:R-:W-:Y:S02]  /*4e8c0*/  IADD3 R60, P1, PT, R60, UR15, RZ ;  /* 0x0000000f3c3c7c10 */ /* 0x004fe4000ff3e0ff */
[----:B---3--:R-:W-:Y:S02]  /*4e8d0*/  IADD3 R70, P4, PT, R70, UR15, RZ ;  /* 0x0000000f46467c10 */ /* 0x008fe4000ff9e0ff */
[----:B------:R-:W-:-:S03]  /*4e8e0*/  IADD3 R65, P3, PT, R65, UR15, RZ ;  /* 0x0000000f41417c10 */ /* 0x000fc6000ff7e0ff */
[----:B------:R-:W-:Y:S01]  /*4e8f0*/  @!P0 IMAD.MOV.U32 R12, RZ, RZ, R70 ;  /* 0x000000ffff0c8224 */ /* 0x000fe200078e0046 */
[----:B------:R-:W-:Y:S01]  /*4e900*/  STL [R1+0x1798], R70 ;  /* 0x0017984601007387 */ /* 0x000fe20000100800 */
[----:B------:R-:W-:-:S03]  /*4e910*/  IADD3.X R66, PT, PT, R66, UR58, RZ, P3, !PT ;  /* 0x0000003a42427c10 */ /* 0x000fc60009ffe4ff */
[----:B------:R-:W-:Y:S01]  /*4e920*/  STL [R1+0x1818], R60 ;  /* 0x0018183c01007387 */ /* 0x000fe20000100800 */
[----:B------:R-:W-:-:S03]  /*4e930*/  IADD3.X R13, PT, PT, R13, UR58, RZ, P4, !PT ;  /* 0x0000003a0d0d7c10 */ /* 0x000fc6000a7fe4ff */
[----:B------:R-:W-:Y:S04]  /*4e940*/  STL [R1+0x17d8], R65 ;  /* 0x0017d84101007387 */ /* 0x000fe80000100800 */
[----:B------:R0:W-:Y:S04]  /*4e950*/  STL [R1+0x1794], R13 ;  /* 0x0017940d01007387 */ /* 0x0001e80000100800 */
[----:B------:R1:W2:Y:S02]  /*4e960*/  @!P0 LDG.E.U8 R58, desc[UR20][R12.64] ;  /* 0x000000140c3a8981 */ /* 0x0002a4000c1e1100 */
[----:B-1----:R-:W-:-:S02]  /*4e970*/  @!P0 IMAD.MOV.U32 R12, RZ, RZ, R65 ;  /* 0x000000ffff0c8224 */ /* 0x002fc400078e0041 */
[----:B0-----:R-:W-:-:S05]  /*4e980*/  @!P0 IMAD.MOV.U32 R13, RZ, RZ, R66 ;  /* 0x000000ffff0d8224 */ /* 0x001fca00078e0042 */
[----:B------:R0:W3:Y:S01]  /*4e990*/  @!P0 LDG.E.U8 R54, desc[UR20][R12.64] ;  /* 0x000000140c368981 */ /* 0x0000e2000c1e1100 */
[----:B------:R-:W-:-:S03]  /*4e9a0*/  IADD3.X R64, PT, PT, R64, UR58, RZ, P1, !PT ;  /* 0x0000003a40407c10 */ /* 0x000fc60008ffe4ff */
[----:B------:R-:W-:Y:S01]  /*4e9b0*/  STL [R1+0x17d4], R66 ;  /* 0x0017d44201007387 */ /* 0x000fe20000100800 */
[----:B------:R-:W-:Y:S01]  /*4e9c0*/  PRMT R53, RZ, 0x7610, R53 ;  /* 0x00007610ff357816 */ /* 0x000fe20000000035 */
[----:B0-----:R-:W-:Y:S02]  /*4e9d0*/  @!P0 IMAD.MOV.U32 R13, RZ, RZ, R64 ;  /* 0x000000ffff0d8224 */ /* 0x001fe400078e0040 */
[----:B------:R-:W-:-:S05]  /*4e9e0*/  @!P0 IMAD.MOV.U32 R12, RZ, RZ, R60 ;  /* 0x000000ffff0c8224 */ /* 0x000fca00078e003c */
[----:B------:R-:W4:Y:S04]  /*4e9f0*/  @!P0 LDG.E.U8 R53, desc[UR20][R12.64] ;  /* 0x000000140c358981 */ /* 0x000f28000c1e1100 */
[----:B--2---:R0:W-:Y:S04]  /*4ea00*/  STL [R1+0x2bc8], R58 ;  /* 0x002bc83a01007387 */ /* 0x0041e80000100800 */
[----:B------:R1:W-:Y:S04]  /*4ea10*/  STL [R1+0x1814], R64 ;  /* 0x0018144001007387 */ /* 0x0003e80000100800 */
[----:B0-----:R-:W2:Y:S04]  /*4ea20*/  LDL.LU R58, [R1+0x16ec] ;  /* 0x0016ec00013a7983 */ /* 0x001ea80000300800 */
[----:B---3--:R0:W-:Y:S04]  /*4ea30*/  STL [R1+0x2bcc], R54 ;  /* 0x002bcc3601007387 */ /* 0x0081e80000100800 */
[----:B-1----:R-:W3:Y:S04]  /*4ea40*/  LDL.LU R64, [R1+0x1770] ;  /* 0x0017700001407983 */ /* 0x002ee80000300800 */
[----:B0-----:R-:W3:Y:S04]  /*4ea50*/  LDL.LU R54, [R1+0x1720] ;  /* 0x0017200001367983 */ /* 0x001ee80000300800 */
        /* <DEDUP_REMOVED lines=8> */
[----:B------:R-:W-:Y:S02]  /*4eae0*/  IADD3 R54, P3, PT, R54, UR15, RZ ;  /* 0x0000000f36367c10 */ /* 0x000fe4000ff7e0ff */
[----:B------:R-:W-:Y:S01]  /*4eaf0*/  IADD3.X R65, PT, PT, R65, UR58, RZ, P4, !PT ;  /* 0x0000003a41417c10 */ /* 0x000fe2000a7fe4ff */
[----:B------:R-:W-:Y:S01]  /*4eb00*/  @!P0 IMAD.MOV.U32 R12, RZ, RZ, R64 ;  /* 0x000000ffff0c8224 */ /* 0x000fe200078e0040 */
[----:B------:R-:W-:Y:S01]  /*4eb10*/  STL [R1+0x1770], R64 ;  /* 0x0017704001007387 */ /* 0x000fe20000100800 */
[----:B------:R-:W-:-:S02]  /*4eb20*/  IADD3.X R60, PT, PT, R60, UR58, RZ, P3, !PT ;  /* 0x0000003a3c3c7c10 */ /* 0x000fc40009ffe4ff */
[----:B------:R-:W-:Y:S01]  /*4eb30*/  @!P0 IMAD.MOV.U32 R13, RZ, RZ, R65 ;  /* 0x000000ffff0d8224 */ /* 0x000fe200078e0041 */
[----:B------:R-:W-:Y:S01]  /*4eb40*/  STL [R1+0x16ec], R58 ;  /* 0x0016ec3a01007387 */ /* 0x000fe20000100800 */
[----:B------:R-:W-:-:S03]  /*4eb50*/  IADD3.X R59, PT, PT, R59, UR58, RZ, P1, !PT ;  /* 0x0000003a3b3b7c10 */ /* 0x000fc60008ffe4ff */
[----:B------:R0:W-:Y:S04]  /*4eb60*/  STL [R1+0x1720], R54 ;  /* 0x0017203601007387 */ /* 0x0001e80000100800 */
[----:B------:R-:W-:Y:S04]  /*4eb70*/  STL [R1+0x176c], R65 ;  /* 0x00176c4101007387 */ /* 0x000fe80000100800 */
[----:B------:R1:W-:Y:S04]  /*4eb80*/  STL [R1+0x1714], R60 ;  /* 0x0017143c01007387 */ /* 0x0003e80000100800 */
[----:B------:R2:W3:Y:S04]  /*4eb90*/  @!P0 LDG.E.U8 R52, desc[UR20][R12.64] ;  /* 0x000000140c348981 */ /* 0x0004e8000c1e1100 */
[----:B------:R4:W-:Y:S01]  /*4eba0*/  STL [R1+0x16e8], R59 ;  /* 0x0016e83b01007387 */ /* 0x0009e20000100800 */
[----:B--2---:R-:W-:-:S02]  /*4ebb0*/  @!P0 IMAD.MOV.U32 R12, RZ, RZ, R54 ;  /* 0x000000ffff0c8224 */ /* 0x004fc400078e0036 */
[----:B------:R-:W-:Y:S01]  /*4ebc0*/  @!P0 IMAD.MOV.U32 R13, RZ, RZ, R60 ;  /* 0x000000ffff0d8224 */ /* 0x000fe200078e003c */
[----:B0-----:R-:W2:Y:S04]  /*4ebd0*/  LDL.LU R54, [R1+0x10cc] ;  /* 0x0010cc0001367983 */ /* 0x001ea80000300800 */
[----:B-1----:R-:W2:Y:S04]  /*4ebe0*/  LDL.LU R60, [R1+0x104c] ;  /* 0x00104c00013c7983 */ /* 0x002ea80000300800 */
[----:B------:R-:W3:Y:S04]  /*4ebf0*/  LDL.LU R53, [R1+0x108c] ;  /* 0x00108c0001357983 */ /* 0x000ee80000300800 */
[----:B------:R-:W3:Y:S04]  /*4ec00*/  LDL.LU R64, [R1+0x1048] ;  /* 0x0010480001407983 */ /* 0x000ee80000300800 */
[----:B------:R0:W3:Y:S02]  /*4ec10*/  @!P0 LDG.E.U8 R48, desc[UR20][R12.64] ;  /* 0x000000140c308981 */ /* 0x0000e4000c1e1100 */
[----:B0-----:R-:W-:-:S02]  /*4ec20*/  @!P0 IMAD.MOV.U32 R13, RZ, RZ, R59 ;  /* 0x000000ffff0d8224 */ /* 0x001fc400078e003b */
[----:B----4-:R-:W4:Y:S01]  /*4ec30*/  LDL.LU R59, [R1+0x1088] ;  /* 0x00108800013b7983 */ /* 0x010f220000300800 */
[----:B------:R-:W-:-:S03]  /*4ec40*/  @!P0 IMAD.MOV.U32 R12, RZ, RZ, R58 ;  /* 0x000000ffff0c8224 */ /* 0x000fc600078e003a */
[----:B------:R-:W4:Y:S01]  /*4ec50*/  LDL.LU R58, [R1+0x10c8] ;  /* 0x0010c800013a7983 */ /* 0x000f220000300800 */
[----:B------:R-:W-:Y:S02]  /*4ec60*/  PRMT R45, RZ, 0x7610, R45 ;  /* 0x00007610ff2d7816 */ /* 0x000fe4000000002d */
[----:B------:R-:W-:-:S04]  /*4ec70*/  PRMT R44, RZ, 0x7610, R44 ;  /* 0x00007610ff2c7816 */ /* 0x000fc8000000002c */
[----:B------:R0:W4:Y:S01]  /*4ec80*/  @!P0 LDG.E.U8 R45, desc[UR20][R12.64] ;  /* 0x000000140c2d8981 */ /* 0x000122000c1e1100 */
[----:B------:R-:W-:Y:S02]  /*4ec90*/  PRMT R43, RZ, 0x7610, R43 ;  /* 0x00007610ff2b7816 */ /* 0x000fe4000000002b */
[----:B--2---:R-:W-:Y:S02]  /*4eca0*/  IADD3 R60, P4, PT, R60, UR15, RZ ;  /* 0x0000000f3c3c7c10 */ /* 0x004fe4000ff9e0ff */
[----:B------:R-:W-:Y:S02]  /*4ecb0*/  IADD3 R54, P1, PT, R54, UR15, RZ ;  /* 0x0000000f36367c10 */ /* 0x000fe4000ff3e0ff */
[----:B---3--:R-:W-:Y:S02]  /*4ecc0*/  IADD3 R53, P3, PT, R53, UR15, RZ ;  /* 0x0000000f35357c10 */ /* 0x008fe4000ff7e0ff */
[----:B------:R-:W-:Y:S01]  /*4ecd0*/  IADD3.X R64, PT, PT, R64, UR58, RZ, P4, !PT ;  /* 0x0000003a40407c10 */ /* 0x000fe2000a7fe4ff */
[----:B0-----:R-:W-:Y:S01]  /*4ece0*/  @!P0 IMAD.MOV.U32 R12, RZ, RZ, R60 ;  /* 0x000000ffff0c8224 */ /* 0x001fe200078e003c */
[----:B------:R-:W-:Y:S03]  /*4ecf0*/  STL [R1+0x104c], R60 ;  /* 0x00104c3c01007387 */ /* 0x000fe60000100800 */
[----:B------:R-:W-:Y:S01]  /*4ed00*/  @!P0 IMAD.MOV.U32 R13, RZ, RZ, R64 ;  /* 0x000000ffff0d8224 */ /* 0x000fe200078e0040 */
[----:B------:R-:W-:Y:S04]  /*4ed10*/  STL [R1+0x10cc], R54 ;  /* 0x0010cc3601007387 */ /* 0x000fe80000100800 */
[----:B------:R0:W-:Y:S04]  /*4ed20*/  STL [R1+0x108c], R53 ;  /* 0x00108c3501007387 */ /* 0x0001e80000100800 */
[----:B------:R1:W2:Y:S01]  /*4ed30*/  @!P0 LDG.E.U8 R44, desc[UR20][R12.64] ;  /* 0x000000140c2c8981 */ /* 0x0002a2000c1e1100 */
[----:B----4-:R-:W-:-:S02]  /*4ed40*/  IADD3.X R59, PT, PT, R59, UR58, RZ, P3, !PT ;  /* 0x0000003a3b3b7c10 */ /* 0x010fc40009ffe4ff */
[----:B------:R-:W-:Y:S01]  /*4ed50*/  IADD3.X R58, PT, PT, R58, UR58, RZ, P1, !PT ;  /* 0x0000003a3a3a7c10 */ /* 0x000fe20008ffe4ff */
[----:B------:R3:W-:Y:S01]  /*4ed60*/  STL [R1+0x1048], R64 ;  /* 0x0010484001007387 */ /* 0x0007e20000100800 */
[----:B-1----:R-:W-:-:S03]  /*4ed70*/  @!P0 IMAD.MOV.U32 R12, RZ, RZ, R53 ;  /* 0x000000ffff0c8224 */ /* 0x002fc600078e0035 */
[----:B------:R1:W-:Y:S01]  /*4ed80*/  STL [R1+0x1088], R59 ;  /* 0x0010883b01007387 */ /* 0x0003e20000100800 */
[----:B------:R-:W-:-:S03]  /*4ed90*/  @!P0 IMAD.MOV.U32 R13, RZ, RZ, R59 ;  /* 0x000000ffff0d8224 */ /* 0x000fc600078e003b */
[----:B------:R4:W-:Y:S04]  /*4eda0*/  STL [R1+0x10c8], R58 ;  /* 0x0010c83a01007387 */ /* 0x0009e80000100800 */
[----:B0-----:R-:W2:Y:S04]  /*4edb0*/  LDL.LU R53, [R1+0x118c] ;  /* 0x00118c0001357983 */ /* 0x001ea80000300800 */
[----:B------:R-:W2:Y:S04]  /*4edc0*/  LDL.LU R60, [R1+0x110c] ;  /* 0x00110c00013c7983 */ /* 0x000ea80000300800 */
[----:B------:R0:W2:Y:S02]  /*4edd0*/  @!P0 LDG.E.U8 R43, desc[UR20][R12.64] ;  /* 0x000000140c2b8981 */ /* 0x0000a4000c1e1100 */
[----:B0-----:R-:W-:-:S02]  /*4ede0*/  @!P0 IMAD.MOV.U32 R12, RZ, RZ, R54 ;  /* 0x000000ffff0c8224 */ /* 0x001fc400078e0036 */
[----:B------:R-:W2:Y:S04]  /*4edf0*/  LDL.LU R54, [R1+0x114c] ;  /* 0x00114c0001367983 */ /* 0x000ea80000300800 */
[----:B---3--:R-:W3:Y:S01]  /*4ee00*/  LDL.LU R64, [R1+0x1108] ;  /* 0x0011080001407983 */ /* 0x008ee20000300800 */
[----:B------:R-:W-:-:S03]  /*4ee10*/  @!P0 IMAD.MOV.U32 R13, RZ, RZ, R58 ;  /* 0x000000ffff0d8224 */ /* 0x000fc600078e003a */
[----:B-1----:R-:W3:Y:S04]  /*4ee20*/  LDL.LU R59, [R1+0x1148] ;  /* 0x00114800013b7983 */ /* 0x002ee80000300800 */
[----:B----4-:R-:W4:Y:S01]  /*4ee30*/  LDL.LU R58, [R1+0x1188] ;  /* 0x00118800013a7983 */ /* 0x010f220000300800 */
[----:B------:R-:W-:Y:S02]  /*4ee40*/  PRMT R42, RZ, 0x7610, R42 ;  /* 0x00007610ff2a7816 */ /* 0x000fe4000000002a */
[----:B------:R-:W-:-:S04]  /*4ee50*/  PRMT R41, RZ, 0x7610, R41 ;  /* 0x00007610ff297816 */ /* 0x000fc80000000029 */
[----:B------:R0:W4:Y:S01]  /*4ee60*/  @!P0 LDG.E.U8 R42, desc[UR20][R12.64] ;  /* 0x000000140c2a8981 */ /* 0x000122000c1e1100 */
[----:B------:R-:W-:Y:S02]  /*4ee70*/  PRMT R40, RZ, 0x7610, R40 ;  /* 0x00007610ff287816 */ /* 0x000fe40000000028 */
[----:B--2---:R-:W-:Y:S02]  /*4ee80*/  IADD3 R60, P4, PT, R60, UR15, RZ ;  /* 0x0000000f3c3c7c10 */ /* 0x004fe4000ff9e0ff */
[----:B------:R-:W-:-:S03]  /*4ee90*/  IADD3 R53, P1, PT, R53, UR15, RZ ;  /* 0x0000000f35357c10 */ /* 0x000fc6000ff3e0ff */
[----:B0-----:R-:W-:Y:S01]  /*4eea0*/  @!P0 IMAD.MOV.U32 R12, RZ, RZ, R60 ;  /* 0x000000ffff0c8224 */ /* 0x001fe200078e003c */
[----:B------:R-:W-:Y:S01]  /*4eeb0*/  STL [R1+0x110c], R60 ;  /* 0x00110c3c01007387 */ /* 0x000fe20000100800 */
[----:B------:R-:W-:Y:S02]  /*4eec0*/  IADD3 R54, P3, PT, R54, UR15, RZ ;  /* 0x0000000f36367c10 */ /* 0x000fe4000ff7e0ff */
[----:B---3--:R-:W-:Y:S01]  /*4eed0*/  IADD3.X R64, PT, PT, R64, UR58, RZ, P4, !PT ;  /* 0x0000003a40407c10 */ /* 0x008fe2000a7fe4ff */
[----:B------:R-:W-:Y:S01]  /*4eee0*/  STL [R1+0x118c], R53 ;  /* 0x00118c3501007387 */ /* 0x000fe20000100800 */
[----:B------:R-:W-:-:S03]  /*4eef0*/  IADD3.X R59, PT, PT, R59, UR58, RZ, P3, !PT ;  /* 0x0000003a3b3b7c10 */ /* 0x000fc60009ffe4ff */
[----:B------:R-:W-:Y:S01]  /*4ef00*/  @!P0 IMAD.MOV.U32 R13, RZ, RZ, R64 ;  /* 0x000000ffff0d8224 */ /* 0x000fe200078e0040 */
[----:B------:R0:W-:Y:S01]  /*4ef10*/  STL [R1+0x114c], R54 ;  /* 0x00114c3601007387 */ /* 0x0001e20000100800 */
[----:B----4-:R-:W-:-:S03]  /*4ef20*/  IADD3.X R58, PT, PT, R58, UR58, RZ, P1, !PT ;  /* 0x0000003a3a3a7c10 */ /* 0x010fc60008ffe4ff */
[----:B------:R1:W2:Y:S04]  /*4ef30*/  @!P0 LDG.E.U8 R41, desc[UR20][R12.64] ;  /* 0x000000140c298981 */ /* 0x0002a8000c1e1100 */
[----:B------:R3:W-:Y:S04]  /*4ef40*/  STL [R1+0x1108], R64 ;  /* 0x0011084001007387 */ /* 0x0007e80000100800 */
[----:B------:R4:W-:Y:S01]  /*4ef50*/  STL [R1+0x1148], R59 ;  /* 0x0011483b01007387 */ /* 0x0009e20000100800 */
[----:B-1----:R-:W-:Y:S02]  /*4ef60*/  @!P0 IMAD.MOV.U32 R12, RZ, RZ, R54 ;  /* 0x000000ffff0c8224 */ /* 0x002fe400078e0036 */
[----:B------:R-:W-:Y:S01]  /*4ef70*/  @!P0 IMAD.MOV.U32 R13, RZ, RZ, R59 ;  /* 0x000000ffff0d8224 */ /* 0x000fe200078e003b */
        /* <DEDUP_REMOVED lines=8> */
[----:B----4-:R-:W4:Y:S04]  /*4f000*/  LDL.LU R59, [R1+0x1208] ;  /* 0x00120800013b7983 */ /* 0x010f280000300800 */
[----:B-1----:R-:W4:Y:S01]  /*4f010*/  LDL.LU R58, [R1+0x1248] ;  /* 0x00124800013a7983 */ /* 0x002f220000300800 */
        /* <DEDUP_REMOVED lines=11> */
[----:B----4-:R-:W-:-:S03]  /*4f0d0*/  IADD3.X R59, PT, PT, R59, UR58, RZ, P3, !PT ;  /* 0x0000003a3b3b7c10 */ /* 0x010fc60009ffe4ff */
[----:B------:R-:W-:Y:S01]  /*4f0e0*/  @!P0 IMAD.MOV.U32 R13, RZ, RZ, R64 ;  /* 0x000000ffff0d8224 */ /* 0x000fe200078e0040 */
[----:B------:R0:W-:Y:S01]  /*4f0f0*/  STL [R1+0x120c], R53 ;  /* 0x00120c3501007387 */ /* 0x0001e20000100800 */
[----:B------:R-:W-:-:S03]  /*4f100*/  IADD3.X R58, PT, PT, R58, UR58, RZ, P1, !PT ;  /* 0x0000003a3a3a7c10 */ /* 0x000fc60008ffe4ff */
        /* <DEDUP_REMOVED lines=101> */
[----:B---3--:R-:W3:Y:S04]  /*4f760*/  LDL.LU R64, [R1+0x14c8] ;  /* 0x0014c80001407983 */ /* 0x008ee80000300800 */
[----:B----4-:R-:W4:Y:S01]  /*4f770*/  LDL.LU R59, [R1+0x1508] ;  /* 0x00150800013b7983 */ /* 0x010f220000300800 */
[----:B------:R-:W-:-:S03]  /*4f780*/  @!P0 IMAD.MOV.U32 R13, RZ, RZ, R58 ;  /* 0x000000ffff0d8224 */ /* 0x000fc600078e003a */
        /* <DEDUP_REMOVED lines=10> */
[----:B---3--:R-:W-:Y:S02]  /*4f830*/  IADD3.X R64, PT, PT, R64, UR58, RZ, P4, !PT ;  /* 0x0000003a40407c10 */ /* 0x008fe4000a7fe4ff */
[----:B----4-:R-:W-:-:S03]  /*4f840*/  IADD3.X R59, PT, PT, R59, UR58, RZ, P3, !PT ;  /* 0x0000003a3b3b7c10 */ /* 0x010fc60009ffe4ff */
[----:B------:R-:W-:Y:S01]  /*4f850*/  @!P0 IMAD.MOV.U32 R13, RZ, RZ, R64 ;  /* 0x000000ffff0d8224 */ /* 0x000fe200078e0040 */
[----:B------:R-:W-:Y:S01]  /*4f860*/  STL [R1+0xaa8], R54 ;  /* 0x000aa83601007387 */ /* 0x000fe20000100800 */
[----:B------:R-:W-:-:S03]  /*4f870*/  IADD3.X R58, PT, PT, R58, UR58, RZ, P1, !PT ;  /* 0x0000003a3a3a7c10 */ /* 0x000fc60008ffe4ff */
[----:B------:R0:W2:Y:S04]  /*4f880*/  @!P0 LDG.E.U8 R26, desc[UR20][R12.64] ;  /* 0x000000140c1a8981 */ /* 0x0000a8000c1e1100 */
[----:B------:R1:W-:Y:S01]  /*4f890*/  STL [R1+0x150c], R53 ;  /* 0x00150c3501007387 */ /* 0x0003e20000100800 */
[----:B0-----:R-:W-:Y:S02]  /*4f8a0*/  @!P0 IMAD.MOV.U32 R12, RZ, RZ, R53 ;  /* 0x000000ffff0c8224 */ /* 0x001fe400078e0035 */
[----:B------:R-:W-:Y:S01]  /*4f8b0*/  @!P0 IMAD.MOV.U32 R13, RZ, RZ, R59 ;  /* 0x000000ffff0d8224 */ /* 0x000fe200078e003b */
[----:B------:R-:W-:Y:S04]  /*4f8c0*/  STL [R1+0x14c8], R64 ;  /* 0x0014c84001007387 */ /* 0x000fe80000100800 */
[----:B------:R0:W-:Y:S04]  /*4f8d0*/  STL [R1+0x1508], R59 ;  /* 0x0015083b01007387 */ /* 0x0001e80000100800 */
[----:B------:R3:W-:Y:S04]  /*4f8e0*/  STL [R1+0xaa4], R58 ;  /* 0x000aa43a01007387 */ /* 0x0007e80000100800 */
[----:B------:R4:W2:Y:S04]  /*4f8f0*/  @!P0 LDG.E.U8 R25, desc[UR20][R12.64] ;  /* 0x000000140c198981 */ /* 0x0008a8000c1e1100 */
[----:B-1----:R-:W2:Y:S01]  /*4f900*/  LDL.LU R53, [R1+0xa28] ;  /* 0x000a280001357983 */ /* 0x002ea20000300800 */
[----:B----4-:R-:W-:-:S03]  /*4f910*/  @!P0 IMAD.MOV.U32 R12, RZ, RZ, R54 ;  /* 0x000000ffff0c8224 */ /* 0x010fc600078e0036 */
[----:B------:R-:W4:Y:S04]  /*4f920*/  LDL.LU R54, [R1+0xa80] ;  /* 0x000a800001367983 */ /* 0x000f280000300800 */
[----:B0-----:R-:W4:Y:S04]  /*4f930*/  LDL.LU R59, [R1+0x154c] ;  /* 0x00154c00013b7983 */ /* 0x001f280000300800 */
[----:B------:R-:W4:Y:S01]  /*4f940*/  LDL.LU R64, [R1+0xa7c] ;  /* 0x000a7c0001407983 */ /* 0x000f220000300800 */
[----:B------:R-:W-:-:S03]  /*4f950*/  @!P0 IMAD.MOV.U32 R13, RZ, RZ, R58 ;  /* 0x000000ffff0d8224 */ /* 0x000fc600078e003a */
[----:B------:R-:W4:Y:S04]  /*4f960*/  LDL.LU R60, [R1+0x1548] ;  /* 0x00154800013c7983 */ /* 0x000f280000300800 */
[----:B---3--:R-:W3:Y:S01]  /*4f970*/  LDL.LU R58, [R1+0xa24] ;  /* 0x000a2400013a7983 */ /* 0x008ee20000300800 */
[----:B------:R-:W-:Y:S02]  /*4f980*/  PRMT R24, RZ, 0x7610, R24 ;  /* 0x00007610ff187816 */ /* 0x000fe40000000018 */
[----:B------:R-:W-:-:S04]  /*4f990*/  PRMT R23, RZ, 0x7610, R23 ;  /* 0x00007610ff177816 */ /* 0x000fc80000000017 */
[----:B------:R0:W3:Y:S01]  /*4f9a0*/  @!P0 LDG.E.U8 R24, desc[UR20][R12.64] ;  /* 0x000000140c188981 */ /* 0x0000e2000c1e1100 */
[----:B------:R-:W-:Y:S02]  /*4f9b0*/  PRMT R22, RZ, 0x7610, R22 ;  /* 0x00007610ff167816 */ /* 0x000fe40000000016 */
[----:B--2---:R-:W-:Y:S02]  /*4f9c0*/  IADD3 R53, P1, PT, R53, UR15, RZ ;  /* 0x0000000f35357c10 */ /* 0x004fe4000ff3e0ff */
[----:B----4-:R-:W-:Y:S02]  /*4f9d0*/  IADD3 R54, P4, PT, R54, UR15, RZ ;  /* 0x0000000f36367c10 */ /* 0x010fe4000ff9e0ff */
[----:B------:R-:W-:Y:S02]  /*4f9e0*/  IADD3 R59, P3, PT, R59, UR15, RZ ;  /* 0x0000000f3b3b7c10 */ /* 0x000fe4000ff7e0ff */
[----:B------:R-:W-:Y:S01]  /*4f9f0*/  IADD3.X R64, PT, PT, R64, UR58, RZ, P4, !PT ;  /* 0x0000003a40407c10 */ /* 0x000fe2000a7fe4ff */
[----:B0-----:R-:W-:Y:S01]  /*4fa00*/  @!P0 IMAD.MOV.U32 R12, RZ, RZ, R54 ;  /* 0x000000ffff0c8224 */ /* 0x001fe200078e0036 */
[----:B------:R0:W-:Y:S01]  /*4fa10*/  STL [R1+0xa80], R54 ;  /* 0x000a803601007387 */ /* 0x0001e20000100800 */
[----:B------:R-:W-:-:S02]  /*4fa20*/  IADD3.X R60, PT, PT, R60, UR58, RZ, P3, !PT ;  /* 0x0000003a3c3c7c10 */ /* 0x000fc40009ffe4ff */
[----:B------:R-:W-:Y:S01]  /*4fa30*/  @!P0 IMAD.MOV.U32 R13, RZ, RZ, R64 ;  /* 0x000000ffff0d8224 */ /* 0x000fe200078e0040 */
[----:B------:R-:W-:Y:S01]  /*4fa40*/  STL [R1+0xa28], R53 ;  /* 0x000a283501007387 */ /* 0x000fe20000100800 */
[----:B---3--:R-:W-:-:S03]  /*4fa50*/  IADD3.X R58, PT, PT, R58, UR58, RZ, P1, !PT ;  /* 0x0000003a3a3a7c10 */ /* 0x008fc60008ffe4ff */
[----:B------:R-:W-:Y:S04]  /*4fa60*/  STL [R1+0x154c], R59 ;  /* 0x00154c3b01007387 */ /* 0x000fe80000100800 */
[----:B------:R1:W2:Y:S04]  /*4fa70*/  @!P0 LDG.E.U8 R23, desc[UR20][R12.64] ;  /* 0x000000140c178981 */ /* 0x0002a8000c1e1100 */
[----:B------:R-:W-:Y:S04]  /*4fa80*/  STL [R1+0xa7c], R64 ;  /* 0x000a7c4001007387 */ /* 0x000fe80000100800 */
[----:B------:R3:W-:Y:S01]  /*4fa90*/  STL [R1+0x1548], R60 ;  /* 0x0015483c01007387 */ /* 0x0007e20000100800 */
[----:B-1----:R-:W-:-:S02]  /*4faa0*/  @!P0 IMAD.MOV.U32 R12, RZ, RZ, R59 ;  /* 0x000000ffff0c8224 */ /* 0x002fc400078e003b */
[----:B------:R-:W-:Y:S01]  /*4fab0*/  @!P0 IMAD.MOV.U32 R13, RZ, RZ, R60 ;  /* 0x000000ffff0d8224 */ /* 0x000fe200078e003c */
[----:B0-----:R-:W4:Y:S04]  /*4fac0*/  LDL.LU R54, [R1+0x9a8] ;  /* 0x0009a80001367983 */ /* 0x001f280000300800 */
[----:B------:R0:W-:Y:S04]  /*4fad0*/  STL [R1+0xa24], R58 ;  /* 0x000a243a01007387 */ /* 0x0001e80000100800 */
[----:B---3--:R-:W3:Y:S04]  /*4fae0*/  LDL.LU R60, [R1+0xa00] ;  /* 0x000a0000013c7983 */ /* 0x008ee80000300800 */
[----:B------:R1:W2:Y:S02]  /*4faf0*/  @!P0 LDG.E.U8 R22, desc[UR20][R12.64] ;  /* 0x000000140c168981 */ /* 0x0002a4000c1e1100 */
[----:B-1----:R-:W-:-:S02]  /*4fb00*/  @!P0 IMAD.MOV.U32 R12, RZ, RZ, R53 ;  /* 0x000000ffff0c8224 */ /* 0x002fc400078e0035 */
[----:B------:R-:W2:Y:S04]  /*4fb10*/  LDL.LU R53, [R1+0x158c] ;  /* 0x00158c0001357983 */ /* 0x000ea80000300800 */
[----:B------:R-:W2:Y:S01]  /*4fb20*/  LDL.LU R64, [R1+0x9fc] ;  /* 0x0009fc0001407983 */ /* 0x000ea20000300800 */
[----:B------:R-:W-:-:S03]  /*4fb30*/  @!P0 IMAD.MOV.U32 R13, RZ, RZ, R58 ;  /* 0x000000ffff0d8224 */ /* 0x000fc600078e003a */
[----:B0-----:R-:W2:Y:S04]  /*4fb40*/  LDL.LU R58, [R1+0x1588] ;  /* 0x00158800013a7983 */ /* 0x001ea80000300800 */
[----:B------:R-:W2:Y:S01]  /*4fb50*/  LDL.LU R59, [R1+0x9a4] ;  /* 0x0009a400013b7983 */ /* 0x000ea20000300800 */
[----:B------:R-:W-:Y:S02]  /*4fb60*/  PRMT R21, RZ, 0x7610, R21 ;  /* 0x00007610ff157816 */ /* 0x000fe40000000015 */
[----:B------:R-:W-:-:S04]  /*4fb70*/  PRMT R20, RZ, 0x7610, R20 ;  /* 0x00007610ff147816 */ /* 0x000fc80000000014 */
[----:B------:R0:W2:Y:S01]  /*4fb80*/  @!P0 LDG.E.U8 R21, desc[UR20][R12.64] ;  /* 0x000000140c158981 */ /* 0x0000a2000c1e1100 */
[----:B------:R-:W-:Y:S02]  /*4fb90*/  PRMT R19, RZ, 0x7610, R19 ;  /* 0x00007610ff137816 */ /* 0x000fe40000000013 */
[----:B----4-:R-:W-:Y:S02]  /*4fba0*/  IADD3 R54, P1, PT, R54, UR15, RZ ;  /* 0x0000000f36367c10 */ /* 0x010fe4000ff3e0ff */
[----:B---3--:R-:W-:-:S05]  /*4fbb0*/  IADD3 R60, P4, PT, R60, UR15, RZ ;  /* 0x0000000f3c3c7c10 */ /* 0x008fca000ff9e0ff */
[----:B0-----:R-:W-:Y:S01]  /*4fbc0*/  @!P0 IMAD.MOV.U32 R12, RZ, RZ, R60 ;  /* 0x000000ffff0c8224 */ /* 0x001fe200078e003c */
[----:B------:R-:W-:Y:S04]  /*4fbd0*/  STL [R1+0xa00], R60 ;  /* 0x000a003c01007387 */ /* 0x000fe80000100800 */
[----:B------:R-:W-:Y:S01]  /*4fbe0*/  STL [R1+0x9a8], R54 ;  /* 0x0009a83601007387 */ /* 0x000fe20000100800 */
[----:B--2---:R-:W-:Y:S02]  /*4fbf0*/  IADD3 R53, P3, PT, R53, UR15, RZ ;  /* 0x0000000f35357c10 */ /* 0x004fe4000ff7e0ff */
[----:B------:R-:W-:-:S03]  /*4fc00*/  IADD3.X R64, PT, PT, R64, UR58, RZ, P4, !PT ;  /* 0x0000003a40407c10 */ /* 0x000fc6000a7fe4ff */
[----:B------:R0:W-:Y:S01]  /*4fc10*/  STL [R1+0x158c], R53 ;  /* 0x00158c3501007387 */ /* 0x0001e20000100800 */
[----:B------:R-:W-:Y:S01]  /*4fc20*/  IADD3.X R58, PT, PT, R58, UR58, RZ, P3, !PT ;  /* 0x0000003a3a3a7c10 */ /* 0x000fe20009ffe4ff */
[----:B------:R-:W-:Y:S01]  /*4fc30*/  @!P0 IMAD.MOV.U32 R13, RZ, RZ, R64 ;  /* 0x000000ffff0d8224 */ /* 0x000fe200078e0040 */
[----:B------:R-:W-:Y:S01]  /*4fc40*/  IADD3.X R59, PT, PT, R59, UR58, RZ, P1, !PT ;  /* 0x0000003a3b3b7c10 */ /* 0x000fe20008ffe4ff */
[----:B------:R-:W-:Y:S04]  /*4fc50*/  STL [R1+0x9fc], R64 ;  /* 0x0009fc4001007387 */ /* 0x000fe80000100800 */
[----:B------:R1:W-:Y:S04]  /*4fc60*/  STL [R1+0x1588], R58 ;  /* 0x0015883a01007387 */ /* 0x0003e80000100800 */
[----:B------:R2:W3:Y:S04]  /*4fc70*/  @!P0 LDG.E.U8 R20, desc[UR20][R12.64] ;  /* 0x000000140c148981 */ /* 0x0004e8000c1e1100 */
[----:B------:R4:W-:Y:S01]  /*4fc80*/  STL [R1+0x9a4], R59 ;  /* 0x0009a43b01007387 */ /* 0x0009e20000100800 */
[----:B--2---:R-:W-:-:S03]  /*4fc90*/  @!P0 IMAD.MOV.U32 R12, RZ, RZ, R53 ;  /* 0x000000ffff0c8224 */ /* 0x004fc600078e0035 */
[----:B0-----:R-:W2:Y:S01]  /*4fca0*/  LDL.LU R53, [R1+0x640] ;  /* 0x0006400001357983 */ /* 0x001ea20000300800 */
[----:B------:R-:W-:-:S03]  /*4fcb0*/  @!P0 IMAD.MOV.U32 R13, RZ, RZ, R58 ;  /* 0x000000ffff0d8224 */ /* 0x000fc600078e003a */
[----:B------:R-:W2:Y:S04]  /*4fcc0*/  LDL.LU R60, [R1+0x5c0] ;  /* 0x0005c000013c7983 */ /* 0x000ea80000300800 */
[----:B-1----:R-:W3:Y:S04]  /*4fcd0*/  LDL.LU R58, [R1+0x600] ;  /* 0x00060000013a7983 */ /* 0x002ee80000300800 */
        /* <DEDUP_REMOVED lines=9> */
[----:B------:R-:W-:Y:S01]  /*4fd70*/  PRMT R16, RZ, 0x7610, R16 ;  /* 0x00007610ff107816 */ /* 0x000fe20000000010 */
[----:B------:R-:W-:Y:S02]  /*4fd80*/  IMAD.MOV.U32 R70, RZ, RZ, R76 ;  /* 0x000000ffff467224 */ /* 0x000fe400078e004c */
[----:B------:R-:W-:Y:S02]  /*4fd90*/  IMAD.MOV.U32 R76, RZ, RZ, R46 ;  /* 0x000000ffff4c7224 */ /* 0x000fe400078e002e */
[----:B------:R-:W-:Y:S02]  /*4fda0*/  IMAD.MOV.U32 R66, RZ, RZ, R71 ;  /* 0x000000ffff427224 */ /* 0x000fe400078e0047 */
[----:B------:R-:W-:Y:S02]  /*4fdb0*/  IMAD.MOV.U32 R71, RZ, RZ, R77 ;  /* 0x000000ffff477224 */ /* 0x000fe400078e004d */
[----:B------:R-:W-:-:S02]  /*4fdc0*/  IMAD.MOV.U32 R77, RZ, RZ, R78 ;  /* 0x000000ffff4d7224 */ /* 0x000fc400078e004e */
[----:B------:R-:W-:Y:S01]  /*4fdd0*/  IMAD.MOV.U32 R78, RZ, RZ, R47 ;  /* 0x000000ffff4e7224 */ /* 0x000fe200078e002f */
[----:B--2---:R-:W-:Y:S02]  /*4fde0*/  IADD3 R60, P4, PT, R60, UR15, RZ ;  /* 0x0000000f3c3c7c10 */ /* 0x004fe4000ff9e0ff */
[----:B---3--:R-:W-:Y:S02]  /*4fdf0*/  IADD3 R58, P3, PT, R58, UR15, RZ ;  /* 0x0000000f3a3a7c10 */ /* 0x008fe4000ff7e0ff */
[----:B------:R-:W-:Y:S01]  /*4fe00*/  IADD3.X R64, PT, PT, R64, UR58, RZ, P4, !PT ;  /* 0x0000003a40407c10 */ /* 0x000fe2000a7fe4ff */
[----:B0-----:R-:W-:Y:S01]  /*4fe10*/  @!P0 IMAD.MOV.U32 R12, RZ, RZ, R60 ;  /* 0x000000ffff0c8224 */ /* 0x001fe200078e003c */
[----:B------:R-:W-:-:S03]  /*4fe20*/  IADD3 R53, P1, PT, R53, UR15, RZ ;  /* 0x0000000f35357c10 */ /* 0x000fc6000ff3e0ff */
[----:B------:R-:W-:Y:S01]  /*4fe30*/  @!P0 IMAD.MOV.U32 R13, RZ, RZ, R64 ;  /* 0x000000ffff0d8224 */ /* 0x000fe200078e0040 */
[----:B------:R-:W-:Y:S04]  /*4fe40*/  STL [R1+0x5c0], R60 ;  /* 0x0005c03c01007387 */ /* 0x000fe80000100800 */
[----:B------:R0:W2:Y:S01]  /*4fe50*/  @!P0 LDG.E.U8 R17, desc[UR20][R12.64] ;  /* 0x000000140c118981 */ /* 0x0000a2000c1e1100 */
[----:B----4-:R-:W-:-:S03]  /*4fe60*/  IADD3.X R59, PT, PT, R59, UR58, RZ, P3, !PT ;  /* 0x0000003a3b3b7c10 */ /* 0x010fc60009ffe4ff */
[----:B------:R1:W-:Y:S01]  /*4fe70*/  STL [R1+0x640], R53 ;  /* 0x0006403501007387 */ /* 0x0003e20000100800 */
[----:B0-----:R-:W-:Y:S01]  /*4fe80*/  @!P0 IMAD.MOV.U32 R12, RZ, RZ, R58 ;  /* 0x000000ffff0c8224 */ /* 0x001fe200078e003a */
[----:B------:R-:W-:Y:S01]  /*4fe90*/  IADD3.X R54, PT, PT, R54, UR58, RZ, P1, !PT ;  /* 0x0000003a36367c10 */ /* 0x000fe20008ffe4ff */
[----:B------:R-:W-:Y:S01]  /*4fea0*/  @!P0 IMAD.MOV.U32 R13, RZ, RZ, R59 ;  /* 0x000000ffff0d8224 */ /* 0x000fe200078e003b */
[----:B------:R0:W-:Y:S04]  /*4feb0*/  STL [R1+0x600], R58 ;  /* 0x0006003a01007387 */ /* 0x0001e80000100800 */
[----:B------:R-:W-:Y:S04]  /*4fec0*/  STL [R1+0x5bc], R64 ;  /* 0x0005bc4001007387 */ /* 0x000fe80000100800 */
[----:B------:R3:W-:Y:S04]  /*4fed0*/  STL [R1+0x5fc], R59 ;  /* 0x0005fc3b01007387 */ /* 0x0007e80000100800 */
[----:B------:R4:W2:Y:S04]  /*4fee0*/  @!P0 LDG.E.U8 R16, desc[UR20][R12.64] ;  /* 0x000000140c108981 */ /* 0x0008a8000c1e1100 */
[----:B------:R0:W-:Y:S01]  /*4fef0*/  STL [R1+0x63c], R54 ;  /* 0x00063c3601007387 */ /* 0x0001e20000100800 */
[----:B----4-:R-:W-:-:S03]  /*4ff00*/  @!P0 IMAD.MOV.U32 R12, RZ, RZ, R53 ;  /* 0x000000ffff0c8224 */ /* 0x010fc600078e0035 */
[----:B-1----:R-:W4:Y:S04]  /*4ff10*/  LDL.LU R53, [R1+0x720] ;  /* 0x0007200001357983 */ /* 0x002f280000300800 */
[----:B------:R-:W2:Y:S04]  /*4ff20*/  LDL.LU R46, [R1+0x680] ;  /* 0x00068000012e7983 */ /* 0x000ea80000300800 */
[----:B0-----:R-:W2:Y:S04]  /*4ff30*/  LDL.LU R58, [R1+0x6c0] ;  /* 0x0006c000013a7983 */ /* 0x001ea80000300800 */
[----:B------:R-:W2:Y:S04]  /*4ff40*/  LDL.LU R47, [R1+0x67c] ;  /* 0x00067c00012f7983 */ /* 0x000ea80000300800 */
[----:B---3--:R-:W3:Y:S01]  /*4ff50*/  LDL.LU R59, [R1+0x6bc] ;  /* 0x0006bc00013b7983 */ /* 0x008ee20000300800 */
[----:B------:R-:W-:-:S03]  /*4ff60*/  @!P0 IMAD.MOV.U32 R13, RZ, RZ, R54 ;  /* 0x000000ffff0d8224 */ /* 0x000fc600078e0036 */
[----:B------:R-:W3:Y:S01]  /*4ff70*/  LDL.LU R54, [R1+0x71c] ;  /* 0x00071c0001367983 */ /* 0x000ee20000300800 */
[----:B------:R-:W-:Y:S02]  /*4ff80*/  PRMT R15, RZ, 0x7610, R15 ;  /* 0x00007610ff0f7816 */ /* 0x000fe4000000000f */
[----:B------:R-:W-:-:S04]  /*4ff90*/  PRMT R14, RZ, 0x7610, R14 ;  /* 0x00007610ff0e7816 */ /* 0x000fc8000000000e */
[----:B------:R0:W3:Y:S02]  /*4ffa0*/  @!P0 LDG.E.U8 R15, desc[UR20][R12.64] ;  /* 0x000000140c0f8981 */ /* 0x0000e4000c1e1100 */
[----:B0-----:R-:W-:Y:S02]  /*4ffb0*/  PRMT R13, RZ, 0x7610, R13 ;  /* 0x00007610ff0d7816 */ /* 0x001fe4000000000d */
[----:B----4-:R-:W-:Y:S02]  /*4ffc0*/  IADD3 R53, P1, PT, R53, UR15, RZ ;  /* 0x0000000f35357c10 */ /* 0x010fe4000ff3e0ff */
[----:B--2---:R-:W-:Y:S02]  /*4ffd0*/  IADD3 R46, P4, PT, R46, UR15, RZ ;  /* 0x0000000f2e2e7c10 */ /* 0x004fe4000ff9e0ff */
[----:B------:R-:W-:-:S03]  /*4ffe0*/  IADD3 R58, P3, PT, R58, UR15, RZ ;  /* 0x0000000f3a3a7c10 */ /* 0x000fc6000ff7e0ff */
[----:B------:R0:W-:Y:S01]  /*4fff0*/  STL [R1+0x680], R46 ;  /* 0x0006802e01007387 */ /* 0x0001e20000100800 */
[----:B------:R-:W-:-:S03]  /*50000*/  IADD3.X R47, PT, PT, R47, UR58, RZ, P4, !PT ;  /* 0x0000003a2f2f7c10 */ /* 0x000fc6000a7fe4ff */
[----:B------:R-:W-:Y:S01]  /*50010*/  STL [R1+0x720], R53 ;  /* 0x0007203501007387 */ /* 0x000fe20000100800 */
[----:B---3--:R-:W-:-:S03]  /*50020*/  IADD3.X R59, PT, PT, R59, UR58, RZ, P3, !PT ;  /* 0x0000003a3b3b7c10 */ /* 0x008fc60009ffe4ff */
[----:B------:R-:W-:Y:S04]  /*50030*/  STL [R1+0x6c0], R58 ;  /* 0x0006c03a01007387 */ /* 0x000fe80000100800 */
[----:B------:R1:W-:Y:S01]  /*50040*/  STL [R1+0x67c], R47 ;  /* 0x00067c2f01007387 */ /* 0x0003e20000100800 */
[----:B------:R-:W-:-:S03]  /*50050*/  IADD3.X R54, PT, PT, R54, UR58, RZ, P1, !PT ;  /* 0x0000003a36367c10 */ /* 0x000fc60008ffe4ff */
[----:B------:R0:W2:Y:S04]  /*50060*/  @!P0 LDG.E.U8 R14, desc[UR20][R46.64] ;  /* 0x000000142e0e8981 */ /* 0x0000a8000c1e1100 */
[----:B------:R3:W-:Y:S01]  /*50070*/  STL [R1+0x6bc], R59 ;  /* 0x0006bc3b01007387 */ /* 0x0007e20000100800 */
[----:B0-----:R-:W-:Y:S02]  /*50080*/  @!P0 IMAD.MOV.U32 R46, RZ, RZ, R58 ;  /* 0x000000ffff2e8224 */ /* 0x001fe400078e003a */
[----:B-1----:R-:W-:Y:S01]  /*50090*/  @!P0 IMAD.MOV.U32 R47, RZ, RZ, R59 ;  /* 0x000000ffff2f8224 */ /* 0x002fe200078e003b */
[----:B------:R0:W-:Y:S04]  /*500a0*/  STL [R1+0x71c], R54 ;  /* 0x00071c3601007387 */ /* 0x0001e80000100800 */
[----:B------:R1:W4:Y:S02]  /*500b0*/  @!P0 LDG.E.U8 R13, desc[UR20][R46.64] ;  /* 0x000000142e0d8981 */ /* 0x000324000c1e1100 */
[----:B-1----:R-:W-:-:S02]  /*500c0*/  @!P0 IMAD.MOV.U32 R46, RZ, RZ, R53 ;  /* 0x000000ffff2e8224 */ /* 0x002fc400078e0035 */
[----:B------:R-:W2:Y:S04]  /*500d0*/  LDL.LU R53, [R1+0x7e0] ;  /* 0x0007e00001357983 */ /* 0x000ea80000300800 */
[----:B------:R-:W2:Y:S04]  /*500e0*/  LDL.LU R60, [R1+0x760] ;  /* 0x00076000013c7983 */ /* 0x000ea80000300800 */
[----:B------:R-:W4:Y:S04]  /*500f0*/  LDL.LU R58, [R1+0x7a0] ;  /* 0x0007a000013a7983 */ /* 0x000f280000300800 */
[----:B------:R-:W4:Y:S04]  /*50100*/  LDL.LU R64, [R1+0x75c] ;  /* 0x00075c0001407983 */ /* 0x000f280000300800 */
[----:B---3--:R-:W3:Y:S01]  /*50110*/  LDL.LU R59, [R1+0x79c] ;  /* 0x00079c00013b7983 */ /* 0x008ee20000300800 */
[----:B------:R-:W-:-:S03]  /*50120*/  @!P0 IMAD.MOV.U32 R47, RZ, RZ, R54 ;  /* 0x000000ffff2f8224 */ /* 0x000fc600078e0036 */
[----:B0-----:R-:W3:Y:S01]  /*50130*/  LDL.LU R54, [R1+0x7dc] ;  /* 0x0007dc0001367983 */ /* 0x001ee20000300800 */
[----:B------:R-:W-:Y:S02]  /*50140*/  PRMT R12, RZ, 0x7610, R12 ;  /* 0x00007610ff0c7816 */ /* 0x000fe4000000000c */
[----:B------:R-:W-:-:S04]  /*50150*/  PRMT R49, RZ, 0x7610, R49 ;  /* 0x00007610ff317816 */ /* 0x000fc80000000031 */
[----:B------:R0:W3:Y:S01]  /*50160*/  @!P0 LDG.E.U8 R12, desc[UR20][R46.64] ;  /* 0x000000142e0c8981 */ /* 0x0000e2000c1e1100 */
[----:B------:R-:W-:Y:S02]  /*50170*/  PRMT R50, RZ, 0x7610, R50 ;  /* 0x00007610ff327816 */ /* 0x000fe40000000032 */
[----:B--2---:R-:W-:Y:S02]  /*50180*/  IADD3 R60, P4, PT, R60, UR15, RZ ;  /* 0x0000000f3c3c7c10 */ /* 0x004fe4000ff9e0ff */
[----:B----4-:R-:W-:Y:S02]  /*50190*/  IADD3 R58, P3, PT, R58, UR15, RZ ;  /* 0x0000000f3a3a7c10 */ /* 0x010fe4000ff7e0ff */
[----:B------:R-:W-:Y:S01]  /*501a0*/  IADD3.X R64, PT, PT, R64, UR58, RZ, P4, !PT ;  /* 0x0000003a40407c10 */ /* 0x000fe2000a7fe4ff */
[----:B0-----:R-:W-:Y:S01]  /*501b0*/  @!P0 IMAD.MOV.U32 R46, RZ, RZ, R60 ;  /* 0x000000ffff2e8224 */ /* 0x001fe200078e003c */
[----:B------:R-:W-:Y:S02]  /*501c0*/  IADD3 R53, P1, PT, R53, UR15, RZ ;  /* 0x0000000f35357c10 */ /* 0x000fe4000ff3e0ff */
[----:B---3--:R-:W-:Y:S01]  /*501d0*/  IADD3.X R59, PT, PT, R59, UR58, RZ, P3, !PT ;  /* 0x0000003a3b3b7c10 */ /* 0x008fe20009ffe4ff */
[----:B------:R-:W-:Y:S01]  /*501e0*/  @!P0 IMAD.MOV.U32 R47, RZ, RZ, R64 ;  /* 0x000000ffff2f8224 */ /* 0x000fe200078e0040 */
[----:B------:R-:W-:Y:S01]  /*501f0*/  STL [R1+0x760], R60 ;  /* 0x0007603c01007387 */ /* 0x000fe20000100800 */
[----:B------:R-:W-:-:S03]  /*50200*/  IADD3.X R54, PT, PT, R54, UR58, RZ, P1, !PT ;  /* 0x0000003a36367c10 */ /* 0x000fc60008ffe4ff */
[----:B------:R0:W2:Y:S04]  /*50210*/  @!P0 LDG.E.U8 R49, desc[UR20][R46.64] ;  /* 0x000000142e318981 */ /* 0x0000a8000c1e1100 */
[----:B------:R1:W-:Y:S01]  /*50220*/  STL [R1+0x7e0], R53 ;  /* 0x0007e03501007387 */ /* 0x0003e20000100800 */
[----:B0-----:R-:W-:Y:S02]  /*50230*/  @!P0 IMAD.MOV.U32 R46, RZ, RZ, R58 ;  /* 0x000000ffff2e8224 */ /* 0x001fe400078e003a */
[----:B------:R-:W-:Y:S01]  /*50240*/  @!P0 IMAD.MOV.U32 R47, RZ, RZ, R59 ;  /* 0x000000ffff2f8224 */ /* 0x000fe200078e003b */
[----:B------:R0:W-:Y:S04]  /*50250*/  STL [R1+0x7a0], R58 ;  /* 0x0007a03a01007387 */ /* 0x0001e80000100800 */
[----:B------:R3:W-:Y:S04]  /*50260*/  STL [R1+0x75c], R64 ;  /* 0x00075c4001007387 */ /* 0x0007e80000100800 */
[----:B------:R4:W-:Y:S04]  /*50270*/  STL [R1+0x79c], R59 ;  /* 0x00079c3b01007387 */ /* 0x0009e80000100800 */
[----:B------:R0:W2:Y:S04]  /*50280*/  @!P0 LDG.E.U8 R50, desc[UR20][R46.64] ;  /* 0x000000142e328981 */ /* 0x0000a8000c1e1100 */
[----:B------:R3:W-:Y:S01]  /*50290*/  STL [R1+0x7dc], R54 ;  /* 0x0007dc3601007387 */ /* 0x0007e20000100800 */
[----:B0-----:R-:W-:-:S03]  /*502a0*/  @!P0 IMAD.MOV.U32 R46, RZ, RZ, R53 ;  /* 0x000000ffff2e8224 */ /* 0x001fc600078e0035 */
[----:B-1----:R-:W2:Y:S04]  /*502b0*/  LDL.LU R53, [R1+0x8a0] ;  /* 0x0008a00001357983 */ /* 0x002ea80000300800 */
[----:B------:R-:W2:Y:S04]  /*502c0*/  LDL.LU R60, [R1+0x820] ;  /* 0x00082000013c7983 */ /* 0x000ea80000300800 */
[----:B------:R-:W2:Y:S04]  /*502d0*/  LDL.LU R58, [R1+0x860] ;  /* 0x00086000013a7983 */ /* 0x000ea80000300800 */
[----:B---3--:R-:W3:Y:S04]  /*502e0*/  LDL.LU R64, [R1+0x81c] ;  /* 0x00081c0001407983 */ /* 0x008ee80000300800 */
        /* <DEDUP_REMOVED lines=9> */
[----:B---3--:R-:W-:Y:S01]  /*50380*/  IADD3.X R64, PT, PT, R64, UR58, RZ, P4, !PT ;  /* 0x0000003a40407c10 */ /* 0x008fe2000a7fe4ff */
[----:B0-----:R-:W-:Y:S01]  /*50390*/  @!P0 IMAD.MOV.U32 R46, RZ, RZ, R60 ;  /* 0x000000ffff2e8224 */ /* 0x001fe200078e003c */
[----:B------:R-:W-:Y:S02]  /*503a0*/  IADD3 R53, P1, PT, R53, UR15, RZ ;  /* 0x0000000f35357c10 */ /* 0x000fe4000ff3e0ff */
[----:B----4-:R-:W-:Y:S01]  /*503b0*/  IADD3.X R59, PT, PT, R59, UR58, RZ, P3, !PT ;  /* 0x0000003a3b3b7c10 */ /* 0x010fe20009ffe4ff */
        /* <DEDUP_REMOVED lines=46> */
[----:B---3--:R-:W3:Y:S01]  /*506a0*/  LDL.LU R64, [R1+0x15b8] ;  /* 0x0015b80001407983 */ /* 0x008ee20000300800 */
[----:B------:R-:W-:-:S03]  /*506b0*/  @!P0 IMAD.MOV.U32 R47, RZ, RZ, R54 ;  /* 0x000000ffff2f8224 */ /* 0x000fc600078e0036 */
[----:B----4-:R-:W4:Y:S04]  /*506c0*/  LDL.LU R59, [R1+0x15f8] ;  /* 0x0015f800013b7983 */ /* 0x010f280000300800 */
        /* <DEDUP_REMOVED lines=12> */
[----:B------:R0:W-:Y:S01]  /*50790*/  STL [R1+0x15bc], R60 ;  /* 0x0015bc3c01007387 */ /* 0x0001e20000100800 */
[----:B------:R-:W-:-:S03]  /*507a0*/  IADD3.X R54, PT, PT, R54, UR58, RZ, P1, !PT ;  /* 0x0000003a36367c10 */ /* 0x000fc60008ffe4ff */
[----:B------:R-:W-:Y:S04]  /*507b0*/  STL [R1+0x163c], R53 ;  /* 0x00163c3501007387 */ /* 0x000fe80000100800 */
[----:B------:R1:W2:Y:S04]  /*507c0*/  @!P0 LDG.E.U8 R67, desc[UR20][R46.64] ;  /* 0x000000142e438981 */ /* 0x0002a8000c1e1100 */
[----:B------:R3:W-:Y:S04]  /*507d0*/  STL [R1+0x15fc], R58 ;  /* 0x0015fc3a01007387 */ /* 0x0007e80000100800 */
[----:B------:R4:W-:Y:S01]  /*507e0*/  STL [R1+0x15b8], R64 ;  /* 0x0015b84001007387 */ /* 0x0009e20000100800 */
[----:B-1----:R-:W-:-:S02]  /*507f0*/  @!P0 IMAD.MOV.U32 R46, RZ, RZ, R58 ;  /* 0x000000ffff2e8224 */ /* 0x002fc400078e003a */
[----:B------:R-:W-:Y:S01]  /*50800*/  @!P0 IMAD.MOV.U32 R47, RZ, RZ, R59 ;  /* 0x000000ffff2f8224 */ /* 0x000fe200078e003b */
[----:B------:R1:W-:Y:S04]  /*50810*/  STL [R1+0x15f8], R59 ;  /* 0x0015f83b01007387 */ /* 0x0003e80000100800 */
[----:B------:R1:W-:Y:S04]  /*50820*/  STL [R1+0x1638], R54 ;  /* 0x0016383601007387 */ /* 0x0003e80000100800 */
[----:B0-----:R-:W2:Y:S04]  /*50830*/  LDL.LU R60, [R1+0x167c] ;  /* 0x00167c00013c7983 */ /* 0x001ea80000300800 */
[----:B------:R0:W2:Y:S04]  /*50840*/  @!P0 LDG.E.U8 R68, desc[UR20][R46.64] ;  /* 0x000000142e448981 */ /* 0x0000a8000c1e1100 */
[----:B---3--:R-:W3:Y:S01]  /*50850*/  LDL.LU R58, [R1+0x16bc] ;  /* 0x0016bc00013a7983 */ /* 0x008ee20000300800 */
[----:B0-----:R-:W-:-:S03]  /*50860*/  @!P0 IMAD.MOV.U32 R46, RZ, RZ, R53 ;  /* 0x000000ffff2e8224 */ /* 0x001fc600078e0035 */
[----:B------:R-:W3:Y:S04]  /*50870*/  LDL.LU R53, [R1+0x199c] ;  /* 0x00199c0001357983 */ /* 0x000ee80000300800 */
[----:B----4-:R-:W4:Y:S04]  /*50880*/  LDL.LU R64, [R1+0x1678] ;  /* 0x0016780001407983 */ /* 0x010f280000300800 */
[----:B-1----:R-:W4:Y:S01]  /*50890*/  LDL.LU R59, [R1+0x16b8] ;  /* 0x0016b800013b7983 */ /* 0x002f220000300800 */
[----:B------:R-:W-:-:S03]  /*508a0*/  @!P0 IMAD.MOV.U32 R47, RZ, RZ, R54 ;  /* 0x000000ffff2f8224 */ /* 0x000fc600078e0036 */
[----:B------:R-:W4:Y:S01]  /*508b0*/  LDL.LU R54, [R1+0xed4] ;  /* 0x000ed40001367983 */ /* 0x000f220000300800 */
[----:B------:R-:W-:Y:S02]  /*508c0*/  PRMT R69, RZ, 0x7610, R69 ;  /* 0x00007610ff457816 */ /* 0x000fe40000000045 */
[----:B------:R-:W-:-:S04]  /*508d0*/  PRMT R73, RZ, 0x7610, R73 ;  /* 0x00007610ff497816 */ /* 0x000fc80000000049 */
[----:B------:R0:W4:Y:S01]  /*508e0*/  @!P0 LDG.E.U8 R69, desc[UR20][R46.64] ;  /* 0x000000142e458981 */ /* 0x000122000c1e1100 */
[----:B------:R-:W-:Y:S02]  /*508f0*/  PRMT R74, RZ, 0x7610, R74 ;  /* 0x00007610ff4a7816 */ /* 0x000fe4000000004a */
[----:B--2---:R-:W-:-:S05]  /*50900*/  IADD3 R60, P3, PT, R60, UR15, RZ ;  /* 0x0000000f3c3c7c10 */ /* 0x004fca000ff7e0ff */
[----:B0-----:R-:W-:Y:S01]  /*50910*/  @!P0 IMAD.MOV.U32 R46, RZ, RZ, R60 ;  /* 0x000000ffff2e8224 */ /* 0x001fe200078e003c */
[----:B---3--:R-:W-:Y:S02]  /*50920*/  IADD3 R58, P1, PT, R58, UR15, RZ ;  /* 0x0000000f3a3a7c10 */ /* 0x008fe4000ff3e0ff */
[----:B----4-:R-:W-:Y:S02]  /*50930*/  IADD3.X R64, PT, PT, R64, UR58, RZ, P3, !PT ;  /* 0x0000003a40407c10 */ /* 0x010fe40009ffe4ff */
[----:B------:R-:W-:Y:S02]  /*50940*/  IADD3 R53, P4, PT, R53, UR15, RZ ;  /* 0x0000000f35357c10 */ /* 0x000fe4000ff9e0ff */
[----:B------:R-:W-:Y:S01]  /*50950*/  IADD3.X R59, PT, PT, R59, UR58, RZ, P1, !PT ;  /* 0x0000003a3b3b7c10 */ /* 0x000fe20008ffe4ff */
[----:B------:R-:W-:Y:S01]  /*50960*/  @!P0 IMAD.MOV.U32 R47, RZ, RZ, R64 ;  /* 0x000000ffff2f8224 */ /* 0x000fe200078e0040 */
[----:B------:R-:W-:Y:S01]  /*50970*/  STL [R1+0x167c], R60 ;  /* 0x00167c3c01007387 */ /* 0x000fe20000100800 */
[----:B------:R-:W-:-:S03]  /*50980*/  IADD3.X R54, PT, PT, R54, UR58, RZ, P4, !PT ;  /* 0x0000003a36367c10 */ /* 0x000fc6000a7fe4ff */
[----:B------:R0:W2:Y:S04]  /*50990*/  @!P0 LDG.E.U8 R73, desc[UR20][R46.64] ;  /* 0x000000142e498981 */ /* 0x0000a8000c1e1100 */
[----:B------:R-:W-:Y:S01]  /*509a0*/  STL [R1+0x16bc], R58 ;  /* 0x0016bc3a01007387 */ /* 0x000fe20000100800 */
[----:B0-----:R-:W-:Y:S02]  /*509b0*/  @!P0 IMAD.MOV.U32 R46, RZ, RZ, R58 ;  /* 0x000000ffff2e8224 */ /* 0x001fe400078e003a */
[----:B------:R-:W-:Y:S01]  /*509c0*/  @!P0 IMAD.MOV.U32 R47, RZ, RZ, R59 ;  /* 0x000000ffff2f8224 */ /* 0x000fe200078e003b */
[----:B------:R0:W-:Y:S04]  /*509d0*/  STL [R1+0x199c], R53 ;  /* 0x00199c3501007387 */ /* 0x0001e80000100800 */
[----:B------:R1:W-:Y:S04]  /*509e0*/  STL [R1+0x1678], R64 ;  /* 0x0016784001007387 */ /* 0x0003e80000100800 */
[----:B------:R3:W-:Y:S04]  /*509f0*/  STL [R1+0x16b8], R59 ;  /* 0x0016b83b01007387 */ /* 0x0007e80000100800 */
[----:B------:R4:W2:Y:S04]  /*50a00*/  @!P0 LDG.E.U8 R74, desc[UR20][R46.64] ;  /* 0x000000142e4a8981 */ /* 0x0008a8000c1e1100 */
[----:B------:R1:W-:Y:S01]  /*50a10*/  STL [R1+0xed4], R54 ;  /* 0x000ed43601007387 */ /* 0x0003e20000100800 */
[----:B----4-:R-:W-:-:S03]  /*50a20*/  @!P0 IMAD.MOV.U32 R46, RZ, RZ, R53 ;  /* 0x000000ffff2e8224 */ /* 0x010fc600078e0035 */
[----:B0-----:R-:W4:Y:S04]  /*50a30*/  LDL.LU R53, [R1+0x193c] ;  /* 0x00193c0001357983 */ /* 0x001f280000300800 */
[----:B------:R-:W2:Y:S04]  /*50a40*/  LDL.LU R60, [R1+0xef8] ;  /* 0x000ef800013c7983 */ /* 0x000ea80000300800 */
[----:B------:R-:W4:Y:S04]  /*50a50*/  LDL.LU R58, [R1+0x195c] ;  /* 0x00195c00013a7983 */ /* 0x000f280000300800 */
[----:B-1----:R-:W4:Y:S01]  /*50a60*/  LDL.LU R64, [R1+0xef4] ;  /* 0x000ef40001407983 */ /* 0x002f220000300800 */
[----:B------:R-:W-:-:S03]  /*50a70*/  @!P0 IMAD.MOV.U32 R47, RZ, RZ, R54 ;  /* 0x000000ffff2f8224 */ /* 0x000fc600078e0036 */
[----:B---3--:R-:W3:Y:S04]  /*50a80*/  LDL.LU R59, [R1+0xf14] ;  /* 0x000f1400013b7983 */ /* 0x008ee80000300800 */
[----:B------:R-:W3:Y:S01]  /*50a90*/  LDL.LU R54, [R1+0xf38] ;  /* 0x000f380001367983 */ /* 0x000ee20000300800 */
[----:B------:R-:W-:Y:S02]  /*50aa0*/  PRMT R75, RZ, 0x7610, R75 ;  /* 0x00007610ff4b7816 */ /* 0x000fe4000000004b */
[----:B------:R-:W-:-:S04]  /*50ab0*/  PRMT R79, RZ, 0x7610, R79 ;  /* 0x00007610ff4f7816 */ /* 0x000fc8000000004f */
[----:B------:R0:W3:Y:S01]  /*50ac0*/  @!P0 LDG.E.U8 R75, desc[UR20][R46.64] ;  /* 0x000000142e4b8981 */ /* 0x0000e2000c1e1100 */
[----:B------:R-:W-:Y:S02]  /*50ad0*/  PRMT R80, RZ, 0x7610, R80 ;  /* 0x00007610ff507816 */ /* 0x000fe40000000050 */
[----:B------:R-:W-:Y:S02]  /*50ae0*/  PRMT R81, RZ, 0x7610, R81 ;  /* 0x00007610ff517816 */ /* 0x000fe40000000051 */
[----:B--2---:R-:W-:Y:S02]  /*50af0*/  IADD3 R60, P4, PT, R60, UR15, RZ ;  /* 0x0000000f3c3c7c10 */ /* 0x004fe4000ff9e0ff */
[----:B----4-:R-:W-:Y:S02]  /*50b00*/  IADD3 R58, P3, PT, R58, UR15, RZ ;  /* 0x0000000f3a3a7c10 */ /* 0x010fe4000ff7e0ff */
[----:B------:R-:W-:Y:S01]  /*50b10*/  IADD3.X R64, PT, PT, R64, UR58, RZ, P4, !PT ;  /* 0x0000003a40407c10 */ /* 0x000fe2000a7fe4ff */
[----:B0-----:R-:W-:Y:S01]  /*50b20*/  @!P0 IMAD.MOV.U32 R46, RZ, RZ, R60 ;  /* 0x000000ffff2e8224 */ /* 0x001fe200078e003c */
[----:B------:R-:W-:-:S02]  /*50b30*/  IADD3 R53, P1, PT, R53, UR15, RZ ;  /* 0x0000000f35357c10 */ /* 0x000fc4000ff3e0ff */
[----:B---3--:R-:W-:Y:S01]  /*50b40*/  IADD3.X R59, PT, PT, R59, UR58, RZ, P3, !PT ;  /* 0x0000003a3b3b7c10 */ /* 0x008fe20009ffe4ff */
[----:B------:R-:W-:Y:S01]  /*50b50*/  @!P0 IMAD.MOV.U32 R47, RZ, RZ, R64 ;  /* 0x000000ffff2f8224 */ /* 0x000fe200078e0040 */
[----:B------:R-:W-:Y:S01]  /*50b60*/  STL [R1+0xef8], R60 ;  /* 0x000ef83c01007387 */ /* 0x000fe20000100800 */
[----:B------:R-:W-:-:S03]  /*50b70*/  IADD3.X R54, PT, PT, R54, UR58, RZ, P1, !PT ;  /* 0x0000003a36367c10 */ /* 0x000fc60008ffe4ff */
[----:B------:R0:W2:Y:S04]  /*50b80*/  @!P0 LDG.E.U8 R79, desc[UR20][R46.64] ;  /* 0x000000142e4f8981 */ /* 0x0000a8000c1e1100 */
[----:B------:R-:W-:Y:S04]  /*50b90*/  STL [R1+0x193c], R53 ;  /* 0x00193c3501007387 */ /* 0x000fe80000100800 */
[----:B------:R1:W-:Y:S01]  /*50ba0*/  STL [R1+0x195c], R58 ;  /* 0x00195c3a01007387 */ /* 0x0003e20000100800 */
[----:B0-----:R-:W-:Y:S02]  /*50bb0*/  @!P0 IMAD.MOV.U32 R46, RZ, RZ, R58 ;  /* 0x000000ffff2e8224 */ /* 0x001fe400078e003a */
[----:B------:R-:W-:Y:S01]  /*50bc0*/  @!P0 IMAD.MOV.U32 R47, RZ, RZ, R59 ;  /* 0x000000ffff2f8224 */ /* 0x000fe200078e003b */
[----:B------:R0:W-:Y:S04]  /*50bd0*/  STL [R1+0xef4], R64 ;  /* 0x000ef44001007387 */ /* 0x0001e80000100800 */
[----:B------:R3:W-:Y:S04]  /*50be0*/  STL [R1+0xf14], R59 ;  /* 0x000f143b01007387 */ /* 0x0007e80000100800 */
[----:B------:R4:W-:Y:S04]  /*50bf0*/  STL [R1+0xf38], R54 ;  /* 0x000f383601007387 */ /* 0x0009e80000100800 */
[----:B------:R0:W2:Y:S04]  /*50c00*/  @!P0 LDG.E.U8 R80, desc[UR20][R46.64] ;  /* 0x000000142e508981 */ /* 0x0000a8000c1e1100 */
[----:B-1----:R-:W2:Y:S04]  /*50c10*/  LDL.LU R58, [R1+0x18ac] ;  /* 0x0018ac00013a7983 */ /* 0x002ea80000300800 */
[----:B------:R-:W2:Y:S01]  /*50c20*/  LDL.LU R65, [R1+0x1914] ;  /* 0x0019140001417983 */ /* 0x000ea20000300800 */
[----:B0-----:R-:W-:-:S02]  /*50c30*/  @!P0 IMAD.MOV.U32 R46, RZ, RZ, R53 ;  /* 0x000000ffff2e8224 */ /* 0x001fc400078e0035 */
[----:B------:R-:W-:Y:S01]  /*50c40*/  @!P0 IMAD.MOV.U32 R47, RZ, RZ, R54 ;  /* 0x000000ffff2f8224 */ /* 0x000fe200078e0036 */
[----:B------:R-:W2:Y:S04]  /*50c50*/  LDL.LU R60, [R1+0x18ec] ;  /* 0x0018ec00013c7983 */ /* 0x000ea80000300800 */
[----:B------:R-:W2:Y:S04]  /*50c60*/  LDL.LU R64, [R1+0x18dc] ;  /* 0x0018dc0001407983 */ /* 0x000ea80000300800 */
[----:B---3--:R-:W3:Y:S04]  /*50c70*/  LDL.LU R59, [R1+0x18a4] ;  /* 0x0018a400013b7983 */ /* 0x008ee80000300800 */
[----:B----4-:R-:W4:Y:S04]  /*50c80*/  LDL.LU R54, [R1+0x6e4] ;  /* 0x0006e40001367983 */ /* 0x010f280000300800 */
[----:B------:R-:W4:Y:S04]  /*50c90*/  LDL.LU R53, [R1+0x6e8] ;  /* 0x0006e80001357983 */ /* 0x000f280000300800 */
[----:B------:R0:W4:Y:S04]  /*50ca0*/  @!P0 LDG.E.U8 R81, desc[UR20][R46.64] ;  /* 0x000000142e518981 */ /* 0x000128000c1e1100 */
[----:B------:R-:W4:Y:S01]  /*50cb0*/  LDL.LU R47, [R1+0xf54] ;  /* 0x000f5400012f7983 */ /* 0x000f220000300800 */
[----:B------:R-:W-:-:S02]  /*50cc0*/  PRMT R85, RZ, 0x7610, R85 ;  /* 0x00007610ff557816 */ /* 0x000fc40000000055 */
[----:B------:R-:W-:Y:S02]  /*50cd0*/  PRMT R86, RZ, 0x7610, R86 ;  /* 0x00007610ff567816 */ /* 0x000fe40000000056 */
[----:B------:R-:W-:Y:S02]  /*50ce0*/  PRMT R87, RZ, 0x7610, R87 ;  /* 0x00007610ff577816 */ /* 0x000fe40000000057 */
[----:B------:R-:W-:Y:S02]  /*50cf0*/  PRMT R0, RZ, 0x7610, R0 ;  /* 0x00007610ff007816 */ /* 0x000fe40000000000 */
[----:B--2---:R-:W-:Y:S02]  /*50d00*/  IADD3 R58, P1, PT, R58, UR15, RZ ;  /* 0x0000000f3a3a7c10 */ /* 0x004fe4000ff3e0ff */
[----:B------:R-:W-:Y:S02]  /*50d10*/  IADD3 R65, P4, PT, R65, UR15, RZ ;  /* 0x0000000f41417c10 */ /* 0x000fe4000ff9e0ff */
[----:B------:R-:W-:-:S03]  /*50d20*/  IADD3 R60, P3, PT, R60, UR15, RZ ;  /* 0x0000000f3c3c7c10 */ /* 0x000fc6000ff7e0ff */
[----:B0-----:R-:W-:Y:S01]  /*50d30*/  @!P0 IMAD.MOV.U32 R46, RZ, RZ, R65 ;  /* 0x000000ffff2e8224 */ /* 0x001fe200078e0041 */
[----:B------:R-:W-:Y:S01]  /*50d40*/  STL [R1+0x1914], R65 ;  /* 0x0019144101007387 */ /* 0x000fe20000100800 */
[----:B------:R-:W-:-:S03]  /*50d50*/  IADD3.X R64, PT, PT, R64, UR58, RZ, P3, !PT ;  /* 0x0000003a40407c10 */ /* 0x000fc60009ffe4ff */
[----:B------:R-:W-:Y:S04]  /*50d60*/  STL [R1+0x18ac], R58 ;  /* 0x0018ac3a01007387 */ /* 0x000fe80000100800 */
[----:B------:R-:W-:Y:S01]  /*50d70*/  STL [R1+0x18ec], R60 ;  /* 0x0018ec3c01007387 */ /* 0x000fe20000100800 */
[----:B---3--:R-:W-:Y:S02]  /*50d80*/  IADD3.X R59, PT, PT, R59, UR58, RZ, P1, !PT ;  /* 0x0000003a3b3b7c10 */ /* 0x008fe40008ffe4ff */
[----:B----4-:R-:W-:Y:S02]  /*50d90*/  IADD3 R53, P1, PT, R53, UR15, RZ ;  /* 0x0000000f35357c10 */ /* 0x010fe4000ff3e0ff */
[----:B------:R-:W-:-:S05]  /*50da0*/  IADD3.X R47, PT, PT, R47, UR58, RZ, P4, !PT ;  /* 0x0000003a2f2f7c10 */ /* 0x000fca000a7fe4ff */
[----:B------:R0:W-:Y:S04]  /*50db0*/  STL [R1+0xf54], R47 ;  /* 0x000f542f01007387 */ /* 0x0001e80000100800 */
[----:B------:R1:W2:Y:S01]  /*50dc0*/  @!P0 LDG.E.U8 R85, desc[UR20][R46.64] ;  /* 0x000000142e558981 */ /* 0x0002a2000c1e1100 */
[----:B------:R-:W-:Y:S01]  /*50dd0*/  IADD3.X R54, PT, PT, R54, UR58, RZ, P1, !PT ;  /* 0x0000003a36367c10 */ /* 0x000fe20008ffe4ff */
[----:B-1----:R-:W-:Y:S02]  /*50de0*/  @!P0 IMAD.MOV.U32 R46, RZ, RZ, R60 ;  /* 0x000000ffff2e8224 */ /* 0x002fe400078e003c */
[----:B0-----:R-:W-:-:S05]  /*50df0*/  @!P0 IMAD.MOV.U32 R47, RZ, RZ, R64 ;  /* 0x000000ffff2f8224 */ /* 0x001fca00078e0040 */
[----:B------:R0:W3:Y:S02]  /*50e00*/  @!P0 LDG.E.U8 R86, desc[UR20][R46.64] ;  /* 0x000000142e568981 */ /* 0x0000e4000c1e1100 */
[----:B0-----:R-:W-:Y:S02]  /*50e10*/  @!P0 IMAD.MOV.U32 R46, RZ, RZ, R58 ;  /* 0x000000ffff2e8224 */ /* 0x001fe400078e003a */
[----:B------:R-:W-:-:S05]  /*50e20*/  @!P0 IMAD.MOV.U32 R47, RZ, RZ, R59 ;  /* 0x000000ffff2f8224 */ /* 0x000fca00078e003b */
[----:B------:R0:W4:Y:S02]  /*50e30*/  @!P0 LDG.E.U8 R87, desc[UR20][R46.64] ;  /* 0x000000142e578981 */ /* 0x000124000c1e1100 */
[----:B0-----:R-:W-:Y:S02]  /*50e40*/  @!P0 IMAD.MOV.U32 R46, RZ, RZ, R53 ;  /* 0x000000ffff2e8224 */ /* 0x001fe400078e0035 */
[----:B------:R-:W-:-:S05]  /*50e50*/  @!P0 IMAD.MOV.U32 R47, RZ, RZ, R54 ;  /* 0x000000ffff2f8224 */ /* 0x000fca00078e0036 */
[----:B------:R-:W2:Y:S04]  /*50e60*/  @!P0 LDG.E.U8 R0, desc[UR20][R46.64] ;  /* 0x000000142e008981 */ /* 0x000ea8000c1e1100 */
[----:B------:R-:W-:Y:S04]  /*50e70*/  STL [R1+0x18dc], R64 ;  /* 0x0018dc4001007387 */ /* 0x000fe80000100800 */
[----:B------:R-:W-:Y:S04]  /*50e80*/  STL [R1+0x18a4], R59 ;  /* 0x0018a43b01007387 */ /* 0x000fe80000100800 */
[----:B------:R-:W-:Y:S04]  /*50e90*/  STL [R1+0x6e8], R53 ;  /* 0x0006e83501007387 */ /* 0x000fe80000100800 */
[----:B------:R-:W-:Y:S04]  /*50ea0*/  STL [R1+0x6e4], R54 ;  /* 0x0006e43601007387 */ /* 0x000fe80000100800 */
[----:B------:R-:W-:Y:S01]  /*50eb0*/  STL [R1+0x2a74], R47 ;  /* 0x002a742f01007387 */ /* 0x000fe20000100800 */
[----:B------:R-:W0:Y:S03]  /*50ec0*/  S2R R2, SR_TID.X ;  /* 0x0000000000027919 */ /* 0x000e260000002100 */
        /* <DEDUP_REMOVED lines=21> */
[----:B0-----:R-:W-:-:S05]  /*51020*/  LOP3.LUT R2, R2, 0x7f, RZ, 0xc0, !PT ;  /* 0x0000007f02027812 */ /* 0x001fca00078ec0ff */
[----:B------:R0:W-:Y:S04]  /*51030*/  STS.U8 [R2+UR8+0x27400], R8 ;  /* 0x0274000802007988 */ /* 0x0001e80008000008 */
[----:B------:R1:W-:Y:S01]  /*51040*/  STS.U8 [R2+UR8+0x27800], R7 ;  /* 0x0278000702007988 */ /* 0x0003e20008000008 */
[----:B0-----:R-:W-:-:S03]  /*51050*/  IMAD.MOV.U32 R8, RZ, RZ, R6 ;  /* 0x000000ffff087224 */ /* 0x001fc600078e0006 */
[----:B--2---:R-:W-:Y:S04]  /*51060*/  STL [R1+0x2608], R0 ;  /* 0x0026080001007387 */ /* 0x004fe80000100800 */
        /* <DEDUP_REMOVED lines=16> */
[----:B-1----:R-:W2:Y:S04]  /*51170*/  LDL.LU R7, [R1+0x1b8] ;  /* 0x0001b80001077983 */ /* 0x002ea80000300800 */
[----:B------:R-:W3:Y:S04]  /*51180*/  LDL.LU R6, [R1+0x198] ;  /* 0x0001980001067983 */ /* 0x000ee80000300800 */
[----:B0-----:R-:W4:Y:S04]  /*51190*/  LDL.LU R0, [R1+0x138] ;  /* 0x0001380001007983 */ /* 0x001f280000300800 */
        /* <DEDUP_REMOVED lines=8> */
[----:B------:R0:W-:Y:S04]  /*51220*/  STS.U8 [R2+UR8+0x24000], R66 ;  /* 0x0240004202007988 */ /* 0x0001e80008000008 */
[----:B------:R-:W4:Y:S04]  /*51230*/  LDL.LU R65, [R1+0x1d4] ;  /* 0x0001d40001417983 */ /* 0x000f280000300800 */
[----:B------:R1:W-:Y:S04]  /*51240*/  STS.U8 [R2+UR8+0x24400], R70 ;  /* 0x0244004602007988 */ /* 0x0003e80008000008 */
[----:B0-----:R-:W4:Y:S04]  /*51250*/  LDL.LU R66, [R1+0x1b4] ;  /* 0x0001b40001427983 */ /* 0x001f280000300800 */
[----:B------:R0:W-:Y:S04]  /*51260*/  STS.U8 [R2+UR8+0x24800], R71 ;  /* 0x0248004702007988 */ /* 0x0001e80008000008 */
[----:B-1----:R-:W4:Y:S04]  /*51270*/  LDL.LU R70, [R1+0x194] ;  /* 0x0001940001467983 */ /* 0x002f280000300800 */
        /* <DEDUP_REMOVED lines=13> */
[----:B0-----:R-:W4:Y:S01]  /*51350*/  LDL.LU R3, [R1+0xb4] ;  /* 0x0000b40001037983 */ /* 0x001f220000300800 */
[----:B------:R-:W-:-:S03]  /*51360*/  LOP3.LUT R5, R2, 0x10, RZ, 0x3c, !PT ;  /* 0x0000001002057812 */ /* 0x000fc600078e3cff */
        /* <DEDUP_REMOVED lines=8> */
[----:B-1----:R-:W4:Y:S04]  /*513f0*/  LDL.LU R2, [R1+0x158] ;  /* 0x0001580001027983 */ /* 0x002f280000300800 */
[----:B------:R-:W-:Y:S04]  /*51400*/  STL [R1+0x26e0], R92 ;  /* 0x0026e05c01007387 */ /* 0x000fe80000100800 */
[----:B------:R-:W-:Y:S04]  /*51410*/  STL [R1+0x2710], R92 ;  /* 0x0027105c01007387 */ /* 0x000fe80000100800 */
[----:B------:R0:W-:Y:S04]  /*51420*/  STL [R1+0x2720], R92 ;  /* 0x0027205c01007387 */ /* 0x0001e80000100800 */
[----:B------:R1:W-:Y:S04]  /*51430*/  STS.U8 [R5+UR8+0x24080], R8 ;  /* 0x0240800805007988 */ /* 0x0003e80008000008 */
[----:B0-----:R-:W4:Y:S04]  /*51440*/  LDL.LU R92, [R1+0x178] ;  /* 0x00017800015c7983 */ /* 0x001f280000300800 */
[----:B-1----:R-:W4:Y:S04]  /*51450*/  LDL.LU R8, [R1+0x2bdc] ;  /* 0x002bdc0001087983 */ /* 0x002f280000300800 */
[----:B--2---:R0:W-:Y:S04]  /*51460*/  STS.U8 [R5+UR8+0x24480], R7 ;  /* 0x0244800705007988 */ /* 0x0041e80008000008 */
[----:B---3--:R1:W-:Y:S04]  /*51470*/  STS.U8 [R5+UR8+0x24880], R6 ;  /* 0x0248800605007988 */ /* 0x0083e80008000008 */
[----:B0-----:R-:W2:Y:S04]  /*51480*/  LDL.LU R7, [R1+0x2bd8] ;  /* 0x002bd80001077983 */ /* 0x001ea80000300800 */
[----:B-1----:R-:W3:Y:S04]  /*51490*/  LDL.LU R6, [R1+0x2bd4] ;  /* 0x002bd40001067983 */ /* 0x002ee80000300800 */
[----:B----4-:R-:W-:Y:S04]  /*514a0*/  STS.U8 [R5+UR8+0x25480], R0 ;  /* 0x0254800005007988 */ /* 0x010fe80008000008 */
[----:B------:R-:W-:Y:S04]  /*514b0*/  STS.U8 [R5+UR8+0x25880], R46 ;  /* 0x0258802e05007988 */ /* 0x000fe80008000008 */
        /* <DEDUP_REMOVED lines=8> */
[----:B------:R-:W-:Y:S04]  /*51540*/  STL [R1+0x26e4], R91 ;  /* 0x0026e45b01007387 */ /* 0x000fe80000100800 */
[----:B------:R-:W-:Y:S04]  /*51550*/  STS.U8 [R5+UR8+0x25080], R2 ;  /* 0x0250800205007988 */ /* 0x000fe80008000008 */
[----:B------:R-:W-:Y:S04]  /*51560*/  STS.U8 [R5+UR8+0x24c80], R92 ;  /* 0x024c805c05007988 */ /* 0x000fe80008000008 */
[----:B---3--:R0:W-:Y:S02]  /*51570*/  STS.U8 [R5+UR8+0x27880], R6 ;  /* 0x0278800605007988 */ /* 0x0081e40008000008 */
[----:B0-----:R-:W0:Y:S02]  /*51580*/  S2R R6, SR_TID.X ;  /* 0x0000000000067919 */ /* 0x001e240000002100 */
[----:B0-----:R-:W-:-:S04]  /*51590*/  LOP3.LUT R6, R6, 0x7f, RZ, 0xc0, !PT ;  /* 0x0000007f06067812 */ /* 0x001fc800078ec0ff */
[----:B------:R-:W-:-:S05]  /*515a0*/  LOP3.LUT R6, R6, 0x20, RZ, 0x3c, !PT ;  /* 0x0000002006067812 */ /* 0x000fca00078e3cff */
[----:B------:R0:W-:Y:S04]  /*515b0*/  STS.U8 [R6+UR8+0x24100], R65 ;  /* 0x0241004106007988 */ /* 0x0001e80008000008 */
[----:B------:R1:W-:Y:S04]  /*515c0*/  STS.U8 [R6+UR8+0x24500], R66 ;  /* 0x0245004206007988 */ /* 0x0003e80008000008 */
[----:B------:R3:W-:Y:S04]  /*515d0*/  STS.U8 [R6+UR8+0x24900], R70 ;  /* 0x0249004606007988 */ /* 0x0007e80008000008 */
[----:B0-----:R-:W4:Y:S04]  /*515e0*/  LDL.LU R65, [R1+0x1d0] ;  /* 0x0001d00001417983 */ /* 0x001f280000300800 */
[----:B-1----:R-:W4:Y:S04]  /*515f0*/  LDL.LU R66, [R1+0x1b0] ;  /* 0x0001b00001427983 */ /* 0x002f280000300800 */
[----:B------:R0:W-:Y:S04]  /*51600*/  STS.U8 [R6+UR8+0x24d00], R71 ;  /* 0x024d004706007988 */ /* 0x0001e80008000008 */
[----:B---3--:R-:W3:Y:S04]  /*51610*/  LDL.LU R70, [R1+0x190] ;  /* 0x0001900001467983 */ /* 0x008ee80000300800 */
[----:B------:R1:W-:Y:S04]  /*51620*/  STS.U8 [R6+UR8+0x25100], R72 ;  /* 0x0251004806007988 */ /* 0x0003e80008000008 */
[----:B0-----:R-:W3:Y:S04]  /*51630*/  LDL.LU R71, [R1+0x170] ;  /* 0x0001700001477983 */ /* 0x001ee80000300800 */
[----:B------:R0:W-:Y:S04]  /*51640*/  STS.U8 [R6+UR8+0x25500], R76 ;  /* 0x0255004c06007988 */ /* 0x0001e80008000008 */
[----:B-1----:R-:W3:Y:S04]  /*51650*/  LDL.LU R72, [R1+0x150] ;  /* 0x0001500001487983 */ /* 0x002ee80000300800 */
        /* <DEDUP_REMOVED lines=15> */
[----:B-1----:R-:W4:Y:S04]  /*51750*/  LDL.LU R93, [R1+0x4c] ;  /* 0x00004c00015d7983 */ /* 0x002f280000300800 */
        /* <DEDUP_REMOVED lines=12> */
[----:B--2---:R0:W-:Y:S04]  /*51820*/  STS.U8 [R6+UR8+0x27900], R7 ;  /* 0x0279000706007988 */ /* 0x0041e80008000008 */
[----:B------:R-:W-:Y:S04]  /*51830*/  STL [R1+0x2afc], R90 ;  /* 0x002afc5a01007387 */ /* 0x000fe80000100800 */
[----:B------:R-:W-:Y:S01]  /*51840*/  STL [R1+0x2b24], R90 ;  /* 0x002b245a01007387 */ /* 0x000fe20000100800 */
[----:B0-----:R-:W0:Y:S03]  /*51850*/  S2R R7, SR_TID.X ;  /* 0x0000000000077919 */ /* 0x001e260000002100 */
        /* <DEDUP_REMOVED lines=28> */
[----:B0-----:R-:W-:-:S03]  /*51a20*/  LOP3.LUT R7, R7, 0x7f, RZ, 0xc0, !PT ;  /* 0x0000007f07077812 */ /* 0x001fc600078ec0ff */
[----:B------:R-:W-:Y:S04]  /*51a30*/  STL [R1+0x2934], R6 ;  /* 0x0029340601007387 */ /* 0x000fe80000100800 */
[----:B------:R-:W-:Y:S04]  /*51a40*/  STL [R1+0x293c], R6 ;  /* 0x00293c0601007387 */ /* 0x000fe80000100800 */
[----:B------:R-:W-:Y:S04]  /*51a50*/  STL [R1+0x2964], R6 ;  /* 0x0029640601007387 */ /* 0x000fe80000100800 */
[----:B------:R-:W-:Y:S01]  /*51a60*/  STL [R1+0x296c], R6 ;  /* 0x00296c0601007387 */ /* 0x000fe20000100800 */
[----:B------:R-:W-:-:S03]  /*51a70*/  LOP3.LUT R7, R7, 0x30, RZ, 0x3c, !PT ;  /* 0x0000003007077812 */ /* 0x000fc600078e3cff */
[----:B------:R-:W-:Y:S04]  /*51a80*/  STL [R1+0x2994], R6 ;  /* 0x0029940601007387 */ /* 0x000fe80000100800 */
[----:B------:R-:W-:Y:S04]  /*51a90*/  STL [R1+0x299c], R6 ;  /* 0x00299c0601007387 */ /* 0x000fe80000100800 */
[----:B------:R-:W-:Y:S04]  /*51aa0*/  STL [R1+0x29f0], R6 ;  /* 0x0029f00601007387 */ /* 0x000fe80000100800 */
[----:B------:R-:W-:Y:S04]  /*51ab0*/  STL [R1+0x29f4], R6 ;  /* 0x0029f40601007387 */ /* 0x000fe80000100800 */
[----:B------:R-:W-:Y:S04]  /*51ac0*/  STL [R1+0x2a04], R6 ;  /* 0x002a040601007387 */ /* 0x000fe80000100800 */
[----:B------:R-:W-:Y:S04]  /*51ad0*/  STL [R1+0x2a38], R6 ;  /* 0x002a380601007387 */ /* 0x000fe80000100800 */
[----:B------:R-:W-:Y:S04]  /*51ae0*/  STL [R1+0x2a3c], R6 ;  /* 0x002a3c0601007387 */ /* 0x000fe80000100800 */
[----:B------:R-:W-:Y:S04]  /*51af0*/  STS.U8 [R6+UR8+0x27d00], R90 ;  /* 0x027d005a06007988 */ /* 0x000fe80008000008 */
[----:B------:R-:W-:Y:S04]  /*51b00*/  STL [R1+0x2a4c], R6 ;  /* 0x002a4c0601007387 */ /* 0x000fe80000100800 */
[----:B------:R-:W-:Y:S04]  /*51b10*/  STL [R1+0x2a98], R6 ;  /* 0x002a980601007387 */ /* 0x000fe80000100800 */
[----:B---3--:R0:W-:Y:S04]  /*51b20*/  STS.U8 [R7+UR8+0x26d80], R83 ;  /* 0x026d805307007988 */ /* 0x0081e80008000008 */
[----:B0-----:R-:W2:Y:S04]  /*51b30*/  LDL.LU R83, [R1+0x1cc] ;  /* 0x0001cc0001537983 */ /* 0x001ea80000300800 */
[----:B----4-:R0:W-:Y:S04]  /*51b40*/  STS.U8 [R7+UR8+0x27580], R11 ;  /* 0x0275800b07007988 */ /* 0x0101e80008000008 */
[----:B0-----:R-:W3:Y:S04]  /*51b50*/  LDL.LU R11, [R1+0x1ac] ;  /* 0x0001ac00010b7983 */ /* 0x001ee80000300800 */
[----:B------:R-:W4:Y:S04]  /*51b60*/  LDL.LU R92, [R1+0x18c] ;  /* 0x00018c00015c7983 */ /* 0x000f280000300800 */
[----:B------:R-:W2:Y:S04]  /*51b70*/  LDL.LU R2, [R1+0x16c] ;  /* 0x00016c0001027983 */ /* 0x000ea80000300800 */
        /* <DEDUP_REMOVED lines=8> */
[----:B------:R0:W-:Y:S04]  /*51c00*/  STS.U8 [R7+UR8+0x27180], R93 ;  /* 0x0271805d07007988 */ /* 0x0001e80008000008 */
[----:B------:R-:W2:Y:S04]  /*51c10*/  LDL.LU R64, [R1+0x48] ;  /* 0x0000480001407983 */ /* 0x000ea80000300800 */
        /* <DEDUP_REMOVED lines=37> */
[----:B------:R0:W-:Y:S04]  /*51e70*/  STS.U8 [R7+UR8+0x27980], R8 ;  /* 0x0279800807007988 */ /* 0x0001e80008000008 */
        /* <DEDUP_REMOVED lines=33> */
[----:B------:R0:W-:Y:S04]  /*52090*/  STS.U8 [R7+UR8+0x24180], R65 ;  /* 0x0241804107007988 */ /* 0x0001e80008000008 */
[----:B------:R-:W-:Y:S04]  /*520a0*/  STL [R1+0x2a50], R7 ;  /* 0x002a500701007387 */ /* 0x000fe80000100800 */
[----:B------:R1:W-:Y:S04]  /*520b0*/  STS.U8 [R7+UR8+0x24580], R66 ;  /* 0x0245804207007988 */ /* 0x0003e80008000008 */
[----:B0-----:R-:W4:Y:S04]  /*520c0*/  LDL.LU R65, [R1+0x1c8] ;  /* 0x0001c80001417983 */ /* 0x001f280000300800 */
[----:B------:R0:W-:Y:S04]  /*520d0*/  STS.U8 [R7+UR8+0x24980], R70 ;  /* 0x0249804607007988 */ /* 0x0001e80008000008 */
[----:B-1----:R-:W4:Y:S01]  /*520e0*/  LDL.LU R66, [R1+0x1a8] ;  /* 0x0001a80001427983 */ /* 0x002f220000300800 */
[----:B------:R-:W-:-:S03]  /*520f0*/  LOP3.LUT R8, R8, 0x40, RZ, 0x3c, !PT ;  /* 0x0000004008087812 */ /* 0x000fc600078e3cff */
        /* <DEDUP_REMOVED lines=15> */
[----:B------:R-:W-:Y:S04]  /*521f0*/  STS.U8 [R7+UR8+0x27d80], R89 ;  /* 0x027d805907007988 */ /* 0x000fe80008000008 */
[----:B-1----:R-:W4:Y:S04]  /*52200*/  LDL.LU R3, [R1+0xa8] ;  /* 0x0000a80001037983 */ /* 0x002f280000300800 */
[----:B--2---:R1:W-:Y:S04]  /*52210*/  STS.U8 [R8+UR8+0x24200], R83 ;  /* 0x0242005308007988 */ /* 0x0043e80008000008 */
[----:B0-----:R-:W2:Y:S04]  /*52220*/  LDL.LU R82, [R1+0x88] ;  /* 0x0000880001527983 */ /* 0x001ea80000300800 */
[----:B---3--:R0:W-:Y:S04]  /*52230*/  STS.U8 [R8+UR8+0x24600], R11 ;  /* 0x0246000b08007988 */ /* 0x0081e80008000008 */
[----:B-1----:R-:W3:Y:S04]  /*52240*/  LDL.LU R83, [R1+0x64] ;  /* 0x0000640001537983 */ /* 0x002ee80000300800 */
[----:B0-----:R-:W2:Y:S04]  /*52250*/  LDL.LU R11, [R1+0x44] ;  /* 0x00004400010b7983 */ /* 0x001ea80000300800 */
[----:B------:R0:W-:Y:S02]  /*52260*/  STS.U8 [R8+UR8+0x27a00], R9 ;  /* 0x027a000908007988 */ /* 0x0001e40008000008 */
[----:B0-----:R-:W0:Y:S02]  /*52270*/  S2R R9, SR_TID.X ;  /* 0x0000000000097919 */ /* 0x001e240000002100 */
[----:B------:R1:W-:Y:S04]  /*52280*/  STS.U8 [R8+UR8+0x27600], R93 ;  /* 0x0276005d08007988 */ /* 0x0003e80008000008 */
[----:B-1----:R-:W2:Y:S04]  /*52290*/  LDL.LU R93, [R1+0x24] ;  /* 0x00002400015d7983 */ /* 0x002ea80000300800 */
[----:B------:R-:W-:Y:S04]  /*522a0*/  STL [R1+0x29c0], R88 ;  /* 0x0029c05801007387 */ /* 0x000fe80000100800 */
[----:B------:R-:W-:Y:S04]  /*522b0*/  STL [R1+0x2a08], R88 ;  /* 0x002a085801007387 */ /* 0x000fe80000100800 */
[----:B------:R1:W-:Y:S01]  /*522c0*/  STS.U8 [R8+UR8+0x25e00], R53 ;  /* 0x025e003508007988 */ /* 0x0003e20008000008 */
[----:B0-----:R-:W-:-:S03]  /*522d0*/  LOP3.LUT R9, R9, 0x7f, RZ, 0xc0, !PT ;  /* 0x0000007f09097812 */ /* 0x001fc600078ec0ff */
[----:B------:R-:W-:Y:S01]  /*522e0*/  STL [R1+0x2700], R8 ;  /* 0x0027000801007387 */ /* 0x000fe20000100800 */
[----:B------:R-:W-:-:S03]  /*522f0*/  LOP3.LUT R9, R9, 0x50, RZ, 0x3c, !PT ;  /* 0x0000005009097812 */ /* 0x000fc600078e3cff */
[----:B------:R0:W-:Y:S04]  /*52300*/  STS.U8 [R8+UR8+0x26200], R54 ;  /* 0x0262003608007988 */ /* 0x0001e80008000008 */
[----:B-1----:R-:W2:Y:S04]  /*52310*/  LDL.LU R53, [R1+0x1c4] ;  /* 0x0001c40001357983 */ /* 0x002ea80000300800 */
[----:B------:R1:W-:Y:S04]  /*52320*/  STS.U8 [R8+UR8+0x26600], R58 ;  /* 0x0266003a08007988 */ /* 0x0003e80008000008 */
[----:B0-----:R-:W2:Y:S04]  /*52330*/  LDL.LU R54, [R1+0x1a4] ;  /* 0x0001a40001367983 */ /* 0x001ea80000300800 */
[----:B------:R0:W-:Y:S04]  /*52340*/  STS.U8 [R8+UR8+0x26a00], R59 ;  /* 0x026a003b08007988 */ /* 0x0001e80008000008 */
[----:B-1----:R-:W2:Y:S04]  /*52350*/  LDL.LU R58, [R1+0x184] ;  /* 0x00018400013a7983 */ /* 0x002ea80000300800 */
[----:B------:R1:W-:Y:S04]  /*52360*/  STS.U8 [R8+UR8+0x26e00], R60 ;  /* 0x026e003c08007988 */ /* 0x0003e80008000008 */
[----:B0-----:R-:W2:Y:S04]  /*52370*/  LDL.LU R59, [R1+0x164] ;  /* 0x00016400013b7983 */ /* 0x001ea80000300800 */
[----:B----4-:R-:W-:Y:S04]  /*52380*/  STS.U8 [R8+UR8+0x24a00], R92 ;  /* 0x024a005c08007988 */ /* 0x010fe80008000008 */
[----:B------:R-:W-:Y:S04]  /*52390*/  STS.U8 [R8+UR8+0x24e00], R2 ;  /* 0x024e000208007988 */ /* 0x000fe80008000008 */
[----:B------:R-:W-:Y:S04]  /*523a0*/  STS.U8 [R8+UR8+0x25200], R0 ;  /* 0x0252000008007988 */ /* 0x000fe80008000008 */
[----:B------:R-:W-:Y:S04]  /*523b0*/  STS.U8 [R8+UR8+0x25600], R46 ;  /* 0x0256002e08007988 */ /* 0x000fe80008000008 */
[----:B------:R-:W-:Y:S04]  /*523c0*/  STS.U8 [R8+UR8+0x25a00], R47 ;  /* 0x025a002f08007988 */ /* 0x000fe80008000008 */
[----:B------:R0:W-:Y:S04]  /*523d0*/  STS.U8 [R8+UR8+0x27200], R64 ;  /* 0x0272004008007988 */ /* 0x0001e80008000008 */
[----:B------:R-:W-:Y:S04]  /*523e0*/  STS.U8 [R8+UR8+0x27e00], R88 ;  /* 0x027e005808007988 */ /* 0x000fe80008000008 */
[----:B-1----:R-:W4:Y:S04]  /*523f0*/  LDL.LU R60, [R1+0x144] ;  /* 0x00014400013c7983 */ /* 0x002f280000300800 */
[----:B0-----:R-:W4:Y:S04]  /*52400*/  LDL.LU R64, [R1+0x124] ;  /* 0x0001240001407983 */ /* 0x001f280000300800 */
[----:B------:R0:W-:Y:S04]  /*52410*/  STS.U8 [R9+UR8+0x24280], R65 ;  /* 0x0242804109007988 */ /* 0x0001e80008000008 */
        /* <DEDUP_REMOVED lines=11> */
[----:B---3--:R0:W-:Y:S04]  /*524d0*/  STS.U8 [R9+UR8+0x26e80], R83 ;  /* 0x026e805309007988 */ /* 0x0081e80008000008 */
[----:B--2---:R1:W-:Y:S04]  /*524e0*/  STS.U8 [R9+UR8+0x27280], R11 ;  /* 0x0272800b09007988 */ /* 0x0043e80008000008 */
[----:B0-----:R-:W2:Y:S04]  /*524f0*/  LDL.LU R83, [R1+0x40] ;  /* 0x0000400001537983 */ /* 0x001ea80000300800 */
[----:B-1----:R-:W3:Y:S04]  /*52500*/  LDL.LU R11, [R1+0x20] ;  /* 0x00002000010b7983 */ /* 0x002ee80000300800 */
[----:B------:R0:W-:Y:S02]  /*52510*/  STS.U8 [R9+UR8+0x27a80], R10 ;  /* 0x027a800a09007988 */ /* 0x0001e40008000008 */
[----:B0-----:R-:W0:Y:S02]  /*52520*/  S2R R10, SR_TID.X ;  /* 0x00000000000a7919 */ /* 0x001e240000002100 */
[----:B------:R1:W-:Y:S04]  /*52530*/  STS.U8 [R9+UR8+0x25a80], R77 ;  /* 0x025a804d09007988 */ /* 0x0003e80008000008 */
[----:B------:R1:W-:Y:S04]  /*52540*/  STS.U8 [R9+UR8+0x25e80], R78 ;  /* 0x025e804e09007988 */ /* 0x0003e80008000008 */
[----:B------:R1:W-:Y:S04]  /*52550*/  STS.U8 [R9+UR8+0x26680], R3 ;  /* 0x0266800309007988 */ /* 0x0003e80008000008 */
[----:B-1----:R-:W3:Y:S04]  /*52560*/  LDL.LU R77, [R1+0x1c0] ;  /* 0x0001c000014d7983 */ /* 0x002ee80000300800 */
[----:B------:R-:W3:Y:S04]  /*52570*/  LDL.LU R78, [R1+0x1a0] ;  /* 0x0001a000014e7983 */ /* 0x000ee80000300800 */
[----:B------:R1:W-:Y:S04]  /*52580*/  STS.U8 [R9+UR8+0x26a80], R82 ;  /* 0x026a805209007988 */ /* 0x0003e80008000008 */
[----:B------:R-:W3:Y:S04]  /*52590*/  LDL.LU R3, [R1+0x180] ;  /* 0x0001800001037983 */ /* 0x000ee80000300800 */
[----:B------:R1:W-:Y:S01]  /*525a0*/  STS.U8 [R9+UR8+0x27680], R93 ;  /* 0x0276805d09007988 */ /* 0x0003e20008000008 */
[----:B0-----:R-:W-:-:S03]  /*525b0*/  LOP3.LUT R10, R10, 0x7f, RZ, 0xc0, !PT ;  /* 0x0000007f0a0a7812 */ /* 0x001fc600078ec0ff */
[----:B-1----:R-:W3:Y:S01]  /*525c0*/  LDL.LU R82, [R1+0x160] ;  /* 0x0001600001527983 */ /* 0x002ee20000300800 */
[----:B------:R-:W-:-:S03]  /*525d0*/  LOP3.LUT R10, R10, 0x60, RZ, 0x3c, !PT ;  /* 0x000000600a0a7812 */ /* 0x000fc600078e3cff */
[----:B------:R-:W3:Y:S04]  /*525e0*/  LDL.LU R93, [R1+0x140] ;  /* 0x00014000015d7983 */ /* 0x000ee80000300800 */
[----:B------:R-:W3:Y:S04]  /*525f0*/  LDL.LU R5, [R1+0x120] ;  /* 0x0001200001057983 */ /* 0x000ee80000300800 */
[----:B------:R-:W3:Y:S04]  /*52600*/  LDL.LU R2, [R1+0x100] ;  /* 0x0001000001027983 */ /* 0x000ee80000300800 */
[----:B------:R-:W3:Y:S04]  /*52610*/  LDL.LU R89, [R1+0xe0] ;  /* 0x0000e00001597983 */ /* 0x000ee80000300800 */
[----:B------:R-:W3:Y:S04]  /*52620*/  LDL.LU R91, [R1+0xc0] ;  /* 0x0000c000015b7983 */ /* 0x000ee80000300800 */
[----:B------:R-:W3:Y:S04]  /*52630*/  LDL.LU R92, [R1+0xa0] ;  /* 0x0000a000015c7983 */ /* 0x000ee80000300800 */
[----:B------:R-:W3:Y:S04]  /*52640*/  LDL.LU R0, [R1+0x80] ;  /* 0x0000800001007983 */ /* 0x000ee80000300800 */
[----:B------:R-:W3:Y:S04]  /*52650*/  LDL.LU R46, [R1+0x5c] ;  /* 0x00005c00012e7983 */ /* 0x000ee80000300800 */
[----:B------:R0:W-:Y:S04]  /*52660*/  STS.U8 [R9+UR8+0x26280], R4 ;  /* 0x0262800409007988 */ /* 0x0001e80008000008 */
[----:B------:R-:W3:Y:S04]  /*52670*/  LDL.LU R47, [R1+0x3c] ;  /* 0x00003c00012f7983 */ /* 0x000ee80000300800 */
[----:B------:R-:W-:Y:S04]  /*52680*/  STS.U8 [R9+UR8+0x27e80], R84 ;  /* 0x027e805409007988 */ /* 0x000fe80008000008 */
[----:B0-----:R-:W3:Y:S04]  /*52690*/  LDL.LU R4, [R1+0x1c] ;  /* 0x00001c0001047983 */ /* 0x001ee80000300800 */
[----:B------:R0:W-:Y:S04]  /*526a0*/  STS.U8 [R10+UR8+0x24300], R53 ;  /* 0x024300350a007988 */ /* 0x0001e80008000008 */
[----:B------:R1:W-:Y:S04]  /*526b0*/  STS.U8 [R10+UR8+0x24700], R54 ;  /* 0x024700360a007988 */ /* 0x0003e80008000008 */
[----:B------:R1:W-:Y:S04]  /*526c0*/  STS.U8 [R10+UR8+0x24b00], R58 ;  /* 0x024b003a0a007988 */ /* 0x0003e80008000008 */
[----:B0-----:R-:W3:Y:S04]  /*526d0*/  LDL.LU R53, [R1+0x2bd0] ;  /* 0x002bd00001357983 */ /* 0x001ee80000300800 */
[----:B-1----:R-:W3:Y:S04]  /*526e0*/  LDL.LU R54, [R1+0x2bcc] ;  /* 0x002bcc0001367983 */ /* 0x002ee80000300800 */
[----:B------:R-:W3:Y:S04]  /*526f0*/  LDL.LU R58, [R1+0x2bc8] ;  /* 0x002bc800013a7983 */ /* 0x000ee80000300800 */
[----:B------:R0:W-:Y:S04]  /*52700*/  STS.U8 [R10+UR8+0x24f00], R59 ;  /* 0x024f003b0a007988 */ /* 0x0001e80008000008 */
[----:B----4-:R1:W-:Y:S04]  /*52710*/  STS.U8 [R10+UR8+0x25300], R60 ;  /* 0x0253003c0a007988 */ /* 0x0103e80008000008 */
[----:B------:R4:W-:Y:S04]  /*52720*/  STS.U8 [R10+UR8+0x25700], R64 ;  /* 0x025700400a007988 */ /* 0x0009e80008000008 */
[----:B0-----:R-:W3:Y:S04]  /*52730*/  LDL.LU R59, [R1+0x2bc4] ;  /* 0x002bc400013b7983 */ /* 0x001ee80000300800 */
[----:B-1----:R-:W3:Y:S04]  /*52740*/  LDL.LU R60, [R1+0x2bc0] ;  /* 0x002bc000013c7983 */ /* 0x002ee80000300800 */
[----:B----4-:R-:W4:Y:S04]  /*52750*/  LDL.LU R64, [R1+0x2bbc] ;  /* 0x002bbc0001407983 */ /* 0x010f280000300800 */
        /* <DEDUP_REMOVED lines=12> */
[----:B--2---:R0:W-:Y:S04]  /*52820*/  STS.U8 [R10+UR8+0x27300], R83 ;  /* 0x027300530a007988 */ /* 0x0041e80008000008 */
[----:B---3--:R1:W-:Y:S04]  /*52830*/  STS.U8 [R10+UR8+0x27700], R11 ;  /* 0x0277000b0a007988 */ /* 0x0083e80008000008 */
[----:B0-----:R-:W2:Y:S04]  /*52840*/  LDL.LU R83, [R1+0x2ba0] ;  /* 0x002ba00001537983 */ /* 0x001ea80000300800 */
[----:B-1----:R-:W3:Y:S04]  /*52850*/  LDL.LU R11, [R1+0x2b9c] ;  /* 0x002b9c00010b7983 */ /* 0x002ee80000300800 */
[----:B---3--:R0:W-:Y:S02]  /*52860*/  STS.U8 [R10+UR8+0x27b00], R11 ;  /* 0x027b000b0a007988 */ /* 0x0081e40008000008 */
[----:B0-----:R-:W0:Y:S02]  /*52870*/  S2R R11, SR_TID.X ;  /* 0x00000000000b7919 */ /* 0x001e240000002100 */
[----:B--2---:R-:W-:Y:S01]  /*52880*/  STS.U8 [R10+UR8+0x27f00], R83 ;  /* 0x027f00530a007988 */ /* 0x004fe20008000008 */
[----:B0-----:R-:W-:-:S04]  /*52890*/  LOP3.LUT R11, R11, 0x7f, RZ, 0xc0, !PT ;  /* 0x0000007f0b0b7812 */ /* 0x001fc800078ec0ff */
[----:B------:R-:W-:-:S05]  /*528a0*/  LOP3.LUT R11, R11, 0x70, RZ, 0x3c, !PT ;  /* 0x000000700b0b7812 */ /* 0x000fca00078e3cff */
[----:B------:R0:W-:Y:S04]  /*528b0*/  STS.U8 [R11+UR8+0x24380], R77 ;  /* 0x0243804d0b007988 */ /* 0x0001e80008000008 */
[----:B------:R1:W-:Y:S04]  /*528c0*/  STS.U8 [R11+UR8+0x24780], R78 ;  /* 0x0247804e0b007988 */ /* 0x0003e80008000008 */
[----:B------:R2:W-:Y:S04]  /*528d0*/  STS.U8 [R11+UR8+0x24b80], R3 ;  /* 0x024b80030b007988 */ /* 0x0005e80008000008 */
[----:B0-----:R-:W3:Y:S04]  /*528e0*/  LDL.LU R77, [R1+0x2b98] ;  /* 0x002b9800014d7983 */ /* 0x001ee80000300800 */
[----:B-1----:R-:W3:Y:S04]  /*528f0*/  LDL.LU R78, [R1+0x2b94] ;  /* 0x002b9400014e7983 */ /* 0x002ee80000300800 */
[----:B--2---:R-:W2:Y:S04]  /*52900*/  LDL.LU R3, [R1+0x2b90] ;  /* 0x002b900001037983 */ /* 0x004ea80000300800 */
[----:B------:R0:W-:Y:S04]  /*52910*/  STS.U8 [R11+UR8+0x24f80], R82 ;  /* 0x024f80520b007988 */ /* 0x0001e80008000008 */
[----:B------:R1:W-:Y:S04]  /*52920*/  STS.U8 [R11+UR8+0x25380], R93 ;  /* 0x0253805d0b007988 */ /* 0x0003e80008000008 */
        /* <DEDUP_REMOVED lines=8> */
[----:B----4-:R-:W4:Y:S04]  /*529b0*/  LDL.LU R46, [R1+0x1998] ;  /* 0x00199800012e7983 */ /* 0x010f280000300800 */
[----:B------:R1:W-:Y:S04]  /*529c0*/  STS.U8 [R11+UR8+0x26380], R91 ;  /* 0x0263805b0b007988 */ /* 0x0003e80008000008 */
[----:B------:R-:W4:Y:S01]  /*529d0*/  LDL.LU R92, [R1+0xee0] ;  /* 0x000ee000015c7983 */ /* 0x000f220000300800 */
[----:B0-----:R-:W-:-:S03]  /*529e0*/  LOP3.LUT R2, R2, 0x7f, RZ, 0xc0, !PT ;  /* 0x0000007f02027812 */ /* 0x001fc600078ec0ff */
[----:B------:R0:W-:Y:S04]  /*529f0*/  STS.U8 [R11+UR8+0x26b80], R0 ;  /* 0x026b80000b007988 */ /* 0x0001e80008000008 */
[----:B-1----:R-:W4:Y:S04]  /*52a00*/  LDL.LU R91, [R1+0xee4] ;  /* 0x000ee400015b7983 */ /* 0x002f280000300800 */
[----:B------:R1:W-:Y:S04]  /*52a10*/  STS.U8 [R11+UR8+0x27380], R47 ;  /* 0x0273802f0b007988 */ /* 0x0003e80008000008 */
[----:B0-----:R-:W4:Y:S04]  /*52a20*/  LDL.LU R0, [R1+0x1990] ;  /* 0x0019900001007983 */ /* 0x001f280000300800 */
[----:B------:R-:W-:Y:S04]  /*52a30*/  STS.U8 [R11+UR8+0x25780], R5 ;  /* 0x025780050b007988 */ /* 0x000fe80008000008 */
[----:B------:R0:W-:Y:S04]  /*52a40*/  STS.U8 [R11+UR8+0x25f80], R89 ;  /* 0x025f80590b007988 */ /* 0x0001e80008000008 */
[----:B-1----:R-:W4:Y:S04]  /*52a50*/  LDL.LU R47, [R1+0x1994] ;  /* 0x00199400012f7983 */ /* 0x002f280000300800 */
[----:B0-----:R-:W4:Y:S04]  /*52a60*/  LDL.LU R89, [R1+0x1984] ;  /* 0x0019840001597983 */ /* 0x001f280000300800 */
[----:B--2---:R-:W-:Y:S04]  /*52a70*/  STS.U8 [R11+UR8+0x27f80], R82 ;  /* 0x027f80520b007988 */ /* 0x004fe80008000008 */
[----:B---3--:R-:W-:Y:S04]  /*52a80*/  STS.U8 [R11+UR8+0x27b80], R93 ;  /* 0x027b805d0b007988 */ /* 0x008fe80008000008 */
[----:B------:R0:W-:Y:S04]  /*52a90*/  STS.U8 [R2+UR8+0x1c000], R13 ;  /* 0x01c0000d02007988 */ /* 0x0001e80008000008 */
[----:B------:R1:W-:Y:S04]  /*52aa0*/  STS.U8 [R2+UR8+0x1c400], R12 ;  /* 0x01c4000c02007988 */ /* 0x0003e80008000008 */
[----:B0-----:R-:W2:Y:S04]  /*52ab0*/  LDL.LU R13, [R1+0x19a0] ;  /* 0x0019a000010d7983 */ /* 0x001ea80000300800 */
[----:B-1----:R-:W3:Y:S01]  /*52ac0*/  LDL.LU R12, [R1+0xed8] ;  /* 0x000ed800010c7983 */ /* 0x002ee20000300800 */
[----:B------:R-:W0:Y:S01]  /*52ad0*/  S2R R5, SR_TID.X ;  /* 0x0000000000057919 */ /* 0x000e220000002100 */
[----:B------:R-:W-:-:S02]  /*52ae0*/  PRMT R90, RZ, 0x7610, R90 ;  /* 0x00007610ff5a7816 */ /* 0x000fc4000000005a */
[----:B----4-:R-:W-:Y:S01]  /*52af0*/  IADD3 R46, P3, PT, R46, UR15, RZ ;  /* 0x0000000f2e2e7c10 */ /* 0x010fe2000ff7e0ff */
[----:B------:R-:W-:Y:S04]  /*52b00*/  STS.U8 [R2+UR8+0x10000], R78 ;  /* 0x0100004e02007988 */ /* 0x000fe80008000008 */
[----:B------:R-:W-:Y:S04]  /*52b10*/  STS.U8 [R2+UR8+0x10400], R77 ;  /* 0x0104004d02007988 */ /* 0x000fe80008000008 */
[----:B------:R-:W-:Y:S01]  /*52b20*/  STS.U8 [R2+UR8+0x10800], R76 ;  /* 0x0108004c02007988 */ /* 0x000fe20008000008 */
[----:B0-----:R-:W-:-:S04]  /*52b30*/  LOP3.LUT R5, R5, 0x7f, RZ, 0xc0, !PT ;  /* 0x0000007f05057812 */ /* 0x001fc800078ec0ff */
[----:B------:R-:W-:Y:S01]  /*52b40*/  LOP3.LUT R5, R5, 0x10, RZ, 0x3c, !PT ;  /* 0x0000001005057812 */ /* 0x000fe200078e3cff */
        /* <DEDUP_REMOVED lines=58> */
[----:B------:R-:W-:Y:S01]  /*52ef0*/  STS.U8 [R2+UR8+0x1fc00], R74 ;  /* 0x01fc004a02007988 */ /* 0x000fe20008000008 */
[----:B--2---:R-:W-:-:S04]  /*52f00*/  IADD3 R13, P1, PT, R13, UR15, RZ ;  /* 0x0000000f0d0d7c10 */ /* 0x004fc8000ff3e0ff */
[----:B---3--:R-:W-:Y:S01]  /*52f10*/  IADD3.X R12, PT, PT, R12, UR58, RZ, P1, !PT ;  /* 0x0000003a0c0c7c10 */ /* 0x008fe20008ffe4ff */
[----:B------:R0:W-:Y:S04]  /*52f20*/  STL [R1+0x19a0], R13 ;  /* 0x0019a00d01007387 */ /* 0x0001e80000100800 */
[----:B------:R-:W-:Y:S01]  /*52f30*/  STL [R1+0x1998], R46 ;  /* 0x0019982e01007387 */ /* 0x000fe20000100800 */
[----:B0-----:R-:W-:-:S03]  /*52f40*/  @!P0 LOP3.LUT R13, R13, R12, RZ, 0x3c, !PT ;  /* 0x0000000c0d0d8212 */ /* 0x001fc600078e3cff */
[----:B------:R0:W-:Y:S02]  /*52f50*/  STL [R1+0xed8], R12 ;  /* 0x000ed80c01007387 */ /* 0x0001e40000100800 */
[----:B0-----:R-:W-:-:S04]  /*52f60*/  @!P0 LOP3.LUT R12, R13, R12, RZ, 0x3c, !PT ;  /* 0x0000000c0d0c8212 */ /* 0x001fc800078e3cff */
[----:B------:R-:W-:Y:S01]  /*52f70*/  @!P0 LOP3.LUT R13, R13, R12, RZ, 0x3c, !PT ;  /* 0x0000000c0d0d8212 */ /* 0x000fe200078e3cff */
[----:B------:R-:W-:Y:S04]  /*52f80*/  STS.U8 [R5+UR8+0x10080], R75 ;  /* 0x0100804b05007988 */ /* 0x000fe80008000008 */
[----:B------:R-:W-:Y:S04]  /*52f90*/  STS.U8 [R5+UR8+0x10480], R79 ;  /* 0x0104804f05007988 */ /* 0x000fe80008000008 */
[----:B------:R-:W-:Y:S04]  /*52fa0*/  STS.U8 [R5+UR8+0x10880], R80 ;  /* 0x0108805005007988 */ /* 0x000fe80008000008 */
[----:B------:R-:W-:Y:S04]  /*52fb0*/  STS.U8 [R5+UR8+0x10c80], R81 ;  /* 0x010c805105007988 */ /* 0x000fe80008000008 */
[----:B------:R-:W-:Y:S04]  /*52fc0*/  STS.U8 [R5+UR8+0x11080], R85 ;  /* 0x0110805505007988 */ /* 0x000fe80008000008 */
[----:B------:R-:W-:Y:S04]  /*52fd0*/  STS.U8 [R5+UR8+0x11480], R86 ;  /* 0x0114805605007988 */ /* 0x000fe80008000008 */
[----:B------:R-:W-:Y:S04]  /*52fe0*/  STS.U8 [R5+UR8+0x11880], R87 ;  /* 0x0118805705007988 */ /* 0x000fe80008000008 */
[----:B------:R0:W2:Y:S01]  /*52ff0*/  @!P0 LDG.E.U8 R90, desc[UR20][R12.64] ;  /* 0x000000140c5a8981 */ /* 0x0000a2000c1e1100 */
[----:B------:R-:W-:-:S05]  /*53000*/  IADD3.X R4, PT, PT, R4, UR58, RZ, P3, !PT ;  /* 0x0000003a04047c10 */ /* 0x000fca0009ffe4ff */
[----:B0-----:R-:W-:Y:S02]  /*53010*/  IMAD.MOV.U32 R12, RZ, RZ, R4 ;  /* 0x000000ffff0c7224 */ /* 0x001fe400078e0004 */
[----:B------:R-:W-:Y:S01]  /*53020*/  IMAD.MOV.U32 R13, RZ, RZ, R46 ;  /* 0x000000ffff0d7224 */ /* 0x000fe200078e002e */
[----:B------:R-:W-:-:S04]  /*53030*/  IADD3 R91, P1, PT, R91, UR15, RZ ;  /* 0x0000000f5b5b7c10 */ /* 0x000fc8000ff3e0ff */
[----:B------:R-:W-:-:S04]  /*53040*/  @!P0 LOP3.LUT R13, R13, R12, RZ, 0x3c, !PT ;  /* 0x0000000c0d0d8212 */ /* 0x000fc800078e3cff */
[C---:B------:R-:W-:Y:S01]  /*53050*/  @!P0 LOP3.LUT R12, R13.reuse, R12, RZ, 0x3c, !PT ;  /* 0x0000000c0d0c8212 */ /* 0x040fe200078e3cff */
[----:B------:R-:W-:Y:S01]  /*53060*/  STL [R1+0xee4], R91 ;  /* 0x000ee45b01007387 */ /* 0x000fe20000100800 */
[----:B------:R-:W-:Y:S02]  /*53070*/  PRMT R3, RZ, 0x7610, R3 ;  /* 0x00007610ff037816 */ /* 0x000fe40000000003 */
[----:B------:R-:W-:-:S05]  /*53080*/  @!P0 LOP3.LUT R13, R13, R12, RZ, 0x3c, !PT ;  /* 0x0000000c0d0d8212 */ /* 0x000fca00078e3cff */
[----:B------:R0:W3:Y:S04]  /*53090*/  @!P0 LDG.E.U8 R3, desc[UR20][R12.64] ;  /* 0x000000140c038981 */ /* 0x0000e8000c1e1100 */
[----:B--2---:R1:W-:Y:S04]  /*530a0*/  STL [R1+0x59c], R90 ;  /* 0x00059c5a01007387 */ /* 0x0043e80000100800 */
[----:B-1----:R-:W2:Y:S01]  /*530b0*/  LDL.LU R90, [R1+0x2b84] ;  /* 0x002b8400015a7983 */ /* 0x002ea20000300800 */
[----:B------:R-:W-:Y:S01]  /*530c0*/  IADD3.X R92, PT, PT, R92, UR58, RZ, P1, !PT ;  /* 0x0000003a5c5c7c10 */ /* 0x000fe20008ffe4ff */
[----:B0-----:R-:W-:-:S02]  /*530d0*/  @!P0 IMAD.MOV.U32 R12, RZ, RZ, R91 ;  /* 0x000000ffff0c8224 */ /* 0x001fc400078e005b */
[----:B------:R0:W-:Y:S02]  /*530e0*/  STL [R1+0xedc], R4 ;  /* 0x000edc0401007387 */ /* 0x0001e40000100800 */
[----:B------:R-:W-:Y:S02]  /*530f0*/  IMAD.MOV.U32 R13, RZ, RZ, R92 ;  /* 0x000000ffff0d7224 */ /* 0x000fe400078e005c */
[----:B0-----:R-:W4:Y:S04]  /*53100*/  LDL.LU R4, [R1+0x2b80] ;  /* 0x002b800001047983 */ /* 0x001f280000300800 */
[----:B------:R-:W4:Y:S04]  /*53110*/  LDL.LU R46, [R1+0xee8] ;  /* 0x000ee800012e7983 */ /* 0x000f280000300800 */
[----:B---3--:R0:W-:Y:S04]  /*53120*/  STL [R1+0x598], R3 ;  /* 0x0005980301007387 */ /* 0x0081e80000100800 */
[----:B0-----:R-:W3:Y:S04]  /*53130*/  LDL.LU R3, [R1+0x2b7c] ;  /* 0x002b7c0001037983 */ /* 0x001ee80000300800 */
[----:B------:R0:W-:Y:S04]  /*53140*/  STL [R1+0xee0], R92 ;  /* 0x000ee05c01007387 */ /* 0x0001e80000100800 */
[----:B0-----:R-:W3:Y:S01]  /*53150*/  LDL.LU R92, [R1+0xeec] ;  /* 0x000eec00015c7983 */ /* 0x001ee20000300800 */
[----:B--2---:R-:W-:-:S06]  /*53160*/  PRMT R90, RZ, 0x7610, R90 ;  /* 0x00007610ff5a7816 */ /* 0x004fcc000000005a */
[----:B------:R0:W2:Y:S04]  /*53170*/  @!P0 LDG.E.U8 R90, desc[UR20][R12.64] ;  /* 0x000000140c5a8981 */ /* 0x0000a8000c1e1100 */
[----:B------:R-:W3:Y:S01]  /*53180*/  LDL.LU R12, [R1+0x198c] ;  /* 0x00198c00010c7983 */ /* 0x000ee20000300800 */
[----:B------:R-:W-:Y:S02]  /*53190*/  IADD3 R0, P1, PT, R0, UR15, RZ ;  /* 0x0000000f00007c10 */ /* 0x000fe4000ff3e0ff */
[----:B------:R-:W-:-:S03]  /*531a0*/  IADD3 R47, P3, PT, R47, UR15, RZ ;  /* 0x0000000f2f2f7c10 */ /* 0x000fc6000ff7e0ff */
[----:B0-----:R-:W-:Y:S01]  /*531b0*/  IMAD.MOV.U32 R13, RZ, RZ, R0 ;  /* 0x000000ffff0d7224 */ /* 0x001fe200078e0000 */
[----:B------:R0:W-:Y:S01]  /*531c0*/  STL [R1+0x1990], R0 ;  /* 0x0019900001007387 */ /* 0x0001e20000100800 */
[----:B----4-:R-:W-:-:S03]  /*531d0*/  PRMT R4, RZ, 0x7610, R4 ;  /* 0x00007610ff047816 */ /* 0x010fc60000000004 */
[----:B0-----:R-:W4:Y:S04]  /*531e0*/  LDL.LU R0, [R1+0x1978] ;  /* 0x0019780001007983 */ /* 0x001f280000300800 */
[----:B--2---:R0:W-:Y:S01]  /*531f0*/  STL [R1+0x594], R90 ;  /* 0x0005945a01007387 */ /* 0x0041e20000100800 */
[----:B---3--:R-:W-:-:S03]  /*53200*/  IADD3.X R12, PT, PT, R12, UR58, RZ, P1, !PT ;  /* 0x0000003a0c0c7c10 */ /* 0x008fc60008ffe4ff */
[----:B0-----:R-:W2:Y:S01]  /*53210*/  LDL.LU R90, [R1+0x197c] ;  /* 0x00197c00015a7983 */ /* 0x001ea20000300800 */
[----:B------:R-:W-:-:S03]  /*53220*/  @!P0 LOP3.LUT R13, R13, R12, RZ, 0x3c, !PT ;  /* 0x0000000c0d0d8212 */ /* 0x000fc600078e3cff */
[----:B------:R-:W3:Y:S04]  /*53230*/  LDL.LU R91, [R1+0x1970] ;  /* 0x00197000015b7983 */ /* 0x000ee80000300800 */
[----:B------:R-:W-:Y:S04]  /*53240*/  STL [R1+0x1994], R47 ;  /* 0x0019942f01007387 */ /* 0x000fe80000100800 */
[----:B------:R0:W-:Y:S02]  /*53250*/  STL [R1+0x198c], R12 ;  /* 0x00198c0c01007387 */ /* 0x0001e40000100800 */
[----:B0-----:R-:W-:-:S04]  /*53260*/  @!P0 LOP3.LUT R12, R13, R12, RZ, 0x3c, !PT ;  /* 0x0000000c0d0c8212 */ /* 0x001fc800078e3cff */
[----:B------:R-:W-:-:S05]  /*53270*/  @!P0 LOP3.LUT R13, R13, R12, RZ, 0x3c, !PT ;  /* 0x0000000c0d0d8212 */ /* 0x000fca00078e3cff */
        /* <DEDUP_REMOVED lines=26> */
[----:B----4-:R-:W-:Y:S02]  /*53420*/  IADD3 R0, P1, PT, R0, UR15, RZ ;  /* 0x0000000f00007c10 */ /* 0x010fe4000ff3e0ff */
[----:B------:R-:W-:-:S03]  /*53430*/  IADD3 R90, P3, PT, R90, UR15, RZ ;  /* 0x0000000f5a5a7c10 */ /* 0x000fc6000ff7e0ff */
[----:B0-----:R-:W-:Y:S01]  /*53440*/  IMAD.MOV.U32 R13, RZ, RZ, R0 ;  /* 0x000000ffff0d7224 */ /* 0x001fe200078e0000 */
[----:B------:R0:W-:Y:S01]  /*53450*/  STL [R1+0x1978], R0 ;  /* 0x0019780001007387 */ /* 0x0001e20000100800 */
[----:B------:R-:W-:-:S03]  /*53460*/  PRMT R46, RZ, 0x7610, R46 ;  /* 0x00007610ff2e7816 */ /* 0x000fc6000000002e */
        /* <DEDUP_REMOVED lines=326> */
[----:B------:R-:W-:Y:S01]  /*548d0*/  STL [R1+0x18e4], R0 ;  /* 0x0018e40001007387 */ /* 0x000fe20000100800 */
[----:B------:R-:W-:-:S03]  /*548e0*/  PRMT R46, RZ, 0x7610, R46 ;  /* 0x00007610ff2e7816 */ /* 0x000fc6000000002e */
[----:B--2---:R0:W-:Y:S01]  /*548f0*/  STL [R1+0x528], R4 ;  /* 0x0005280401007387 */ /* 0x0041e20000100800 */
[----:B---3--:R-:W-:-:S03]  /*54900*/  IADD3.X R12, PT, PT, R12, UR58, RZ, P1, !PT ;  /* 0x0000003a0c0c7c10 */ /* 0x008fc60008ffe4ff */
[----:B0-----:R-:W2:Y:S01]  /*54910*/  LDL.LU R4, [R1+0x18cc] ;  /* 0x0018cc0001047983 */ /* 0x001ea20000300800 */
[----:B------:R-:W-:-:S03]  /*54920*/  @!P0 LOP3.LUT R13, R13, R12, RZ, 0x3c, !PT ;  /* 0x0000000c0d0d8212 */ /* 0x000fc600078e3cff */
[----:B------:R-:W3:Y:S04]  /*54930*/  LDL.LU R0, [R1+0x18c4] ;  /* 0x0018c40001007983 */ /* 0x000ee80000300800 */
[----:B------:R-:W4:Y:S04]  /*54940*/  LDL.LU R89, [R1+0x18b8] ;  /* 0x0018b80001597983 */ /* 0x000f280000300800 */
        /* <DEDUP_REMOVED lines=33> */
[----:B------:R-:W-:Y:S01]  /*54b60*/  STL [R1+0x18cc], R4 ;  /* 0x0018cc0401007387 */ /* 0x000fe20000100800 */
[----:B----4-:R-:W-:-:S03]  /*54b70*/  PRMT R47, RZ, 0x7610, R47 ;  /* 0x00007610ff2f7816 */ /* 0x010fc6000000002f */
        /* <DEDUP_REMOVED lines=42> */
[----:B------:R-:W4:Y:S04]  /*54e20*/  LDL.LU R89, [R1+0x1884] ;  /* 0x0018840001597983 */ /* 0x000f280000300800 */
[----:B--2---:R0:W-:Y:S01]  /*54e30*/  STL [R1+0x510], R47 ;  /* 0x0005102f01007387 */ /* 0x0041e20000100800 */
[----:B---3--:R-:W-:-:S03]  /*54e40*/  IADD3.X R12, PT, PT, R12, UR58, RZ, P1, !PT ;  /* 0x0000003a0c0c7c10 */ /* 0x008fc60008ffe4ff */
[----:B0-----:R-:W2:Y:S01]  /*54e50*/  LDL.LU R47, [R1+0x187c] ;  /* 0x00187c00012f7983 */ /* 0x001ea20000300800 */
[----:B------:R-:W-:-:S03]  /*54e60*/  @!P0 LOP3.LUT R13, R13, R12, RZ, 0x3c, !PT ;  /* 0x0000000c0d0d8212 */ /* 0x000fc600078e3cff */
[----:B------:R-:W-:Y:S04]  /*54e70*/  STL [R1+0x18a0], R4 ;  /* 0x0018a00401007387 */ /* 0x000fe80000100800 */
[----:B------:R0:W-:Y:S02]  /*54e80*/  STL [R1+0x1898], R12 ;  /* 0x0018980c01007387 */ /* 0x0001e40000100800 */
[----:B0-----:R-:W-:-:S04]  /*54e90*/  @!P0 LOP3.LUT R12, R13, R12, RZ, 0x3c, !PT ;  /* 0x0000000c0d0c8212 */ /* 0x001fc800078e3cff */
[----:B------:R-:W-:-:S05]  /*54ea0*/  @!P0 LOP3.LUT R13, R13, R12, RZ, 0x3c, !PT ;  /* 0x0000000c0d0d8212 */ /* 0x000fca00078e3cff */
[----:B------:R0:W3:Y:S01]  /*54eb0*/  @!P0 LDG.E.U8 R90, desc[UR20][R12.64] ;  /* 0x000000140c5a8981 */ /* 0x0000e2000c1e1100 */
        /* <DEDUP_REMOVED lines=9> */
[----:B------:R0:W2:Y:S04]  /*54f50*/  @!P0 LDG.E.U8 R3, desc[UR20][R12.64] ;  /* 0x000000140c038981 */ /* 0x0000a8000c1e1100 */
[----:B---3--:R1:W-:Y:S04]  /*54f60*/  STL [R1+0x50c], R90 ;  /* 0x00050c5a01007387 */ /* 0x0083e80000100800 */
[----:B-1----:R-:W3:Y:S01]  /*54f70*/  LDL.LU R90, [R1+0x2af4] ;  /* 0x002af400015a7983 */ /* 0x002ee20000300800 */
[----:B------:R-:W-:Y:S01]  /*54f80*/  IADD3.X R92, PT, PT, R92, UR58, RZ, P1, !PT ;  /* 0x0000003a5c5c7c10 */ /* 0x000fe20008ffe4ff */
[----:B0-----:R-:W-:-:S02]  /*54f90*/  @!P0 IMAD.MOV.U32 R12, RZ, RZ, R91 ;  /* 0x000000ffff0c8224 */ /* 0x001fc400078e005b */
[----:B------:R0:W-:Y:S02]  /*54fa0*/  STL [R1+0x1888], R0 ;  /* 0x0018880001007387 */ /* 0x0001e40000100800 */
[----:B------:R-:W-:Y:S02]  /*54fb0*/  IMAD.MOV.U32 R13, RZ, RZ, R92 ;  /* 0x000000ffff0d7224 */ /* 0x000fe400078e005c */
[----:B0-----:R-:W4:Y:S04]  /*54fc0*/  LDL.LU R0, [R1+0x2af0] ;  /* 0x002af00001007983 */ /* 0x001f280000300800 */
[----:B------:R-:W4:Y:S04]  /*54fd0*/  LDL.LU R4, [R1+0x1878] ;  /* 0x0018780001047983 */ /* 0x000f280000300800 */
[----:B--2---:R0:W-:Y:S04]  /*54fe0*/  STL [R1+0x508], R3 ;  /* 0x0005080301007387 */ /* 0x0041e80000100800 */
[----:B0-----:R-:W2:Y:S04]  /*54ff0*/  LDL.LU R3, [R1+0x2aec] ;  /* 0x002aec0001037983 */ /* 0x001ea80000300800 */
[----:B------:R0:W-:Y:S04]  /*55000*/  STL [R1+0x188c], R92 ;  /* 0x00188c5c01007387 */ /* 0x0001e80000100800 */
[----:B0-----:R-:W2:Y:S01]  /*55010*/  LDL.LU R92, [R1+0x1874] ;  /* 0x00187400015c7983 */ /* 0x001ea20000300800 */
[----:B---3--:R-:W-:-:S06]  /*55020*/  PRMT R90, RZ, 0x7610, R90 ;  /* 0x00007610ff5a7816 */ /* 0x008fcc000000005a */
[----:B------:R0:W3:Y:S04]  /*55030*/  @!P0 LDG.E.U8 R90, desc[UR20][R12.64] ;  /* 0x000000140c5a8981 */ /* 0x0000e8000c1e1100 */
[----:B------:R-:W2:Y:S01]  /*55040*/  LDL.LU R12, [R1+0x1880] ;  /* 0x00188000010c7983 */ /* 0x000ea20000300800 */
[----:B----4-:R-:W-:Y:S02]  /*55050*/  IADD3 R46, P1, PT, R46, UR15, RZ ;  /* 0x0000000f2e2e7c10 */ /* 0x010fe4000ff3e0ff */
[----:B------:R-:W-:-:S03]  /*55060*/  IADD3 R89, P3, PT, R89, UR15, RZ ;  /* 0x0000000f59597c10 */ /* 0x000fc6000ff7e0ff */
[----:B0-----:R-:W-:Y:S01]  /*55070*/  IMAD.MOV.U32 R13, RZ, RZ, R46 ;  /* 0x000000ffff0d7224 */ /* 0x001fe200078e002e */
[----:B------:R-:W-:Y:S01]  /*55080*/  STL [R1+0x1894], R46 ;  /* 0x0018942e01007387 */ /* 0x000fe20000100800 */
[----:B------:R-:W-:-:S03]  /*55090*/  PRMT R0, RZ, 0x7610, R0 ;  /* 0x00007610ff007816 */ /* 0x000fc60000000000 */
[----:B---3--:R0:W-:Y:S01]  /*550a0*/  STL [R1+0x504], R90 ;  /* 0x0005045a01007387 */ /* 0x0081e20000100800 */
[----:B--2---:R-:W-:-:S03]  /*550b0*/  IADD3.X R12, PT, PT, R12, UR58, RZ, P1, !PT ;  /* 0x0000003a0c0c7c10 */ /* 0x004fc60008ffe4ff */
        /* <DEDUP_REMOVED lines=9> */
[----:B------:R-:W-:Y:S02]  /*55150*/  IADD3.X R4, PT, PT, R4, UR58, RZ, P3, !PT ;  /* 0x0000003a04047c10 */ /* 0x000fe40009ffe4ff */
[----:B------:R-:W-:-:S03]  /*55160*/  IADD3 R47, P1, PT, R47, UR15, RZ ;  /* 0x0000000f2f2f7c10 */ /* 0x000fc6000ff3e0ff */
[----:B0-----:R-:W-:Y:S02]  /*55170*/  IMAD.MOV.U32 R12, RZ, RZ, R4 ;  /* 0x000000ffff0c7224 */ /* 0x001fe400078e0004 */
[----:B------:R-:W-:-:S05]  /*55180*/  IMAD.MOV.U32 R13, RZ, RZ, R89 ;  /* 0x000000ffff0d7224 */ /* 0x000fca00078e0059 */
[-C--:B------:R-:W-:Y:S01]  /*55190*/  @!P0 LOP3.LUT R13, R13, R12.reuse, RZ, 0x3c, !PT ;  /* 0x0000000c0d0d8212 */ /* 0x080fe200078e3cff */
[----:B------:R-:W-:Y:S03]  /*551a0*/  STL [R1+0x187c], R47 ;  /* 0x00187c2f01007387 */ /* 0x000fe60000100800 */
[C---:B------:R-:W-:Y:S02]  /*551b0*/  @!P0 LOP3.LUT R12, R13.reuse, R12, RZ, 0x3c, !PT ;  /* 0x0000000c0d0c8212 */ /* 0x040fe400078e3cff */
        /* <DEDUP_REMOVED lines=8> */
[----:B------:R-:W-:Y:S02]  /*55240*/  @!P0 IMAD.MOV.U32 R13, RZ, RZ, R92 ;  /* 0x000000ffff0d8224 */ /* 0x000fe400078e005c */
[----:B0-----:R-:W4:Y:S04]  /*55250*/  LDL.LU R4, [R1+0x2ae4] ;  /* 0x002ae40001047983 */ /* 0x001f280000300800 */
[----:B------:R-:W4:Y:S04]  /*55260*/  LDL.LU R89, [R1+0x184c] ;  /* 0x00184c0001597983 */ /* 0x000f280000300800 */
[----:B------:R-:W-:Y:S04]  /*55270*/  STL [R1+0x1874], R92 ;  /* 0x0018745c01007387 */ /* 0x000fe80000100800 */
[----:B---3--:R0:W-:Y:S04]  /*55280*/  STL [R1+0x4fc], R3 ;  /* 0x0004fc0301007387 */ /* 0x0081e80000100800 */
[----:B0-----:R-:W3:Y:S01]  /*55290*/  LDL.LU R3, [R1+0x1850] ;  /* 0x0018500001037983 */ /* 0x001ee20000300800 */
[----:B--2---:R-:W-:-:S06]  /*552a0*/  PRMT R0, RZ, 0x7610, R0 ;  /* 0x00007610ff007816 */ /* 0x004fcc0000000000 */
[----:B------:R0:W2:Y:S04]  /*552b0*/  @!P0 LDG.E.U8 R0, desc[UR20][R12.64] ;  /* 0x000000140c008981 */ /* 0x0000a8000c1e1100 */
[----:B------:R-:W3:Y:S01]  /*552c0*/  LDL.LU R13, [R1+0x1868] ;  /* 0x00186800010d7983 */ /* 0x000ee20000300800 */
[----:B------:R-:W-:Y:S02]  /*552d0*/  IADD3 R90, P1, PT, R90, UR15, RZ ;  /* 0x0000000f5a5a7c10 */ /* 0x000fe4000ff3e0ff */
[----:B------:R-:W-:Y:S02]  /*552e0*/  IADD3 R46, P3, PT, R46, UR15, RZ ;  /* 0x0000000f2e2e7c10 */ /* 0x000fe4000ff7e0ff */
[----:B------:R-:W-:Y:S01]  /*552f0*/  PRMT R32, RZ, 0x7610, R32 ;  /* 0x00007610ff207816 */ /* 0x000fe20000000020 */
[----:B0-----:R-:W-:Y:S01]  /*55300*/  @!P0 IMAD.MOV.U32 R12, RZ, RZ, R90 ;  /* 0x000000ffff0c8224 */ /* 0x001fe200078e005a */
[----:B----4-:R-:W-:-:S02]  /*55310*/  IADD3.X R89, PT, PT, R89, UR58, RZ, P3, !PT ;  /* 0x0000003a59597c10 */ /* 0x010fc40009ffe4ff */
[----:B------:R-:W-:Y:S01]  /*55320*/  PRMT R4, RZ, 0x7610, R4 ;  /* 0x00007610ff047816 */ /* 0x000fe20000000004 */
[----:B--2---:R0:W-:Y:S04]  /*55330*/  STL [R1+0x4f8], R0 ;  /* 0x0004f80001007387 */ /* 0x0041e80000100800 */
[----:B0-----:R-:W2:Y:S01]  /*55340*/  LDL.LU R0, [R1+0x1858] ;  /* 0x0018580001007983 */ /* 0x001ea20000300800 */
[----:B---3--:R-:W-:-:S03]  /*55350*/  IADD3.X R13, PT, PT, R13, UR58, RZ, P1, !PT ;  /* 0x0000003a0d0d7c10 */ /* 0x008fc60008ffe4ff */
[----:B------:R-:W-:Y:S04]  /*55360*/  STL [R1+0x186c], R90 ;  /* 0x00186c5a01007387 */ /* 0x000fe80000100800 */
[----:B------:R-:W3:Y:S04]  /*55370*/  LDL.LU R47, [R1+0x1848] ;  /* 0x00184800012f7983 */ /* 0x000ee80000300800 */
[----:B------:R-:W4:Y:S04]  /*55380*/  LDL.LU R92, [R1+0xf64] ;  /* 0x000f6400015c7983 */ /* 0x000f280000300800 */
[----:B------:R-:W-:Y:S04]  /*55390*/  STL [R1+0x1870], R46 ;  /* 0x0018702e01007387 */ /* 0x000fe80000100800 */
[----:B------:R0:W-:Y:S04]  /*553a0*/  STL [R1+0x1868], R13 ;  /* 0x0018680d01007387 */ /* 0x0001e80000100800 */
[----:B------:R1:W2:Y:S02]  /*553b0*/  @!P0 LDG.E.U8 R32, desc[UR20][R12.64] ;  /* 0x000000140c208981 */ /* 0x0002a4000c1e1100 */
[----:B-1----:R-:W-:-:S02]  /*553c0*/  IMAD.MOV.U32 R12, RZ, RZ, R89 ;  /* 0x000000ffff0c7224 */ /* 0x002fc400078e0059 */
[----:B0-----:R-:W-:-:S05]  /*553d0*/  IMAD.MOV.U32 R13, RZ, RZ, R46 ;  /* 0x000000ffff0d7224 */ /* 0x001fca00078e002e */
[----:B------:R-:W-:-:S04]  /*553e0*/  @!P0 LOP3.LUT R13, R13, R12, RZ, 0x3c, !PT ;  /* 0x0000000c0d0d8212 */ /* 0x000fc800078e3cff */
[----:B------:R-:W-:-:S04]  /*553f0*/  @!P0 LOP3.LUT R12, R13, R12, RZ, 0x3c, !PT ;  /* 0x0000000c0d0c8212 */ /* 0x000fc800078e3cff */
[----:B------:R-:W-:-:S05]  /*55400*/  @!P0 LOP3.LUT R13, R13, R12, RZ, 0x3c, !PT ;  /* 0x0000000c0d0d8212 */ /* 0x000fca00078e3cff */
[----:B------:R0:W2:Y:S01]  /*55410*/  @!P0 LDG.E.U8 R4, desc[UR20][R12.64] ;  /* 0x000000140c048981 */ /* 0x0000a2000c1e1100 */
[----:B------:R-:W-:-:S04]  /*55420*/  IADD3 R91, P1, PT, R91, UR15, RZ ;  /* 0x0000000f5b5b7c10 */ /* 0x000fc8000ff3e0ff */
[----:B------:R-:W-:Y:S01]  /*55430*/  IADD3.X R3, PT, PT, R3, UR58, RZ, P1, !PT ;  /* 0x0000003a03037c10 */ /* 0x000fe20008ffe4ff */
[----:B------:R-:W-:Y:S01]  /*55440*/  STL [R1+0x1854], R91 ;  /* 0x0018545b01007387 */ /* 0x000fe20000100800 */
[----:B------:R-:W-:-:S03]  /*55450*/  PRMT R6, RZ, 0x7610, R6 ;  /* 0x00007610ff067816 */ /* 0x000fc60000000006 */
[----:B------:R-:W3:Y:S01]  /*55460*/  LDL.LU R90, [R1+0x1840] ;  /* 0x00184000015a7983 */ /* 0x000ee20000300800 */
[----:B0-----:R-:W-:Y:S02]  /*55470*/  IMAD.MOV.U32 R13, RZ, RZ, R3 ;  /* 0x000000ffff0d7224 */ /* 0x001fe400078e0003 */
[----:B------:R-:W-:Y:S01]  /*55480*/  @!P0 IMAD.MOV.U32 R12, RZ, RZ, R91 ;  /* 0x000000ffff0c8224 */ /* 0x000fe200078e005b */
[----:B------:R0:W-:Y:S04]  /*55490*/  STL [R1+0x184c], R89 ;  /* 0x00184c5901007387 */ /* 0x0001e80000100800 */
[----:B------:R1:W3:Y:S04]  /*554a0*/  @!P0 LDG.E.U8 R6, desc[UR20][R12.64] ;  /* 0x000000140c068981 */ /* 0x0002e8000c1e1100 */
[----:B0-----:R-:W3:Y:S04]  /*554b0*/  LDL.LU R89, [R1+0x2ae0] ;  /* 0x002ae00001597983 */ /* 0x001ee80000300800 */
[----:B------:R-:W3:Y:S04]  /*554c0*/  LDL.LU R46, [R1+0x2adc] ;  /* 0x002adc00012e7983 */ /* 0x000ee80000300800 */
[----:B--2---:R0:W-:Y:S04]  /*554d0*/  STL [R1+0x4f0], R4 ;  /* 0x0004f00401007387 */ /* 0x0041e80000100800 */
[----:B0-----:R-:W2:Y:S04]  /*554e0*/  LDL.LU R4, [R1+0x2ad8] ;  /* 0x002ad80001047983 */ /* 0x001ea80000300800 */
[----:B------:R0:W-:Y:S04]  /*554f0*/  STL [R1+0x1850], R3 ;  /* 0x0018500301007387 */ /* 0x0001e80000100800 */
[----:B0-----:R-:W4:Y:S04]  /*55500*/  LDL.LU R3, [R1+0xf60] ;  /* 0x000f600001037983 */ /* 0x001f280000300800 */
[----:B------:R-:W4:Y:S01]  /*55510*/  LDL.LU R12, [R1+0x1844] ;  /* 0x00184400010c7983 */ /* 0x000f220000300800 */
[----:B------:R-:W-:-:S02]  /*55520*/  IADD3 R0, P1, PT, R0, UR15, RZ ;  /* 0x0000000f00007c10 */ /* 0x000fc4000ff3e0ff */
[----:B---3--:R-:W-:-:S03]  /*55530*/  IADD3 R47, P3, PT, R47, UR15, RZ ;  /* 0x0000000f2f2f7c10 */ /* 0x008fc6000ff7e0ff */
[----:B-1----:R-:W-:Y:S01]  /*55540*/  IMAD.MOV.U32 R13, RZ, RZ, R0 ;  /* 0x000000ffff0d7224 */ /* 0x002fe200078e0000 */
[----:B------:R0:W-:Y:S04]  /*55550*/  STL [R1+0x1858], R0 ;  /* 0x0018580001007387 */ /* 0x0001e80000100800 */
[----:B0-----:R-:W3:Y:S04]  /*55560*/  LDL.LU R0, [R1+0xf6c] ;  /* 0x000f6c0001007983 */ /* 0x001ee80000300800 */
[----:B------:R0:W-:Y:S04]  /*55570*/  STL [R1+0x4ec], R6 ;  /* 0x0004ec0601007387 */ /* 0x0001e80000100800 */
[----:B0-----:R-:W3:Y:S04]  /*55580*/  LDL.LU R6, [R1+0xf7c] ;  /* 0x000f7c0001067983 */ /* 0x001ee80000300800 */
[----:B------:R-:W3:Y:S04]  /*55590*/  LDL.LU R91, [R1+0xf84] ;  /* 0x000f8400015b7983 */ /* 0x000ee80000300800 */
[----:B------:R-:W-:Y:S01]  /*555a0*/  STL [R1+0x1848], R47 ;  /* 0x0018482f01007387 */ /* 0x000fe20000100800 */
[----:B--2---:R-:W-:-:S02]  /*555b0*/  PRMT R4, RZ, 0x7610, R4 ;  /* 0x00007610ff047816 */ /* 0x004fc40000000004 */
[----:B----4-:R-:W-:-:S04]  /*555c0*/  IADD3.X R12, PT, PT, R12, UR58, RZ, P1, !PT ;  /* 0x0000003a0c0c7c10 */ /* 0x010fc80008ffe4ff */
[-C--:B------:R-:W-:Y:S01]  /*555d0*/  @!P0 LOP3.LUT R13, R13, R12.reuse, RZ, 0x3c, !PT ;  /* 0x0000000c0d0d8212 */ /* 0x080fe200078e3cff */
[----:B------:R0:W-:Y:S03]  /*555e0*/  STL [R1+0x1844], R12 ;  /* 0x0018440c01007387 */ /* 0x0001e60000100800 */
        /* <DEDUP_REMOVED lines=12> */
[----:B------:R0:W4:Y:S04]  /*556b0*/  @!P0 LDG.E.U8 R46, desc[UR20][R12.64] ;  /* 0x000000140c2e8981 */ /* 0x000128000c1e1100 */
[----:B--2---:R1:W-:Y:S04]  /*556c0*/  STL [R1+0x4e8], R4 ;  /* 0x0004e80401007387 */ /* 0x0043e80000100800 */
[----:B-1----:R-:W2:Y:S01]  /*556d0*/  LDL.LU R4, [R1+0x2ad4] ;  /* 0x002ad40001047983 */ /* 0x002ea20000300800 */
[----:B------:R-:W-:Y:S01]  /*556e0*/  IADD3.X R3, PT, PT, R3, UR58, RZ, P1, !PT ;  /* 0x0000003a03037c10 */ /* 0x000fe20008ffe4ff */
[----:B0-----:R-:W-:-:S02]  /*556f0*/  @!P0 IMAD.MOV.U32 R12, RZ, RZ, R92 ;  /* 0x000000ffff0c8224 */ /* 0x001fc400078e005c */
[----:B------:R0:W-:Y:S02]  /*55700*/  STL [R1+0x1840], R90 ;  /* 0x0018405a01007387 */ /* 0x0001e40000100800 */
[----:B------:R-:W-:Y:S02]  /*55710*/  IMAD.MOV.U32 R13, RZ, RZ, R3 ;  /* 0x000000ffff0d7224 */ /* 0x000fe400078e0003 */
[----:B0-----:R-:W3:Y:S04]  /*55720*/  LDL.LU R90, [R1+0x2ad0] ;  /* 0x002ad000015a7983 */ /* 0x001ee80000300800 */
[----:B------:R-:W3:Y:S04]  /*55730*/  LDL.LU R47, [R1+0xf78] ;  /* 0x000f7800012f7983 */ /* 0x000ee80000300800 */
[----:B----4-:R0:W-:Y:S04]  /*55740*/  STL [R1+0x4e4], R46 ;  /* 0x0004e42e01007387 */ /* 0x0101e80000100800 */
[----:B0-----:R-:W4:Y:S04]  /*55750*/  LDL.LU R46, [R1+0x2acc] ;  /* 0x002acc00012e7983 */ /* 0x001f280000300800 */
[----:B------:R0:W-:Y:S04]  /*55760*/  STL [R1+0xf60], R3 ;  /* 0x000f600301007387 */ /* 0x0001e80000100800 */
[----:B0-----:R-:W4:Y:S01]  /*55770*/  LDL.LU R3, [R1+0xf80] ;  /* 0x000f800001037983 */ /* 0x001f220000300800 */
[----:B--2---:R-:W-:-:S06]  /*55780*/  PRMT R4, RZ, 0x7610, R4 ;  /* 0x00007610ff047816 */ /* 0x004fcc0000000004 */
[----:B------:R0:W2:Y:S04]  /*55790*/  @!P0 LDG.E.U8 R4, desc[UR20][R12.64] ;  /* 0x000000140c048981 */ /* 0x0000a8000c1e1100 */
[----:B------:R-:W2:Y:S01]  /*557a0*/  LDL.LU R12, [R1+0xf68] ;  /* 0x000f6800010c7983 */ /* 0x000ea20000300800 */
[----:B---3--:R-:W-:Y:S02]  /*557b0*/  IADD3 R0, P1, PT, R0, UR15, RZ ;  /* 0x0000000f00007c10 */ /* 0x008fe4000ff3e0ff */
[----:B------:R-:W-:-:S03]  /*557c0*/  IADD3 R6, P3, PT, R6, UR15, RZ ;  /* 0x0000000f06067c10 */ /* 0x000fc6000ff7e0ff */
[----:B0-----:R-:W-:Y:S01]  /*557d0*/  IMAD.MOV.U32 R13, RZ, RZ, R0 ;  /* 0x000000ffff0d7224 */ /* 0x001fe200078e0000 */
[----:B------:R0:W-:Y:S04]  /*557e0*/  STL [R1+0xf6c], R0 ;  /* 0x000f6c0001007387 */ /* 0x0001e80000100800 */
[----:B0-----:R-:W3:Y:S01]  /*557f0*/  LDL.LU R0, [R1+0xf8c] ;  /* 0x000f8c0001007983 */ /* 0x001ee20000300800 */
[----:B----4-:R-:W-:-:S03]  /*55800*/  PRMT R46, RZ, 0x7610, R46 ;  /* 0x00007610ff2e7816 */ /* 0x010fc6000000002e */
[----:B--2---:R0:W-:Y:S01]  /*55810*/  STL [R1+0x4e0], R4 ;  /* 0x0004e00401007387 */ /* 0x0041e20000100800 */
[----:B------:R-:W-:-:S03]  /*55820*/  IADD3.X R12, PT, PT, R12, UR58, RZ, P1, !PT ;  /* 0x0000003a0c0c7c10 */ /* 0x000fc60008ffe4ff */
[----:B0-----:R-:W2:Y:S01]  /*55830*/  LDL.LU R4, [R1+0xf94] ;  /* 0x000f940001047983 */ /* 0x001ea20000300800 */
[----:B------:R-:W-:-:S03]  /*55840*/  @!P0 LOP3.LUT R13, R13, R12, RZ, 0x3c, !PT ;  /* 0x0000000c0d0d8212 */ /* 0x000fc600078e3cff */
[----:B------:R-:W4:Y:S04]  /*55850*/  LDL.LU R92, [R1+0xf9c] ;  /* 0x000f9c00015c7983 */ /* 0x000f280000300800 */
[----:B------:R-:W-:Y:S04]  /*55860*/  STL [R1+0xf7c], R6 ;  /* 0x000f7c0601007387 */ /* 0x000fe80000100800 */
[----:B------:R0:W-:Y:S02]  /*55870*/  STL [R1+0xf68], R12 ;  /* 0x000f680c01007387 */ /* 0x0001e40000100800 */
[----:B0-----:R-:W-:-:S04]  /*55880*/  @!P0 LOP3.LUT R12, R13, R12, RZ, 0x3c, !PT ;  /* 0x0000000c0d0c8212 */ /* 0x001fc800078e3cff */
[----:B------:R-:W-:-:S05]  /*55890*/  @!P0 LOP3.LUT R13, R13, R12, RZ, 0x3c, !PT ;  /* 0x0000000c0d0d8212 */ /* 0x000fca00078e3cff */
[----:B------:R-:W2:Y:S01]  /*558a0*/  @!P0 LDG.E.U8 R46, desc[UR20][R12.64] ;  /* 0x000000140c2e8981 */ /* 0x000ea2000c1e1100 */
[----:B------:R-:W-:-:S05]  /*558b0*/  IADD3 R91, P1, PT, R91, UR15, RZ ;  /* 0x0000000f5b5b7c10 */ /* 0x000fca000ff3e0ff */
[----:B------:R-:W-:Y:S01]  /*558c0*/  STL [R1+0xf84], R91 ;  /* 0x000f845b01007387 */ /* 0x000fe20000100800 */
[----:B------:R-:W-:-:S03]  /*558d0*/  IADD3.X R47, PT, PT, R47, UR58, RZ, P3, !PT ;  /* 0x0000003a2f2f7c10 */ /* 0x000fc60009ffe4ff */
[----:B--2---:R0:W-:Y:S04]  /*558e0*/  STL [R1+0x4dc], R46 ;  /* 0x0004dc2e01007387 */ /* 0x0041e80000100800 */
[----:B0-----:R-:W2:Y:S01]  /*558f0*/  LDL.LU R46, [R1+0x2ac8] ;  /* 0x002ac800012e7983 */ /* 0x001ea20000300800 */
[----:B------:R-:W-:Y:S01]  /*55900*/  PRMT R37, RZ, 0x7610, R37 ;  /* 0x00007610ff257816 */ /* 0x000fe20000000025 */
[----:B------:R-:W-:Y:S01]  /*55910*/  IMAD.MOV.U32 R13, RZ, RZ, R47 ;  /* 0x000000ffff0d7224 */ /* 0x000fe200078e002f */
[----:B------:R-:W-:Y:S01]  /*55920*/  IADD3.X R3, PT, PT, R3, UR58, RZ, P1, !PT ;  /* 0x0000003a03037c10 */ /* 0x000fe20008ffe4ff */
[----:B------:R-:W-:Y:S01]  /*55930*/  @!P0 IMAD.MOV.U32 R12, RZ, RZ, R6 ;  /* 0x000000ffff0c8224 */ /* 0x000fe200078e0006 */
[----:B------:R0:W-:Y:S04]  /*55940*/  STL [R1+0xf78], R47 ;  /* 0x000f782f01007387 */ /* 0x0001e80000100800 */
[----:B------:R1:W3:Y:S04]  /*55950*/  @!P0 LDG.E.U8 R37, desc[UR20][R12.64] ;  /* 0x000000140c258981 */ /* 0x0002e8000c1e1100 */
[----:B0-----:R-:W3:Y:S01]  /*55960*/  LDL.LU R47, [R1+0xf90] ;  /* 0x000f9000012f7983 */ /* 0x001ee20000300800 */
[----:B-1----:R-:W-:-:S03]  /*55970*/  IMAD.MOV.U32 R13, RZ, RZ, R3 ;  /* 0x000000ffff0d7224 */ /* 0x002fc600078e0003 */
[----:B------:R-:W4:Y:S01]  /*55980*/  LDL.LU R6, [R1+0xf98] ;  /* 0x000f980001067983 */ /* 0x000f220000300800 */
[----:B------:R-:W-:-:S03]  /*55990*/  @!P0 IMAD.MOV.U32 R12, RZ, RZ, R91 ;  /* 0x000000ffff0c8224 */ /* 0x000fc600078e005b */
        /* <DEDUP_REMOVED lines=8> */
[----:B------:R-:W-:Y:S01]  /*55a20*/  STL [R1+0xf8c], R0 ;  /* 0x000f8c0001007387 */ /* 0x000fe20000100800 */
[----:B------:R-:W-:Y:S02]  /*55a30*/  PRMT R90, RZ, 0x7610, R90 ;  /* 0x00007610ff5a7816 */ /* 0x000fe4000000005a */
[----:B------:R-:W-:Y:S02]  /*55a40*/  IADD3.X R47, PT, PT, R47, UR58, RZ, P3, !PT ;  /* 0x0000003a2f2f7c10 */ /* 0x000fe40009ffe4ff */
[----:B----4-:R-:W-:Y:S01]  /*55a50*/  PRMT R3, RZ, 0x7610, R3 ;  /* 0x00007610ff037816 */ /* 0x010fe20000000003 */
[----:B--2---:R0:W-:Y:S01]  /*55a60*/  STL [R1+0x4d4], R46 ;  /* 0x0004d42e01007387 */ /* 0x0041e20000100800 */
[----:B------:R-:W-:-:S03]  /*55a70*/  IADD3.X R12, PT, PT, R12, UR58, RZ, P1, !PT ;  /* 0x0000003a0c0c7c10 */ /* 0x000fc60008ffe4ff */
        /* <DEDUP_REMOVED lines=8> */
[----:B------:R0:W2:Y:S02]  /*55b00*/  @!P0 LDG.E.U8 R90, desc[UR20][R12.64] ;  /* 0x000000140c5a8981 */ /* 0x0000a4000c1e1100 */
[----:B0-----:R-:W-:Y:S02]  /*55b10*/  IMAD.MOV.U32 R12, RZ, RZ, R47 ;  /* 0x000000ffff0c7224 */ /* 0x001fe400078e002f */
[----:B------:R-:W-:-:S05]  /*55b20*/  IMAD.MOV.U32 R13, RZ, RZ, R4 ;  /* 0x000000ffff0d7224 */ /* 0x000fca00078e0004 */
[----:B------:R-:W-:-:S04]  /*55b30*/  @!P0 LOP3.LUT R13, R13, R12, RZ, 0x3c, !PT ;  /* 0x0000000c0d0d8212 */ /* 0x000fc800078e3cff */
[----:B------:R-:W-:-:S04]  /*55b40*/  @!P0 LOP3.LUT R12, R13, R12, RZ, 0x3c, !PT ;  /* 0x0000000c0d0c8212 */ /* 0x000fc800078e3cff */
[----:B------:R-:W-:-:S05]  /*55b50*/  @!P0 LOP3.LUT R13, R13, R12, RZ, 0x3c, !PT ;  /* 0x0000000c0d0d8212 */ /* 0x000fca00078e3cff */
[----:B------:R0:W3:Y:S01]  /*55b60*/  @!P0 LDG.E.U8 R3, desc[UR20][R12.64] ;  /* 0x000000140c038981 */ /* 0x0000e2000c1e1100 */
[----:B------:R-:W-:-:S04]  /*55b70*/  IADD3 R92, P1, PT, R92, UR15, RZ ;  /* 0x0000000f5c5c7c10 */ /* 0x000fc8000ff3e0ff */
[----:B------:R-:W-:Y:S01]  /*55b80*/  IADD3.X R6, PT, PT, R6, UR58, RZ, P1, !PT ;  /* 0x0000003a06067c10 */ /* 0x000fe20008ffe4ff */
[----:B------:R-:W-:Y:S01]  /*55b90*/  STL [R1+0xf9c], R92 ;  /* 0x000f9c5c01007387 */ /* 0x000fe20000100800 */
[----:B------:R-:W-:-:S03]  /*55ba0*/  PRMT R89, RZ, 0x7610, R89 ;  /* 0x00007610ff597816 */ /* 0x000fc60000000059 */
[----:B0-----:R-:W-:Y:S02]  /*55bb0*/  IMAD.MOV.U32 R13, RZ, RZ, R6 ;  /* 0x000000ffff0d7224 */ /* 0x001fe400078e0006 */
[----:B------:R-:W-:-:S05]  /*55bc0*/  @!P0 IMAD.MOV.U32 R12, RZ, RZ, R92 ;  /* 0x000000ffff0c8224 */ /* 0x000fca00078e005c */
[----:B------:R0:W4:Y:S04]  /*55bd0*/  @!P0 LDG.E.U8 R89, desc[UR20][R12.64] ;  /* 0x000000140c598981 */ /* 0x000128000c1e1100 */
[----:B--2---:R1:W-:Y:S04]  /*55be0*/  STL [R1+0x4d0], R90 ;  /* 0x0004d05a01007387 */ /* 0x0043e80000100800 */
[----:B-1----:R-:W2:Y:S04]  /*55bf0*/  LDL.LU R90, [R1+0x2ac0] ;  /* 0x002ac000015a7983 */ /* 0x002ea80000300800 */
[----:B------:R1:W-:Y:S04]  /*55c00*/  STL [R1+0xf90], R47 ;  /* 0x000f902f01007387 */ /* 0x0003e80000100800 */
[----:B-1----:R-:W2:Y:S04]  /*55c10*/  LDL.LU R47, [R1+0x2abc] ;  /* 0x002abc00012f7983 */ /* 0x002ea80000300800 */
[----:B------:R-:W2:Y:S04]  /*55c20*/  LDL.LU R4, [R1+0xfa8] ;  /* 0x000fa80001047983 */ /* 0x000ea80000300800 */
[----:B---3--:R1:W-:Y:S04]  /*55c30*/  STL [R1+0x4cc], R3 ;  /* 0x0004cc0301007387 */ /* 0x0083e80000100800 */
[----:B-1----:R-:W3:Y:S04]  /*55c40*/  LDL.LU R3, [R1+0x2ab8] ;  /* 0x002ab80001037983 */ /* 0x002ee80000300800 */
[----:B------:R1:W-:Y:S04]  /*55c50*/  STL [R1+0xf98], R6 ;  /* 0x000f980601007387 */ /* 0x0003e80000100800 */
[----:B-1----:R-:W3:Y:S04]  /*55c60*/  LDL.LU R6, [R1+0xfb8] ;  /* 0x000fb80001067983 */ /* 0x002ee80000300800 */
[----:B------:R-:W3:Y:S01]  /*55c70*/  LDL.LU R12, [R1+0xfa0] ;  /* 0x000fa000010c7983 */ /* 0x000ee20000300800 */
[----:B------:R-:W-:-:S02]  /*55c80*/  IADD3 R46, P1, PT, R46, UR15, RZ ;  /* 0x0000000f2e2e7c10 */ /* 0x000fc4000ff3e0ff */
[----:B------:R-:W-:-:S03]  /*55c90*/  IADD3 R91, P3, PT, R91, UR15, RZ ;  /* 0x0000000f5b5b7c10 */ /* 0x000fc6000ff7e0ff */
[----:B0-----:R-:W-:Y:S01]  /*55ca0*/  IMAD.MOV.U32 R13, RZ, RZ, R46 ;  /* 0x000000ffff0d7224 */ /* 0x001fe200078e002e */
[----:B------:R-:W-:Y:S04]  /*55cb0*/  STL [R1+0xfa4], R46 ;  /* 0x000fa42e01007387 */ /* 0x000fe80000100800 */
[----:B----4-:R0:W-:Y:S04]  /*55cc0*/  STL [R1+0x4c8], R89 ;  /* 0x0004c85901007387 */ /* 0x0101e80000100800 */
[----:B0-----:R-:W4:Y:S04]  /*55cd0*/  LDL.LU R89, [R1+0xfc4] ;  /* 0x000fc40001597983 */ /* 0x001f280000300800 */
[----:B------:R-:W4:Y:S04]  /*55ce0*/  LDL.LU R46, [R1+0xfcc] ;  /* 0x000fcc00012e7983 */ /* 0x000f280000300800 */
[----:B------:R-:W4:Y:S04]  /*55cf0*/  LDL.LU R92, [R1+0xfd4] ;  /* 0x000fd400015c7983 */ /* 0x000f280000300800 */
[----:B------:R-:W-:Y:S01]  /*55d00*/  STL [R1+0xfac], R91 ;  /* 0x000fac5b01007387 */ /* 0x000fe20000100800 */
[----:B--2---:R-:W-:-:S02]  /*55d10*/  PRMT R47, RZ, 0x7610, R47 ;  /* 0x00007610ff2f7816 */ /* 0x004fc4000000002f */
[----:B------:R-:W-:Y:S02]  /*55d20*/  IADD3.X R4, PT, PT, R4, UR58, RZ, P3, !PT ;  /* 0x0000003a04047c10 */ /* 0x000fe40009ffe4ff */
[----:B---3--:R-:W-:Y:S02]  /*55d30*/  PRMT R3, RZ, 0x7610, R3 ;  /* 0x00007610ff037816 */ /* 0x008fe40000000003 */
[----:B------:R-:W-:-:S04]  /*55d40*/  IADD3.X R12, PT, PT, R12, UR58, RZ, P1, !PT ;  /* 0x0000003a0c0c7c10 */ /* 0x000fc80008ffe4ff */
[-C--:B------:R-:W-:Y:S01]  /*55d50*/  @!P0 LOP3.LUT R13, R13, R12.reuse, RZ, 0x3c, !PT ;  /* 0x0000000c0d0d8212 */ /* 0x080fe200078e3cff */
[----:B------:R0:W-:Y:S03]  /*55d60*/  STL [R1+0xfa0], R12 ;  /* 0x000fa00c01007387 */ /* 0x0001e60000100800 */
[----:B0-----:R-:W-:-:S04]  /*55d70*/  @!P0 LOP3.LUT R12, R13, R12, RZ, 0x3c, !PT ;  /* 0x0000000c0d0c8212 */ /* 0x001fc800078e3cff */
[----:B------:R-:W-:-:S05]  /*55d80*/  @!P0 LOP3.LUT R13, R13, R12, RZ, 0x3c, !PT ;  /* 0x0000000c0d0d8212 */ /* 0x000fca00078e3cff */
[----:B------:R0:W2:Y:S02]  /*55d90*/  @!P0 LDG.E.U8 R3, desc[UR20][R12.64] ;  /* 0x000000140c038981 */ /* 0x0000a4000c1e1100 */
[----:B0-----:R-:W-:Y:S02]  /*55da0*/  IMAD.MOV.U32 R13, RZ, RZ, R4 ;  /* 0x000000ffff0d7224 */ /* 0x001fe400078e0004 */
[----:B------:R-:W-:-:S05]  /*55db0*/  @!P0 IMAD.MOV.U32 R12, RZ, RZ, R91 ;  /* 0x000000ffff0c8224 */ /* 0x000fca00078e005b */
[----:B------:R0:W3:Y:S01]  /*55dc0*/  @!P0 LDG.E.U8 R47, desc[UR20][R12.64] ;  /* 0x000000140c2f8981 */ /* 0x0000e2000c1e1100 */
[----:B------:R-:W-:-:S04]  /*55dd0*/  IADD3 R0, P1, PT, R0, UR15, RZ ;  /* 0x0000000f00007c10 */ /* 0x000fc8000ff3e0ff */
[----:B------:R-:W-:Y:S01]  /*55de0*/  IADD3.X R6, PT, PT, R6, UR58, RZ, P1, !PT ;  /* 0x0000003a06067c10 */ /* 0x000fe20008ffe4ff */
[----:B------:R-:W-:Y:S01]  /*55df0*/  STL [R1+0xfbc], R0 ;  /* 0x000fbc0001007387 */ /* 0x000fe20000100800 */
[----:B------:R-:W-:Y:S02]  /*55e00*/  PRMT R44, RZ, 0x7610, R44 ;  /* 0x00007610ff2c7816 */ /* 0x000fe4000000002c */
[----:B----4-:R-:W-:Y:S01]  /*55e10*/  IADD3 R89, P1, PT, R89, UR15, RZ ;  /* 0x0000000f59597c10 */ /* 0x010fe2000ff3e0ff */
[----:B0-----:R-:W-:Y:S02]  /*55e20*/  @!P0 IMAD.MOV.U32 R12, RZ, RZ, R0 ;  /* 0x000000ffff0c8224 */ /* 0x001fe400078e0000 */
[----:B------:R-:W-:-:S05]  /*55e30*/  @!P0 IMAD.MOV.U32 R13, RZ, RZ, R6 ;  /* 0x000000ffff0d8224 */ /* 0x000fca00078e0006 */
[----:B------:R0:W4:Y:S02]  /*55e40*/  @!P0 LDG.E.U8 R44, desc[UR20][R12.64] ;  /* 0x000000140c2c8981 */ /* 0x000124000c1e1100 */
[----:B0-----:R-:W-:Y:S02]  /*55e50*/  IMAD.MOV.U32 R13, RZ, RZ, R89 ;  /* 0x000000ffff0d7224 */ /* 0x001fe400078e0059 */
[----:B--2---:R0:W-:Y:S04]  /*55e60*/  STL [R1+0x4c4], R3 ;  /* 0x0004c40301007387 */ /* 0x0041e80000100800 */
[----:B0-----:R-:W2:Y:S04]  /*55e70*/  LDL.LU R3, [R1+0x2ab4] ;  /* 0x002ab40001037983 */ /* 0x001ea80000300800 */
[----:B------:R0:W-:Y:S04]  /*55e80*/  STL [R1+0xfa8], R4 ;  /* 0x000fa80401007387 */ /* 0x0001e80000100800 */
[----:B0-----:R-:W2:Y:S04]  /*55e90*/  LDL.LU R4, [R1+0xfc8] ;  /* 0x000fc80001047983 */ /* 0x001ea80000300800 */
[----:B------:R0:W-:Y:S04]  /*55ea0*/  STL [R1+0xfb8], R6 ;  /* 0x000fb80601007387 */ /* 0x0001e80000100800 */
[----:B------:R-:W2:Y:S04]  /*55eb0*/  LDL.LU R91, [R1+0xfd0] ;  /* 0x000fd000015b7983 */ /* 0x000ea80000300800 */
[----:B------:R-:W2:Y:S04]  /*55ec0*/  LDL.LU R0, [R1+0xfdc] ;  /* 0x000fdc0001007983 */ /* 0x000ea80000300800 */
[----:B0-----:R-:W2:Y:S04]  /*55ed0*/  LDL.LU R6, [R1+0xfe4] ;  /* 0x000fe40001067983 */ /* 0x001ea80000300800 */
[----:B------:R-:W-:Y:S04]  /*55ee0*/  STL [R1+0xfc4], R89 ;  /* 0x000fc45901007387 */ /* 0x000fe80000100800 */
[----:B---3--:R0:W-:Y:S04]  /*55ef0*/  STL [R1+0x4c0], R47 ;  /* 0x0004c02f01007387 */ /* 0x0081e80000100800 */
[----:B0-----:R-:W3:Y:S04]  /*55f00*/  LDL.LU R47, [R1+0xfec] ;  /* 0x000fec00012f7983 */ /* 0x001ee80000300800 */
[----:B------:R-:W2:Y:S04]  /*55f10*/  LDL.LU R89, [R1+0x2ab0] ;  /* 0x002ab00001597983 */ /* 0x000ea80000300800 */
[----:B------:R-:W2:Y:S01]  /*55f20*/  LDL.LU R12, [R1+0xfc0] ;  /* 0x000fc000010c7983 */ /* 0x000ea20000300800 */
[----:B------:R-:W-:-:S05]  /*55f30*/  IADD3 R46, P3, PT, R46, UR15, RZ ;  /* 0x0000000f2e2e7c10 */ /* 0x000fca000ff7e0ff */
[----:B------:R-:W-:Y:S01]  /*55f40*/  STL [R1+0xfcc], R46 ;  /* 0x000fcc2e01007387 */ /* 0x000fe20000100800 */
[----:B------:R-:W-:Y:S02]  /*55f50*/  PRMT R90, RZ, 0x7610, R90 ;  /* 0x00007610ff5a7816 */ /* 0x000fe4000000005a */
[----:B--2---:R-:W-:-:S04]  /*55f60*/  IADD3.X R12, PT, PT, R12, UR58, RZ, P1, !PT ;  /* 0x0000003a0c0c7c10 */ /* 0x004fc80008ffe4ff */
        /* <DEDUP_REMOVED lines=163> */
[----:B------:R0:W2:Y:S01]  /*569a0*/  @!P0 LDG.E.U8 R0, desc[UR20][R12.64] ;  /* 0x000000140c008981 */ /* 0x0000a2000c1e1100 */
[----:B------:R-:W-:Y:S02]  /*569b0*/  IADD3.X R47, PT, PT, R47, UR58, RZ, P3, !PT ;  /* 0x0000003a2f2f7c10 */ /* 0x000fe40009ffe4ff */
[----:B------:R-:W-:Y:S02]  /*569c0*/  IADD3 R92, P1, PT, R92, UR15, RZ ;  /* 0x0000000f5c5c7c10 */ /* 0x000fe4000ff3e0ff */
[----:B------:R-:W-:Y:S02]  /*569d0*/  PRMT R41, RZ, 0x7610, R41 ;  /* 0x00007610ff297816 */ /* 0x000fe40000000029 */
[----:B------:R-:W-:Y:S01]  /*569e0*/  IADD3.X R3, PT, PT, R3, UR58, RZ, P1, !PT ;  /* 0x0000003a03037c10 */ /* 0x000fe20008ffe4ff */
[----:B0-----:R-:W-:Y:S02]  /*569f0*/  IMAD.MOV.U32 R13, RZ, RZ, R47 ;  /* 0x000000ffff0d7224 */ /* 0x001fe400078e002f */
[----:B------:R-:W-:Y:S01]  /*56a00*/  @!P0 IMAD.MOV.U32 R12, RZ, RZ, R7 ;  /* 0x000000ffff0c8224 */ /* 0x000fe200078e0007 */
[----:B------:R-:W-:Y:S01]  /*56a10*/  STL [R1+0x17a8], R92 ;  /* 0x0017a85c01007387 */ /* 0x000fe20000100800 */
[----:B------:R-:W-:-:S03]  /*56a20*/  PRMT R6, RZ, 0x7610, R6 ;  /* 0x00007610ff067816 */ /* 0x000fc60000000006 */
[----:B------:R0:W3:Y:S02]  /*56a30*/  @!P0 LDG.E.U8 R41, desc[UR20][R12.64] ;  /* 0x000000140c298981 */ /* 0x0000e4000c1e1100 */
[----:B0-----:R-:W-:Y:S02]  /*56a40*/  IMAD.MOV.U32 R13, RZ, RZ, R3 ;  /* 0x000000ffff0d7224 */ /* 0x001fe400078e0003 */
[----:B------:R-:W-:-:S05]  /*56a50*/  @!P0 IMAD.MOV.U32 R12, RZ, RZ, R92 ;  /* 0x000000ffff0c8224 */ /* 0x000fca00078e005c */
[----:B------:R0:W3:Y:S04]  /*56a60*/  @!P0 LDG.E.U8 R6, desc[UR20][R12.64] ;  /* 0x000000140c068981 */ /* 0x0000e8000c1e1100 */
[----:B--2---:R1:W-:Y:S04]  /*56a70*/  STL [R1+0x488], R0 ;  /* 0x0004880001007387 */ /* 0x0043e80000100800 */
[----:B-1----:R-:W2:Y:S04]  /*56a80*/  LDL.LU R0, [R1+0x2a80] ;  /* 0x002a800001007983 */ /* 0x002ea80000300800 */
[----:B------:R1:W-:Y:S04]  /*56a90*/  STL [R1+0x179c], R47 ;  /* 0x00179c2f01007387 */ /* 0x0003e80000100800 */
[----:B-1----:R-:W4:Y:S04]  /*56aa0*/  LDL.LU R47, [R1+0x17b4] ;  /* 0x0017b400012f7983 */ /* 0x002f280000300800 */
[----:B------:R-:W4:Y:S04]  /*56ab0*/  LDL.LU R7, [R1+0x17bc] ;  /* 0x0017bc0001077983 */ /* 0x000f280000300800 */
[----:B------:R1:W-:Y:S04]  /*56ac0*/  STL [R1+0x17a4], R3 ;  /* 0x0017a40301007387 */ /* 0x0003e80000100800 */
[----:B-1----:R-:W4:Y:S04]  /*56ad0*/  LDL.LU R3, [R1+0x2a7c] ;  /* 0x002a7c0001037983 */ /* 0x002f280000300800 */
[----:B------:R-:W4:Y:S01]  /*56ae0*/  LDL.LU R12, [R1+0x17ac] ;  /* 0x0017ac00010c7983 */ /* 0x000f220000300800 */
[----:B---3--:R-:W-:-:S02]  /*56af0*/  IADD3 R4, P1, PT, R4, UR15, RZ ;  /* 0x0000000f04047c10 */ /* 0x008fc4000ff3e0ff */
[----:B------:R-:W-:-:S03]  /*56b00*/  IADD3 R46, P3, PT, R46, UR15, RZ ;  /* 0x0000000f2e2e7c10 */ /* 0x000fc6000ff7e0ff */
[----:B0-----:R-:W-:Y:S01]  /*56b10*/  IMAD.MOV.U32 R13, RZ, RZ, R4 ;  /* 0x000000ffff0d7224 */ /* 0x001fe200078e0004 */
[----:B------:R0:W-:Y:S04]  /*56b20*/  STL [R1+0x17b0], R4 ;  /* 0x0017b00401007387 */ /* 0x0001e80000100800 */
[----:B0-----:R-:W3:Y:S04]  /*56b30*/  LDL.LU R4, [R1+0x17c8] ;  /* 0x0017c80001047983 */ /* 0x001ee80000300800 */
[----:B------:R-:W3:Y:S04]  /*56b40*/  LDL.LU R92, [R1+0x17d0] ;  /* 0x0017d000015c7983 */ /* 0x000ee80000300800 */
[----:B------:R0:W-:Y:S04]  /*56b50*/  STL [R1+0x480], R6 ;  /* 0x0004800601007387 */ /* 0x0001e80000100800 */
[----:B0-----:R-:W3:Y:S04]  /*56b60*/  LDL.LU R6, [R1+0x17e0] ;  /* 0x0017e00001067983 */ /* 0x001ee80000300800 */
[----:B------:R-:W-:Y:S01]  /*56b70*/  STL [R1+0x17b8], R46 ;  /* 0x0017b82e01007387 */ /* 0x000fe20000100800 */
[----:B--2---:R-:W-:-:S02]  /*56b80*/  PRMT R0, RZ, 0x7610, R0 ;  /* 0x00007610ff007816 */ /* 0x004fc40000000000 */
[----:B----4-:R-:W-:Y:S02]  /*56b90*/  IADD3.X R47, PT, PT, R47, UR58, RZ, P3, !PT ;  /* 0x0000003a2f2f7c10 */ /* 0x010fe40009ffe4ff */
[----:B------:R-:W-:-:S04]  /*56ba0*/  IADD3.X R12, PT, PT, R12, UR58, RZ, P1, !PT ;  /* 0x0000003a0c0c7c10 */ /* 0x000fc80008ffe4ff */
[-C--:B------:R-:W-:Y:S01]  /*56bb0*/  @!P0 LOP3.LUT R13, R13, R12.reuse, RZ, 0x3c, !PT ;  /* 0x0000000c0d0d8212 */ /* 0x080fe200078e3cff */
[----:B------:R0:W-:Y:S03]  /*56bc0*/  STL [R1+0x17ac], R12 ;  /* 0x0017ac0c01007387 */ /* 0x0001e60000100800 */
[----:B0-----:R-:W-:-:S04]  /*56bd0*/  @!P0 LOP3.LUT R12, R13, R12, RZ, 0x3c, !PT ;  /* 0x0000000c0d0c8212 */ /* 0x001fc800078e3cff */
[----:B------:R-:W-:-:S05]  /*56be0*/  @!P0 LOP3.LUT R13, R13, R12, RZ, 0x3c, !PT ;  /* 0x0000000c0d0d8212 */ /* 0x000fca00078e3cff */
[----:B------:R0:W2:Y:S02]  /*56bf0*/  @!P0 LDG.E.U8 R0, desc[UR20][R12.64] ;  /* 0x000000140c008981 */ /* 0x0000a4000c1e1100 */
[----:B0-----:R-:W-:Y:S02]  /*56c00*/  IMAD.MOV.U32 R12, RZ, RZ, R47 ;  /* 0x000000ffff0c7224 */ /* 0x001fe400078e002f */
[----:B------:R-:W-:-:S05]  /*56c10*/  IMAD.MOV.U32 R13, RZ, RZ, R46 ;  /* 0x000000ffff0d7224 */ /* 0x000fca00078e002e */
[----:B------:R-:W-:-:S04]  /*56c20*/  @!P0 LOP3.LUT R13, R13, R12, RZ, 0x3c, !PT ;  /* 0x0000000c0d0d8212 */ /* 0x000fc800078e3cff */
[C---:B------:R-:W-:Y:S02]  /*56c30*/  @!P0 LOP3.LUT R12, R13.reuse, R12, RZ, 0x3c, !PT ;  /* 0x0000000c0d0c8212 */ /* 0x040fe400078e3cff */
[----:B------:R-:W-:Y:S02]  /*56c40*/  PRMT R3, RZ, 0x7610, R3 ;  /* 0x00007610ff037816 */ /* 0x000fe40000000003 */
[----:B------:R-:W-:-:S05]  /*56c50*/  @!P0 LOP3.LUT R13, R13, R12, RZ, 0x3c, !PT ;  /* 0x0000000c0d0d8212 */ /* 0x000fca00078e3cff */
[----:B------:R0:W4:Y:S01]  /*56c60*/  @!P0 LDG.E.U8 R3, desc[UR20][R12.64] ;  /* 0x000000140c038981 */ /* 0x000122000c1e1100 */
[----:B------:R-:W-:-:S04]  /*56c70*/  IADD3 R91, P1, PT, R91, UR15, RZ ;  /* 0x0000000f5b5b7c10 */ /* 0x000fc8000ff3e0ff */
[----:B------:R-:W-:Y:S01]  /*56c80*/  IADD3.X R7, PT, PT, R7, UR58, RZ, P1, !PT ;  /* 0x0000003a07077c10 */ /* 0x000fe20008ffe4ff */
[----:B------:R-:W-:Y:S01]  /*56c90*/  STL [R1+0x17c0], R91 ;  /* 0x0017c05b01007387 */ /* 0x000fe20000100800 */
[----:B------:R-:W-:-:S03]  /*56ca0*/  PRMT R89, RZ, 0x7610, R89 ;  /* 0x00007610ff597816 */ /* 0x000fc60000000059 */
[----:B0-----:R-:W-:Y:S02]  /*56cb0*/  IMAD.MOV.U32 R13, RZ, RZ, R7 ;  /* 0x000000ffff0d7224 */ /* 0x001fe400078e0007 */
[----:B------:R-:W-:-:S05]  /*56cc0*/  @!P0 IMAD.MOV.U32 R12, RZ, RZ, R91 ;  /* 0x000000ffff0c8224 */ /* 0x000fca00078e005b */
[----:B------:R0:W3:Y:S04]  /*56cd0*/  @!P0 LDG.E.U8 R89, desc[UR20][R12.64] ;  /* 0x000000140c598981 */ /* 0x0000e8000c1e1100 */
[----:B--2---:R1:W-:Y:S04]  /*56ce0*/  STL [R1+0x47c], R0 ;  /* 0x00047c0001007387 */ /* 0x0043e80000100800 */
[----:B-1----:R-:W2:Y:S04]  /*56cf0*/  LDL.LU R0, [R1+0x2a78] ;  /* 0x002a780001007983 */ /* 0x002ea80000300800 */
[----:B------:R1:W-:Y:S04]  /*56d00*/  STL [R1+0x17b4], R47 ;  /* 0x0017b42f01007387 */ /* 0x0003e80000100800 */
[----:B-1----:R-:W2:Y:S04]  /*56d10*/  LDL.LU R47, [R1+0x2a74] ;  /* 0x002a7400012f7983 */ /* 0x002ea80000300800 */
[----:B------:R-:W2:Y:S04]  /*56d20*/  LDL.LU R46, [R1+0x17cc] ;  /* 0x0017cc00012e7983 */ /* 0x000ea80000300800 */
[----:B----4-:R1:W-:Y:S04]  /*56d30*/  STL [R1+0x478], R3 ;  /* 0x0004780301007387 */ /* 0x0103e80000100800 */
[----:B-1----:R-:W4:Y:S04]  /*56d40*/  LDL.LU R3, [R1+0x2a70] ;  /* 0x002a700001037983 */ /* 0x002f280000300800 */
[----:B------:R1:W-:Y:S04]  /*56d50*/  STL [R1+0x17bc], R7 ;  /* 0x0017bc0701007387 */ /* 0x0003e80000100800 */
[----:B-1----:R-:W4:Y:S04]  /*56d60*/  LDL.LU R7, [R1+0x17dc] ;  /* 0x0017dc0001077983 */ /* 0x002f280000300800 */
[----:B------:R-:W4:Y:S01]  /*56d70*/  LDL.LU R12, [R1+0x17c4] ;  /* 0x0017c400010c7983 */ /* 0x000f220000300800 */
[----:B---3--:R-:W-:-:S02]  /*56d80*/  IADD3 R4, P1, PT, R4, UR15, RZ ;  /* 0x0000000f04047c10 */ /* 0x008fc4000ff3e0ff */
[----:B------:R-:W-:-:S03]  /*56d90*/  IADD3 R92, P3, PT, R92, UR15, RZ ;  /* 0x0000000f5c5c7c10 */ /* 0x000fc6000ff7e0ff */
[----:B0-----:R-:W-:Y:S01]  /*56da0*/  IMAD.MOV.U32 R13, RZ, RZ, R4 ;  /* 0x000000ffff0d7224 */ /* 0x001fe200078e0004 */
[----:B------:R-:W-:Y:S04]  /*56db0*/  STL [R1+0x17c8], R4 ;  /* 0x0017c80401007387 */ /* 0x000fe80000100800 */
[----:B------:R0:W-:Y:S04]  /*56dc0*/  STL [R1+0x474], R89 ;  /* 0x0004745901007387 */ /* 0x0001e80000100800 */
[----:B0-----:R-:W3:Y:S04]  /*56dd0*/  LDL.LU R89, [R1+0x17e8] ;  /* 0x0017e80001597983 */ /* 0x001ee80000300800 */
[----:B------:R-:W3:Y:S04]  /*56de0*/  LDL.LU R4, [R1+0x17f0] ;  /* 0x0017f00001047983 */ /* 0x000ee80000300800 */
[----:B------:R-:W3:Y:S04]  /*56df0*/  LDL.LU R91, [R1+0x17f8] ;  /* 0x0017f800015b7983 */ /* 0x000ee80000300800 */
[----:B------:R-:W-:Y:S01]  /*56e00*/  STL [R1+0x17d0], R92 ;  /* 0x0017d05c01007387 */ /* 0x000fe20000100800 */
[----:B------:R-:W-:-:S02]  /*56e10*/  PRMT R90, RZ, 0x7610, R90 ;  /* 0x00007610ff5a7816 */ /* 0x000fc4000000005a */
[----:B--2---:R-:W-:Y:S02]  /*56e20*/  IADD3.X R46, PT, PT, R46, UR58, RZ, P3, !PT ;  /* 0x0000003a2e2e7c10 */ /* 0x004fe40009ffe4ff */
[----:B----4-:R-:W-:Y:S02]  /*56e30*/  PRMT R3, RZ, 0x7610, R3 ;  /* 0x00007610ff037816 */ /* 0x010fe40000000003 */
        /* <DEDUP_REMOVED lines=8> */
[----:B------:R0:W4:Y:S01]  /*56ec0*/  @!P0 LDG.E.U8 R90, desc[UR20][R12.64] ;  /* 0x000000140c5a8981 */ /* 0x000122000c1e1100 */
[----:B------:R-:W-:-:S04]  /*56ed0*/  IADD3 R6, P1, PT, R6, UR15, RZ ;  /* 0x0000000f06067c10 */ /* 0x000fc8000ff3e0ff */
[----:B------:R-:W-:Y:S01]  /*56ee0*/  IADD3.X R7, PT, PT, R7, UR58, RZ, P1, !PT ;  /* 0x0000003a07077c10 */ /* 0x000fe20008ffe4ff */
[----:B------:R-:W-:Y:S01]  /*56ef0*/  STL [R1+0x17e0], R6 ;  /* 0x0017e00601007387 */ /* 0x000fe20000100800 */
[----:B------:R-:W-:Y:S02]  /*56f00*/  PRMT R47, RZ, 0x7610, R47 ;  /* 0x00007610ff2f7816 */ /* 0x000fe4000000002f */
[----:B---3--:R-:W-:Y:S01]  /*56f10*/  IADD3 R89, P1, PT, R89, UR15, RZ ;  /* 0x0000000f59597c10 */ /* 0x008fe2000ff3e0ff */
[----:B0-----:R-:W-:Y:S02]  /*56f20*/  @!P0 IMAD.MOV.U32 R12, RZ, RZ, R6 ;  /* 0x000000ffff0c8224 */ /* 0x001fe400078e0006 */
[----:B------:R-:W-:-:S05]  /*56f30*/  @!P0 IMAD.MOV.U32 R13, RZ, RZ, R7 ;  /* 0x000000ffff0d8224 */ /* 0x000fca00078e0007 */
[----:B------:R0:W3:Y:S02]  /*56f40*/  @!P0 LDG.E.U8 R47, desc[UR20][R12.64] ;  /* 0x000000140c2f8981 */ /* 0x0000e4000c1e1100 */
[----:B0-----:R-:W-:Y:S02]  /*56f50*/  IMAD.MOV.U32 R13, RZ, RZ, R89 ;  /* 0x000000ffff0d7224 */ /* 0x001fe400078e0059 */
[----:B--2---:R0:W-:Y:S04]  /*56f60*/  STL [R1+0x470], R3 ;  /* 0x0004700301007387 */ /* 0x0041e80000100800 */
[----:B0-----:R-:W2:Y:S04]  /*56f70*/  LDL.LU R3, [R1+0x2a6c] ;  /* 0x002a6c0001037983 */ /* 0x001ea80000300800 */
[----:B------:R0:W-:Y:S04]  /*56f80*/  STL [R1+0x17cc], R46 ;  /* 0x0017cc2e01007387 */ /* 0x0001e80000100800 */
[----:B0-----:R-:W2:Y:S04]  /*56f90*/  LDL.LU R46, [R1+0x17ec] ;  /* 0x0017ec00012e7983 */ /* 0x001ea80000300800 */
[----:B------:R0:W-:Y:S04]  /*56fa0*/  STL [R1+0x17dc], R7 ;  /* 0x0017dc0701007387 */ /* 0x0001e80000100800 */
[----:B------:R-:W3:Y:S04]  /*56fb0*/  LDL.LU R92, [R1+0x17f4] ;  /* 0x0017f400015c7983 */ /* 0x000ee80000300800 */
[----:B------:R-:W3:Y:S04]  /*56fc0*/  LDL.LU R6, [R1+0x1800] ;  /* 0x0018000001067983 */ /* 0x000ee80000300800 */
[----:B0-----:R-:W3:Y:S04]  /*56fd0*/  LDL.LU R7, [R1+0x1808] ;  /* 0x0018080001077983 */ /* 0x001ee80000300800 */
[----:B------:R-:W-:Y:S04]  /*56fe0*/  STL [R1+0x17e8], R89 ;  /* 0x0017e85901007387 */ /* 0x000fe80000100800 */
[----:B----4-:R0:W-:Y:S04]  /*56ff0*/  STL [R1+0x46c], R90 ;  /* 0x00046c5a01007387 */ /* 0x0101e80000100800 */
[----:B0-----:R-:W4:Y:S04]  /*57000*/  LDL.LU R90, [R1+0x1810] ;  /* 0x00181000015a7983 */ /* 0x001f280000300800 */
[----:B------:R-:W3:Y:S04]  /*57010*/  LDL.LU R89, [R1+0x2a68] ;  /* 0x002a680001597983 */ /* 0x000ee80000300800 */
[----:B------:R-:W3:Y:S01]  /*57020*/  LDL.LU R12, [R1+0x17e4] ;  /* 0x0017e400010c7983 */ /* 0x000ee20000300800 */
[----:B------:R-:W-:-:S05]  /*57030*/  IADD3 R4, P3, PT, R4, UR15, RZ ;  /* 0x0000000f04047c10 */ /* 0x000fca000ff7e0ff */
[----:B------:R-:W-:Y:S01]  /*57040*/  STL [R1+0x17f0], R4 ;  /* 0x0017f00401007387 */ /* 0x000fe20000100800 */
[----:B------:R-:W-:Y:S02]  /*57050*/  PRMT R0, RZ, 0x7610, R0 ;  /* 0x00007610ff007816 */ /* 0x000fe40000000000 */
[----:B--2---:R-:W-:Y:S02]  /*57060*/  IADD3.X R46, PT, PT, R46, UR58, RZ, P3, !PT ;  /* 0x0000003a2e2e7c10 */ /* 0x004fe40009ffe4ff */
[----:B------:R-:W-:Y:S02]  /*57070*/  PRMT R3, RZ, 0x7610, R3 ;  /* 0x00007610ff037816 */ /* 0x000fe40000000003 */
[----:B---3--:R-:W-:-:S04]  /*57080*/  IADD3.X R12, PT, PT, R12, UR58, RZ, P1, !PT ;  /* 0x0000003a0c0c7c10 */ /* 0x008fc80008ffe4ff */
        /* <DEDUP_REMOVED lines=51> */
[----:B------:R0:W3:Y:S01]  /*573c0*/  @!P0 LDG.E.U8 R3, desc[UR20][R12.64] ;  /* 0x000000140c038981 */ /* 0x0000e2000c1e1100 */
[----:B------:R-:W-:-:S04]  /*573d0*/  IADD3 R90, P1, PT, R90, UR15, RZ ;  /* 0x0000000f5a5a7c10 */ /* 0x000fc8000ff3e0ff */
[----:B------:R-:W-:Y:S01]  /*573e0*/  IADD3.X R92, PT, PT, R92, UR58, RZ, P1, !PT ;  /* 0x0000003a5c5c7c10 */ /* 0x000fe20008ffe4ff */
[----:B------:R-:W-:Y:S01]  /*573f0*/  STL [R1+0x1810], R90 ;  /* 0x0018105a01007387 */ /* 0x000fe20000100800 */
[----:B------:R-:W-:Y:S01]  /*57400*/  PRMT R0, RZ, 0x7610, R0 ;  /* 0x00007610ff007816 */ /* 0x000fe20000000000 */
[----:B0-----:R-:W-:Y:S02]  /*57410*/  @!P0 IMAD.MOV.U32 R12, RZ, RZ, R90 ;  /* 0x000000ffff0c8224 */ /* 0x001fe400078e005a */
[----:B------:R-:W-:-:S05]  /*57420*/  @!P0 IMAD.MOV.U32 R13, RZ, RZ, R92 ;  /* 0x000000ffff0d8224 */ /* 0x000fca00078e005c */
[----:B------:R-:W4:Y:S04]  /*57430*/  @!P0 LDG.E.U8 R0, desc[UR20][R12.64] ;  /* 0x000000140c008981 */ /* 0x000f28000c1e1100 */
[----:B--2---:R0:W-:Y:S04]  /*57440*/  STL [R1+0x458], R46 ;  /* 0x0004582e01007387 */ /* 0x0041e80000100800 */
[----:B0-----:R-:W2:Y:S04]  /*57450*/  LDL.LU R46, [R1+0x2a58] ;  /* 0x002a5800012e7983 */ /* 0x001ea80000300800 */
[----:B------:R0:W-:Y:S04]  /*57460*/  STL [R1+0x1804], R4 ;  /* 0x0018040401007387 */ /* 0x0001e80000100800 */
[----:B0-----:R-:W2:Y:S04]  /*57470*/  LDL.LU R4, [R1+0x2a54] ;  /* 0x002a540001047983 */ /* 0x001ea80000300800 */
[----:B------:R-:W2:Y:S04]  /*57480*/  LDL.LU R7, [R1+0x1824] ;  /* 0x0018240001077983 */ /* 0x000ea80000300800 */
[----:B------:R-:W-:Y:S04]  /*57490*/  STL [R1+0x180c], R92 ;  /* 0x00180c5c01007387 */ /* 0x000fe80000100800 */
[----:B---3--:R0:W-:Y:S04]  /*574a0*/  STL [R1+0x454], R3 ;  /* 0x0004540301007387 */ /* 0x0081e80000100800 */
[----:B0-----:R-:W3:Y:S04]  /*574b0*/  LDL.LU R3, [R1+0x182c] ;  /* 0x00182c0001037983 */ /* 0x001ee80000300800 */
[----:B------:R-:W3:Y:S01]  /*574c0*/  LDL.LU R13, [R1+0x181c] ;  /* 0x00181c00010d7983 */ /* 0x000ee20000300800 */
[----:B----4-:R-:W-:-:S02]  /*574d0*/  IADD3 R89, P1, PT, R89, UR15, RZ ;  /* 0x0000000f59597c10 */ /* 0x010fc4000ff3e0ff */
[----:B------:R-:W-:Y:S01]  /*574e0*/  IADD3 R6, P3, PT, R6, UR15, RZ ;  /* 0x0000000f06067c10 */ /* 0x000fe2000ff7e0ff */
[----:B------:R0:W-:Y:S02]  /*574f0*/  STL [R1+0x450], R0 ;  /* 0x0004500001007387 */ /* 0x0001e40000100800 */
[----:B------:R-:W-:Y:S02]  /*57500*/  @!P0 IMAD.MOV.U32 R12, RZ, RZ, R89 ;  /* 0x000000ffff0c8224 */ /* 0x000fe400078e0059 */
[----:B0-----:R-:W4:Y:S04]  /*57510*/  LDL.LU R0, [R1+0x1838] ;  /* 0x0018380001007983 */ /* 0x001f280000300800 */
[----:B------:R-:W-:Y:S04]  /*57520*/  STL [R1+0x1820], R89 ;  /* 0x0018205901007387 */ /* 0x000fe80000100800 */
[----:B------:R-:W4:Y:S04]  /*57530*/  LDL.LU R90, [R1+0x183c] ;  /* 0x00183c00015a7983 */ /* 0x000f280000300800 */
[----:B------:R-:W4:Y:S04]  /*57540*/  LDL.LU R92, [R1+0x1780] ;  /* 0x00178000015c7983 */ /* 0x000f280000300800 */
[----:B------:R-:W-:Y:S01]  /*57550*/  STL [R1+0x1828], R6 ;  /* 0x0018280601007387 */ /* 0x000fe20000100800 */
[----:B--2---:R-:W-:-:S02]  /*57560*/  PRMT R46, RZ, 0x7610, R46 ;  /* 0x00007610ff2e7816 */ /* 0x004fc4000000002e */
[----:B------:R-:W-:Y:S02]  /*57570*/  IADD3.X R7, PT, PT, R7, UR58, RZ, P3, !PT ;  /* 0x0000003a07077c10 */ /* 0x000fe40009ffe4ff */
[----:B------:R-:W-:Y:S02]  /*57580*/  PRMT R4, RZ, 0x7610, R4 ;  /* 0x00007610ff047816 */ /* 0x000fe40000000004 */
[----:B---3--:R-:W-:-:S05]  /*57590*/  IADD3.X R13, PT, PT, R13, UR58, RZ, P1, !PT ;  /* 0x0000003a0d0d7c10 */ /* 0x008fca0008ffe4ff */
[----:B------:R0:W-:Y:S04]  /*575a0*/  STL [R1+0x181c], R13 ;  /* 0x00181c0d01007387 */ /* 0x0001e80000100800 */
[----:B------:R1:W2:Y:S02]  /*575b0*/  @!P0 LDG.E.U8 R46, desc[UR20][R12.64] ;  /* 0x000000140c2e8981 */ /* 0x0002a4000c1e1100 */
[----:B-1----:R-:W-:Y:S02]  /*575c0*/  IMAD.MOV.U32 R12, RZ, RZ, R7 ;  /* 0x000000ffff0c7224 */ /* 0x002fe400078e0007 */
[----:B0-----:R-:W-:-:S05]  /*575d0*/  IMAD.MOV.U32 R13, RZ, RZ, R6 ;  /* 0x000000ffff0d7224 */ /* 0x001fca00078e0006 */
        /* <DEDUP_REMOVED lines=8> */
[----:B------:R-:W2:Y:S01]  /*57660*/  LDL.LU R89, [R1+0x1778] ;  /* 0x0017780001597983 */ /* 0x000ea20000300800 */
[----:B0-----:R-:W-:Y:S02]  /*57670*/  IMAD.MOV.U32 R13, RZ, RZ, R3 ;  /* 0x000000ffff0d7224 */ /* 0x001fe400078e0003 */
[----:B------:R-:W-:Y:S01]  /*57680*/  @!P0 IMAD.MOV.U32 R12, RZ, RZ, R91 ;  /* 0x000000ffff0c8224 */ /* 0x000fe200078e005b */
[----:B------:R0:W-:Y:S04]  /*57690*/  STL [R1+0x1824], R7 ;  /* 0x0018240701007387 */ /* 0x0001e80000100800 */
[----:B------:R1:W2:Y:S04]  /*576a0*/  @!P0 LDG.E.U8 R88, desc[UR20][R12.64] ;  /* 0x000000140c588981 */ /* 0x0002a8000c1e1100 */
[----:B0-----:R-:W2:Y:S04]  /*576b0*/  LDL.LU R7, [R1+0x2a50] ;  /* 0x002a500001077983 */ /* 0x001ea80000300800 */
[----:B------:R-:W2:Y:S04]  /*576c0*/  LDL.LU R6, [R1+0x2a4c] ;  /* 0x002a4c0001067983 */ /* 0x000ea80000300800 */
[----:B---3--:R0:W-:Y:S04]  /*576d0*/  STL [R1+0x448], R4 ;  /* 0x0004480401007387 */ /* 0x0081e80000100800 */
[----:B0-----:R-:W3:Y:S04]  /*576e0*/  LDL.LU R4, [R1+0x2a48] ;  /* 0x002a480001047983 */ /* 0x001ee80000300800 */
[----:B------:R0:W-:Y:S04]  /*576f0*/  STL [R1+0x182c], R3 ;  /* 0x00182c0301007387 */ /* 0x0001e80000100800 */
[----:B0-----:R-:W3:Y:S04]  /*57700*/  LDL.LU R3, [R1+0x177c] ;  /* 0x00177c0001037983 */ /* 0x001ee80000300800 */
[----:B------:R-:W3:Y:S01]  /*57710*/  LDL.LU R12, [R1+0x1834] ;  /* 0x00183400010c7983 */ /* 0x000ee20000300800 */
[----:B----4-:R-:W-:-:S02]  /*57720*/  IADD3 R0, P1, PT, R0, UR15, RZ ;  /* 0x0000000f00007c10 */ /* 0x010fc4000ff3e0ff */
[----:B------:R-:W-:-:S03]  /*57730*/  IADD3 R90, P3, PT, R90, UR15, RZ ;  /* 0x0000000f5a5a7c10 */ /* 0x000fc6000ff7e0ff */
[----:B-1----:R-:W-:Y:S01]  /*57740*/  IMAD.MOV.U32 R13, RZ, RZ, R0 ;  /* 0x000000ffff0d7224 */ /* 0x002fe200078e0000 */
[----:B------:R0:W-:Y:S04]  /*57750*/  STL [R1+0x1838], R0 ;  /* 0x0018380001007387 */ /* 0x0001e80000100800 */
[----:B0-----:R-:W4:Y:S04]  /*57760*/  LDL.LU R0, [R1+0x1768] ;  /* 0x0017680001007983 */ /* 0x001f280000300800 */
[----:B--2---:R0:W-:Y:S04]  /*57770*/  STL [R1+0x444], R88 ;  /* 0x0004445801007387 */ /* 0x0041e80000100800 */
[----:B0-----:R-:W2:Y:S04]  /*57780*/  LDL.LU R88, [R1+0x1764] ;  /* 0x0017640001587983 */ /* 0x001ea80000300800 */
[----:B------:R-:W2:Y:S04]  /*57790*/  LDL.LU R91, [R1+0x1750] ;  /* 0x00175000015b7983 */ /* 0x000ea80000300800 */
[----:B------:R-:W-:Y:S01]  /*577a0*/  STL [R1+0x183c], R90 ;  /* 0x00183c5a01007387 */ /* 0x000fe20000100800 */
[----:B---3--:R-:W-:-:S02]  /*577b0*/  PRMT R4, RZ, 0x7610, R4 ;  /* 0x00007610ff047816 */ /* 0x008fc40000000004 */
[----:B------:R-:W-:-:S04]  /*577c0*/  IADD3.X R12, PT, PT, R12, UR58, RZ, P1, !PT ;  /* 0x0000003a0c0c7c10 */ /* 0x000fc80008ffe4ff */
[-C--:B------:R-:W-:Y:S01]  /*577d0*/  @!P0 LOP3.LUT R13, R13, R12.reuse, RZ, 0x3c, !PT ;  /* 0x0000000c0d0d8212 */ /* 0x080fe200078e3cff */
[----:B------:R0:W-:Y:S03]  /*577e0*/  STL [R1+0x1834], R12 ;  /* 0x0018340c01007387 */ /* 0x0001e60000100800 */
        /* <DEDUP_REMOVED lines=27> */
[----:B------:R-:W3:Y:S01]  /*579a0*/  LDL.LU R12, [R1+0x175c] ;  /* 0x00175c00010c7983 */ /* 0x000ee20000300800 */
[----:B----4-:R-:W-:Y:S02]  /*579b0*/  IADD3 R0, P1, PT, R0, UR15, RZ ;  /* 0x0000000f00007c10 */ /* 0x010fe4000ff3e0ff */
[----:B------:R-:W-:-:S03]  /*579c0*/  IADD3 R88, P3, PT, R88, UR15, RZ ;  /* 0x0000000f58587c10 */ /* 0x000fc6000ff7e0ff */
[----:B0-----:R-:W-:Y:S01]  /*579d0*/  IMAD.MOV.U32 R13, RZ, RZ, R0 ;  /* 0x000000ffff0d7224 */ /* 0x001fe200078e0000 */
[----:B------:R-:W-:Y:S01]  /*579e0*/  STL [R1+0x1768], R0 ;  /* 0x0017680001007387 */ /* 0x000fe20000100800 */
[----:B--2---:R-:W-:-:S03]  /*579f0*/  PRMT R6, RZ, 0x7610, R6 ;  /* 0x00007610ff067816 */ /* 0x004fc60000000006 */
[----:B---3--:R0:W-:Y:S01]  /*57a00*/  STL [R1+0x438], R4 ;  /* 0x0004380401007387 */ /* 0x0081e20000100800 */
        /* <DEDUP_REMOVED lines=30> */
[----:B------:R-:W-:Y:S02]  /*57bf0*/  IADD3 R4, P1, PT, R4, UR15, RZ ;  /* 0x0000000f04047c10 */ /* 0x000fe4000ff3e0ff */
[----:B---3--:R-:W-:-:S03]  /*57c00*/  IADD3 R0, P3, PT, R0, UR15, RZ ;  /* 0x0000000f00007c10 */ /* 0x008fc6000ff7e0ff */
[----:B0-----:R-:W-:Y:S01]  /*57c10*/  IMAD.MOV.U32 R13, RZ, RZ, R4 ;  /* 0x000000ffff0d7224 */ /* 0x001fe200078e0004 */
[----:B------:R0:W-:Y:S01]  /*57c20*/  STL [R1+0x1758], R4 ;  /* 0x0017580401007387 */ /* 0x0001e20000100800 */
[----:B------:R-:W-:-:S03]  /*57c30*/  PRMT R89, RZ, 0x7610, R89 ;  /* 0x00007610ff597816 */ /* 0x000fc60000000059 */
[----:B0-----:R-:W3:Y:S04]  /*57c40*/  LDL.LU R4, [R1+0x1740] ;  /* 0x0017400001047983 */ /* 0x001ee80000300800 */
[----:B------:R-:W3:Y:S01]  /*57c50*/  LDL.LU R91, [R1+0x1734] ;  /* 0x00173400015b7983 */ /* 0x000ee20000300800 */
[----:B------:R-:W-:Y:S02]  /*57c60*/  IADD3.X R90, PT, PT, R90, UR58, RZ, P3, !PT ;  /* 0x0000003a5a5a7c10 */ /* 0x000fe40009ffe4ff */
[----:B----4-:R-:W-:Y:S01]  /*57c70*/  PRMT R3, RZ, 0x7610, R3 ;  /* 0x00007610ff037816 */ /* 0x010fe20000000003 */
[----:B--2---:R0:W-:Y:S01]  /*57c80*/  STL [R1+0x42c], R6 ;  /* 0x00042c0601007387 */ /* 0x0041e20000100800 */
[----:B------:R-:W-:-:S03]  /*57c90*/  IADD3.X R12, PT, PT, R12, UR58, RZ, P1, !PT ;  /* 0x0000003a0c0c7c10 */ /* 0x000fc60008ffe4ff */
[----:B0-----:R-:W2:Y:S01]  /*57ca0*/  LDL.LU R6, [R1+0x1728] ;  /* 0x0017280001067983 */ /* 0x001ea20000300800 */
[----:B------:R-:W-:-:S03]  /*57cb0*/  @!P0 LOP3.LUT R13, R13, R12, RZ, 0x3c, !PT ;  /* 0x0000000c0d0d8212 */ /* 0x000fc600078e3cff */
[----:B------:R-:W-:Y:S04]  /*57cc0*/  STL [R1+0x1744], R0 ;  /* 0x0017440001007387 */ /* 0x000fe80000100800 */
[----:B------:R0:W-:Y:S02]  /*57cd0*/  STL [R1+0x1754], R12 ;  /* 0x0017540c01007387 */ /* 0x0001e40000100800 */
[----:B0-----:R-:W-:-:S04]  /*57ce0*/  @!P0 LOP3.LUT R12, R13, R12, RZ, 0x3c, !PT ;  /* 0x0000000c0d0c8212 */ /* 0x001fc800078e3cff */
[----:B------:R-:W-:-:S05]  /*57cf0*/  @!P0 LOP3.LUT R13, R13, R12, RZ, 0x3c, !PT ;  /* 0x0000000c0d0d8212 */ /* 0x000fca00078e3cff */
[----:B------:R0:W4:Y:S02]  /*57d00*/  @!P0 LDG.E.U8 R89, desc[UR20][R12.64] ;  /* 0x000000140c598981 */ /* 0x000124000c1e1100 */
[----:B0-----:R-:W-:Y:S02]  /*57d10*/  IMAD.MOV.U32 R12, RZ, RZ, R90 ;  /* 0x000000ffff0c7224 */ /* 0x001fe400078e005a */
[----:B------:R-:W-:-:S05]  /*57d20*/  IMAD.MOV.U32 R13, RZ, RZ, R0 ;  /* 0x000000ffff0d7224 */ /* 0x000fca00078e0000 */
        /* <DEDUP_REMOVED lines=8> */
[----:B0-----:R-:W-:Y:S02]  /*57db0*/  IMAD.MOV.U32 R13, RZ, RZ, R88 ;  /* 0x000000ffff0d7224 */ /* 0x001fe400078e0058 */
[----:B------:R-:W-:-:S05]  /*57dc0*/  @!P0 IMAD.MOV.U32 R12, RZ, RZ, R92 ;  /* 0x000000ffff0c8224 */ /* 0x000fca00078e005c */
[----:B------:R0:W3:Y:S04]  /*57dd0*/  @!P0 LDG.E.U8 R7, desc[UR20][R12.64] ;  /* 0x000000140c078981 */ /* 0x0000e8000c1e1100 */
[----:B----4-:R1:W-:Y:S04]  /*57de0*/  STL [R1+0x428], R89 ;  /* 0x0004285901007387 */ /* 0x0103e80000100800 */
[----:B-1----:R-:W4:Y:S04]  /*57df0*/  LDL.LU R89, [R1+0x2a30] ;  /* 0x002a300001597983 */ /* 0x002f280000300800 */
[----:B------:R1:W-:Y:S04]  /*57e00*/  STL [R1+0x172c], R90 ;  /* 0x00172c5a01007387 */ /* 0x0003e80000100800 */
[----:B-1----:R-:W4:Y:S04]  /*57e10*/  LDL.LU R90, [R1+0x2a2c] ;  /* 0x002a2c00015a7983 */ /* 0x002f280000300800 */
[----:B------:R-:W4:Y:S04]  /*57e20*/  LDL.LU R0, [R1+0x1730] ;  /* 0x0017300001007983 */ /* 0x000f280000300800 */
[----:B--2---:R1:W-:Y:S04]  /*57e30*/  STL [R1+0x424], R3 ;  /* 0x0004240301007387 */ /* 0x0043e80000100800 */
[----:B-1----:R-:W2:Y:S04]  /*57e40*/  LDL.LU R3, [R1+0x2a28] ;  /* 0x002a280001037983 */ /* 0x002ea80000300800 */
[----:B------:R1:W-:Y:S04]  /*57e50*/  STL [R1+0x1738], R88 ;  /* 0x0017385801007387 */ /* 0x0003e80000100800 */
[----:B-1----:R-:W2:Y:S04]  /*57e60*/  LDL.LU R88, [R1+0x1724] ;  /* 0x0017240001587983 */ /* 0x002ea80000300800 */
[----:B------:R-:W2:Y:S01]  /*57e70*/  LDL.LU R12, [R1+0x173c] ;  /* 0x00173c00010c7983 */ /* 0x000ea20000300800 */
        /* <DEDUP_REMOVED lines=9> */
[----:B----4-:R-:W-:-:S02]  /*57f10*/  PRMT R90, RZ, 0x7610, R90 ;  /* 0x00007610ff5a7816 */ /* 0x010fc4000000005a */
[----:B------:R-:W-:Y:S02]  /*57f20*/  IADD3.X R0, PT, PT, R0, UR58, RZ, P3, !PT ;  /* 0x0000003a00007c10 */ /* 0x000fe40009ffe4ff */
[----:B--2---:R-:W-:Y:S02]  /*57f30*/  PRMT R3, RZ, 0x7610, R3 ;  /* 0x00007610ff037816 */ /* 0x004fe40000000003 */
        /* <DEDUP_REMOVED lines=27> */
[----:B----4-:R0:W-:Y:S04]  /*580f0*/  STL [R1+0x418], R90 ;  /* 0x0004185a01007387 */ /* 0x0101e80000100800 */
[----:B0-----:R-:W4:Y:S04]  /*58100*/  LDL.LU R90, [R1+0x16f8] ;  /* 0x0016f800015a7983 */ /* 0x001f280000300800 */
        /* <DEDUP_REMOVED lines=158> */
[----:B----4-:R-:W-:-:S03]  /*58af0*/  PRMT R6, RZ, 0x7610, R6 ;  /* 0x00007610ff067816 */ /* 0x010fc60000000006 */
        /* <DEDUP_REMOVED lines=30> */
[----:B------:R-:W4:Y:S01]  /*58ce0*/  LDL.LU R12, [R1+0x1060] ;  /* 0x00106000010c7983 */ /* 0x000f220000300800 */
[----:B------:R-:W-:Y:S02]  /*58cf0*/  IADD3 R4, P1, PT, R4, UR15, RZ ;  /* 0x0000000f04047c10 */ /* 0x000fe4000ff3e0ff */
[----:B---3--:R-:W-:-:S03]  /*58d00*/  IADD3 R0, P3, PT, R0, UR15, RZ ;  /* 0x0000000f00007c10 */ /* 0x008fc6000ff7e0ff */
[----:B0-----:R-:W-:Y:S01]  /*58d10*/  IMAD.MOV.U32 R13, RZ, RZ, R4 ;  /* 0x000000ffff0d7224 */ /* 0x001fe200078e0004 */
[----:B------:R0:W-:Y:S01]  /*58d20*/  STL [R1+0x1064], R4 ;  /* 0x0010640401007387 */ /* 0x0001e20000100800 */
[----:B------:R-:W-:-:S03]  /*58d30*/  PRMT R89, RZ, 0x7610, R89 ;  /* 0x00007610ff597816 */ /* 0x000fc60000000059 */
[----:B0-----:R-:W3:Y:S04]  /*58d40*/  LDL.LU R4, [R1+0x107c] ;  /* 0x00107c0001047983 */ /* 0x001ee80000300800 */
[----:B------:R-:W3:Y:S04]  /*58d50*/  LDL.LU R92, [R1+0x1084] ;  /* 0x00108400015c7983 */ /* 0x000ee80000300800 */
[----:B--2---:R0:W-:Y:S01]  /*58d60*/  STL [R1+0x3d8], R6 ;  /* 0x0003d80601007387 */ /* 0x0041e20000100800 */
[----:B----4-:R-:W-:-:S03]  /*58d70*/  IADD3.X R12, PT, PT, R12, UR58, RZ, P1, !PT ;  /* 0x0000003a0c0c7c10 */ /* 0x010fc60008ffe4ff */
[----:B0-----:R-:W2:Y:S01]  /*58d80*/  LDL.LU R6, [R1+0x1094] ;  /* 0x0010940001067983 */ /* 0x001ea20000300800 */
[----:B------:R-:W-:-:S03]  /*58d90*/  @!P0 LOP3.LUT R13, R13, R12, RZ, 0x3c, !PT ;  /* 0x0000000c0d0d8212 */ /* 0x000fc600078e3cff */
[----:B------:R-:W-:Y:S04]  /*58da0*/  STL [R1+0x106c], R0 ;  /* 0x00106c0001007387 */ /* 0x000fe80000100800 */
[----:B------:R0:W-:Y:S02]  /*58db0*/  STL [R1+0x1060], R12 ;  /* 0x0010600c01007387 */ /* 0x0001e40000100800 */
[----:B0-----:R-:W-:-:S04]  /*58dc0*/  @!P0 LOP3.LUT R12, R13, R12, RZ, 0x3c, !PT ;  /* 0x0000000c0d0c8212 */ /* 0x001fc800078e3cff */
[----:B------:R-:W-:-:S05]  /*58dd0*/  @!P0 LOP3.LUT R13, R13, R12, RZ, 0x3c, !PT ;  /* 0x0000000c0d0d8212 */ /* 0x000fca00078e3cff */
[----:B------:R0:W4:Y:S01]  /*58de0*/  @!P0 LDG.E.U8 R89, desc[UR20][R12.64] ;  /* 0x000000140c598981 */ /* 0x000122000c1e1100 */
        /* <DEDUP_REMOVED lines=10> */
[----:B----4-:R1:W-:Y:S04]  /*58e90*/  STL [R1+0x3d4], R89 ;  /* 0x0003d45901007387 */ /* 0x0103e80000100800 */
[----:B-1----:R-:W4:Y:S01]  /*58ea0*/  LDL.LU R89, [R1+0x29e8] ;  /* 0x0029e80001597983 */ /* 0x002f220000300800 */
[----:B------:R-:W-:Y:S01]  /*58eb0*/  IADD3.X R7, PT, PT, R7, UR58, RZ, P1, !PT ;  /* 0x0000003a07077c10 */ /* 0x000fe20008ffe4ff */
[----:B0-----:R-:W-:-:S02]  /*58ec0*/  @!P0 IMAD.MOV.U32 R12, RZ, RZ, R91 ;  /* 0x000000ffff0c8224 */ /* 0x001fc400078e005b */
[----:B------:R0:W-:Y:S02]  /*58ed0*/  STL [R1+0x1068], R90 ;  /* 0x0010685a01007387 */ /* 0x0001e40000100800 */
[----:B------:R-:W-:Y:S02]  /*58ee0*/  IMAD.MOV.U32 R13, RZ, RZ, R7 ;  /* 0x000000ffff0d7224 */ /* 0x000fe400078e0007 */
[----:B0-----:R-:W3:Y:S04]  /*58ef0*/  LDL.LU R90, [R1+0x29e4] ;  /* 0x0029e400015a7983 */ /* 0x001ee80000300800 */
[----:B------:R-:W3:Y:S04]  /*58f00*/  LDL.LU R0, [R1+0x1080] ;  /* 0x0010800001007983 */ /* 0x000ee80000300800 */
[----:B--2---:R0:W-:Y:S04]  /*58f10*/  STL [R1+0x3d0], R3 ;  /* 0x0003d00301007387 */ /* 0x0041e80000100800 */
[----:B0-----:R-:W2:Y:S04]  /*58f20*/  LDL.LU R3, [R1+0x29e0] ;  /* 0x0029e00001037983 */ /* 0x001ea80000300800 */
[----:B------:R0:W-:Y:S04]  /*58f30*/  STL [R1+0x1070], R7 ;  /* 0x0010700701007387 */ /* 0x0001e80000100800 */
[----:B0-----:R-:W2:Y:S01]  /*58f40*/  LDL.LU R7, [R1+0x1090] ;  /* 0x0010900001077983 */ /* 0x001ea20000300800 */
[----:B----4-:R-:W-:-:S06]  /*58f50*/  PRMT R89, RZ, 0x7610, R89 ;  /* 0x00007610ff597816 */ /* 0x010fcc0000000059 */
[----:B------:R0:W4:Y:S04]  /*58f60*/  @!P0 LDG.E.U8 R89, desc[UR20][R12.64] ;  /* 0x000000140c598981 */ /* 0x000128000c1e1100 */
[----:B------:R-:W4:Y:S01]  /*58f70*/  LDL.LU R12, [R1+0x1078] ;  /* 0x00107800010c7983 */ /* 0x000f220000300800 */
[----:B---3--:R-:W-:Y:S02]  /*58f80*/  IADD3 R4, P1, PT, R4, UR15, RZ ;  /* 0x0000000f04047c10 */ /* 0x008fe4000ff3e0ff */
[----:B------:R-:W-:-:S03]  /*58f90*/  IADD3 R92, P3, PT, R92, UR15, RZ ;  /* 0x0000000f5c5c7c10 */ /* 0x000fc6000ff7e0ff */
[----:B0-----:R-:W-:Y:S01]  /*58fa0*/  IMAD.MOV.U32 R13, RZ, RZ, R4 ;  /* 0x000000ffff0d7224 */ /* 0x001fe200078e0004 */
[----:B------:R-:W-:Y:S01]  /*58fb0*/  STL [R1+0x107c], R4 ;  /* 0x00107c0401007387 */ /* 0x000fe20000100800 */
[----:B------:R-:W-:Y:S02]  /*58fc0*/  IADD3.X R0, PT, PT, R0, UR58, RZ, P3, !PT ;  /* 0x0000003a00007c10 */ /* 0x000fe40009ffe4ff */
[----:B--2---:R-:W-:Y:S02]  /*58fd0*/  PRMT R3, RZ, 0x7610, R3 ;  /* 0x00007610ff037816 */ /* 0x004fe40000000003 */
[----:B------:R-:W-:Y:S01]  /*58fe0*/  PRMT R88, RZ, 0x7610, R88 ;  /* 0x00007610ff587816 */ /* 0x000fe20000000058 */
[----:B----4-:R0:W-:Y:S01]  /*58ff0*/  STL [R1+0x3cc], R89 ;  /* 0x0003cc5901007387 */ /* 0x0101e20000100800 */
        /* <DEDUP_REMOVED lines=9> */
[----:B------:R0:W3:Y:S02]  /*59090*/  @!P0 LDG.E.U8 R3, desc[UR20][R12.64] ;  /* 0x000000140c038981 */ /* 0x0000e4000c1e1100 */
[----:B0-----:R-:W-:Y:S02]  /*590a0*/  IMAD.MOV.U32 R13, RZ, RZ, R0 ;  /* 0x000000ffff0d7224 */ /* 0x001fe400078e0000 */
[----:B------:R-:W-:-:S05]  /*590b0*/  @!P0 IMAD.MOV.U32 R12, RZ, RZ, R92 ;  /* 0x000000ffff0c8224 */ /* 0x000fca00078e005c */
[----:B------:R0:W4:Y:S01]  /*590c0*/  @!P0 LDG.E.U8 R88, desc[UR20][R12.64] ;  /* 0x000000140c588981 */ /* 0x000122000c1e1100 */
[----:B------:R-:W-:-:S04]  /*590d0*/  IADD3 R6, P1, PT, R6, UR15, RZ ;  /* 0x0000000f06067c10 */ /* 0x000fc8000ff3e0ff */
[----:B------:R-:W-:Y:S01]  /*590e0*/  IADD3.X R7, PT, PT, R7, UR58, RZ, P1, !PT ;  /* 0x0000003a07077c10 */ /* 0x000fe20008ffe4ff */
[----:B------:R-:W-:Y:S01]  /*590f0*/  STL [R1+0x1094], R6 ;  /* 0x0010940601007387 */ /* 0x000fe20000100800 */
[----:B------:R-:W-:Y:S01]  /*59100*/  PRMT R39, RZ, 0x7610, R39 ;  /* 0x00007610ff277816 */ /* 0x000fe20000000027 */
[----:B0-----:R-:W-:Y:S02]  /*59110*/  @!P0 IMAD.MOV.U32 R12, RZ, RZ, R6 ;  /* 0x000000ffff0c8224 */ /* 0x001fe400078e0006 */
[----:B------:R-:W-:-:S05]  /*59120*/  @!P0 IMAD.MOV.U32 R13, RZ, RZ, R7 ;  /* 0x000000ffff0d8224 */ /* 0x000fca00078e0007 */
[----:B------:R0:W4:Y:S01]  /*59130*/  @!P0 LDG.E.U8 R39, desc[UR20][R12.64] ;  /* 0x000000140c278981 */ /* 0x000122000c1e1100 */
[----:B--2---:R-:W-:-:S05]  /*59140*/  IADD3 R89, P1, PT, R89, UR15, RZ ;  /* 0x0000000f59597c10 */ /* 0x004fca000ff3e0ff */
[----:B0-----:R-:W-:Y:S01]  /*59150*/  IMAD.MOV.U32 R13, RZ, RZ, R89 ;  /* 0x000000ffff0d7224 */ /* 0x001fe200078e0059 */
[----:B---3--:R0:W-:Y:S04]  /*59160*/  STL [R1+0x3c8], R3 ;  /* 0x0003c80301007387 */ /* 0x0081e80000100800 */
[----:B0-----:R-:W2:Y:S04]  /*59170*/  LDL.LU R3, [R1+0x29dc] ;  /* 0x0029dc0001037983 */ /* 0x001ea80000300800 */
[----:B------:R0:W-:Y:S04]  /*59180*/  STL [R1+0x1080], R0 ;  /* 0x0010800001007387 */ /* 0x0001e80000100800 */
[----:B0-----:R-:W3:Y:S04]  /*59190*/  LDL.LU R0, [R1+0x10a0] ;  /* 0x0010a00001007983 */ /* 0x001ee80000300800 */
[----:B------:R0:W-:Y:S04]  /*591a0*/  STL [R1+0x1090], R7 ;  /* 0x0010900701007387 */ /* 0x0001e80000100800 */
[----:B------:R-:W2:Y:S04]  /*591b0*/  LDL.LU R92, [R1+0x10a8] ;  /* 0x0010a800015c7983 */ /* 0x000ea80000300800 */
[----:B0-----:R-:W2:Y:S04]  /*591c0*/  LDL.LU R7, [R1+0x10b4] ;  /* 0x0010b40001077983 */ /* 0x001ea80000300800 */
[----:B----4-:R0:W-:Y:S04]  /*591d0*/  STL [R1+0x3c4], R88 ;  /* 0x0003c45801007387 */ /* 0x0101e80000100800 */
[----:B0-----:R-:W4:Y:S04]  /*591e0*/  LDL.LU R88, [R1+0x10bc] ;  /* 0x0010bc0001587983 */ /* 0x001f280000300800 */
[----:B------:R0:W-:Y:S04]  /*591f0*/  STL [R1+0x109c], R89 ;  /* 0x00109c5901007387 */ /* 0x0001e80000100800 */
[----:B------:R-:W4:Y:S04]  /*59200*/  LDL.LU R6, [R1+0x10c4] ;  /* 0x0010c40001067983 */ /* 0x000f280000300800 */
[----:B0-----:R-:W4:Y:S04]  /*59210*/  LDL.LU R89, [R1+0x29d8] ;  /* 0x0029d80001597983 */ /* 0x001f280000300800 */
[----:B------:R-:W4:Y:S01]  /*59220*/  LDL.LU R12, [R1+0x1098] ;  /* 0x00109800010c7983 */ /* 0x000f220000300800 */
[----:B------:R-:W-:-:S05]  /*59230*/  IADD3 R4, P3, PT, R4, UR15, RZ ;  /* 0x0000000f04047c10 */ /* 0x000fca000ff7e0ff */
[----:B------:R-:W-:Y:S01]  /*59240*/  STL [R1+0x10a4], R4 ;  /* 0x0010a40401007387 */ /* 0x000fe20000100800 */
[----:B------:R-:W-:Y:S02]  /*59250*/  PRMT R90, RZ, 0x7610, R90 ;  /* 0x00007610ff5a7816 */ /* 0x000fe4000000005a */
[----:B---3--:R-:W-:Y:S02]  /*59260*/  IADD3.X R0, PT, PT, R0, UR58, RZ, P3, !PT ;  /* 0x0000003a00007c10 */ /* 0x008fe40009ffe4ff */
[----:B--2---:R-:W-:Y:S02]  /*59270*/  PRMT R3, RZ, 0x7610, R3 ;  /* 0x00007610ff037816 */ /* 0x004fe40000000003 */
[----:B----4-:R-:W-:-:S04]  /*59280*/  IADD3.X R12, PT, PT, R12, UR58, RZ, P1, !PT ;  /* 0x0000003a0c0c7c10 */ /* 0x010fc80008ffe4ff */
        /* <DEDUP_REMOVED lines=31> */
[----:B------:R0:W-:Y:S04]  /*59480*/  STL [R1+0x10b4], R7 ;  /* 0x0010b40701007387 */ /* 0x0001e80000100800 */
[----:B0-----:R-:W3:Y:S04]  /*59490*/  LDL.LU R7, [R1+0x10d4] ;  /* 0x0010d40001077983 */ /* 0x001ee80000300800 */
[----:B----4-:R0:W-:Y:S04]  /*594a0*/  STL [R1+0x3b4], R89 ;  /* 0x0003b45901007387 */ /* 0x0101e80000100800 */
[----:B0-----:R-:W4:Y:S04]  /*594b0*/  LDL.LU R89, [R1+0x10dc] ;  /* 0x0010dc0001597983 */ /* 0x001f280000300800 */
[----:B------:R-:W4:Y:S04]  /*594c0*/  LDL.LU R91, [R1+0x10e4] ;  /* 0x0010e400015b7983 */ /* 0x000f280000300800 */
[----:B------:R-:W-:Y:S01]  /*594d0*/  STL [R1+0x10bc], R88 ;  /* 0x0010bc5801007387 */ /* 0x000fe20000100800 */
[----:B--2---:R-:W-:-:S02]  /*594e0*/  PRMT R0, RZ, 0x7610, R0 ;  /* 0x00007610ff007816 */ /* 0x004fc40000000000 */
[----:B---3--:R-:W-:-:S04]  /*594f0*/  IADD3.X R12, PT, PT, R12, UR58, RZ, P1, !PT ;  /* 0x0000003a0c0c7c10 */ /* 0x008fc80008ffe4ff */
[-C--:B------:R-:W-:Y:S01]  /*59500*/  @!P0 LOP3.LUT R13, R13, R12.reuse, RZ, 0x3c, !PT ;  /* 0x0000000c0d0d8212 */ /* 0x080fe200078e3cff */
[----:B------:R0:W-:Y:S03]  /*59510*/  STL [R1+0x10b0], R12 ;  /* 0x0010b00c01007387 */ /* 0x0001e60000100800 */
        /* <DEDUP_REMOVED lines=28> */
[----:B----4-:R-:W-:Y:S02]  /*596e0*/  IADD3 R89, P3, PT, R89, UR15, RZ ;  /* 0x0000000f59597c10 */ /* 0x010fe4000ff7e0ff */
[----:B------:R-:W-:Y:S01]  /*596f0*/  PRMT R33, RZ, 0x7610, R33 ;  /* 0x00007610ff217816 */ /* 0x000fe20000000021 */
[----:B0-----:R-:W-:Y:S01]  /*59700*/  @!P0 IMAD.MOV.U32 R12, RZ, RZ, R7 ;  /* 0x000000ffff0c8224 */ /* 0x001fe200078e0007 */
[----:B------:R-:W-:-:S02]  /*59710*/  IADD3.X R88, PT, PT, R88, UR58, RZ, P3, !PT ;  /* 0x0000003a58587c10 */ /* 0x000fc40009ffe4ff */
        /* <DEDUP_REMOVED lines=30> */
[----:B0-----:R-:W2:Y:S04]  /*59900*/  LDL.LU R3, [R1+0x10f8] ;  /* 0x0010f80001037983 */ /* 0x001ea80000300800 */
[----:B------:R-:W2:Y:S01]  /*59910*/  LDL.LU R12, [R1+0x10e8] ;  /* 0x0010e800010c7983 */ /* 0x000ea20000300800 */
[----:B------:R-:W-:-:S02]  /*59920*/  IADD3 R0, P1, PT, R0, UR15, RZ ;  /* 0x0000000f00007c10 */ /* 0x000fc4000ff3e0ff */
[----:B---3--:R-:W-:-:S03]  /*59930*/  IADD3 R6, P3, PT, R6, UR15, RZ ;  /* 0x0000000f06067c10 */ /* 0x008fc6000ff7e0ff */
[----:B-1----:R-:W-:Y:S01]  /*59940*/  IMAD.MOV.U32 R13, RZ, RZ, R0 ;  /* 0x000000ffff0d7224 */ /* 0x002fe200078e0000 */
[----:B------:R0:W-:Y:S01]  /*59950*/  STL [R1+0x10ec], R0 ;  /* 0x0010ec0001007387 */ /* 0x0001e20000100800 */
[----:B------:R-:W-:-:S03]  /*59960*/  PRMT R89, RZ, 0x7610, R89 ;  /* 0x00007610ff597816 */ /* 0x000fc60000000059 */
[----:B0-----:R-:W3:Y:S04]  /*59970*/  LDL.LU R0, [R1+0x1104] ;  /* 0x0011040001007983 */ /* 0x001ee80000300800 */
[----:B------:R-:W3:Y:S04]  /*59980*/  LDL.LU R91, [R1+0x1114] ;  /* 0x00111400015b7983 */ /* 0x000ee80000300800 */
[----:B------:R0:W-:Y:S04]  /*59990*/  STL [R1+0x39c], R90 ;  /* 0x00039c5a01007387 */ /* 0x0001e80000100800 */
[----:B0-----:R-:W3:Y:S04]  /*599a0*/  LDL.LU R90, [R1+0x111c] ;  /* 0x00111c00015a7983 */ /* 0x001ee80000300800 */
[----:B------:R-:W-:Y:S01]  /*599b0*/  STL [R1+0x10f4], R6 ;  /* 0x0010f40601007387 */ /* 0x000fe20000100800 */
        /* <DEDUP_REMOVED lines=9> */
[----:B----4-:R-:W-:-:S04]  /*59a50*/  IADD3 R92, P1, PT, R92, UR15, RZ ;  /* 0x0000000f5c5c7c10 */ /* 0x010fc8000ff3e0ff */
        /* <DEDUP_REMOVED lines=97> */
[----:B------:R-:W4:Y:S01]  /*5a070*/  LDL.LU R12, [R1+0x1138] ;  /* 0x00113800010c7983 */ /* 0x000f220000300800 */
[----:B---3--:R-:W-:Y:S02]  /*5a080*/  IADD3 R0, P1, PT, R0, UR15, RZ ;  /* 0x0000000f00007c10 */ /* 0x008fe4000ff3e0ff */
[----:B------:R-:W-:-:S03]  /*5a090*/  IADD3 R7, P3, PT, R7, UR15, RZ ;  /* 0x0000000f07077c10 */ /* 0x000fc6000ff7e0ff */
[----:B0-----:R-:W-:Y:S01]  /*5a0a0*/  IMAD.MOV.U32 R13, RZ, RZ, R0 ;  /* 0x000000ffff0d7224 */ /* 0x001fe200078e0000 */
[----:B------:R0:W-:Y:S01]  /*5a0b0*/  STL [R1+0x113c], R0 ;  /* 0x00113c0001007387 */ /* 0x0001e20000100800 */
[----:B------:R-:W-:-:S03]  /*5a0c0*/  PRMT R6, RZ, 0x7610, R6 ;  /* 0x00007610ff067816 */ /* 0x000fc60000000006 */
[----:B0-----:R-:W3:Y:S04]  /*5a0d0*/  LDL.LU R0, [R1+0x115c] ;  /* 0x00115c0001007983 */ /* 0x001ee80000300800 */
[----:B--2---:R0:W-:Y:S01]  /*5a0e0*/  STL [R1+0x378], R4 ;  /* 0x0003780401007387 */ /* 0x0041e20000100800 */
[----:B----4-:R-:W-:-:S03]  /*5a0f0*/  IADD3.X R12, PT, PT, R12, UR58, RZ, P1, !PT ;  /* 0x0000003a0c0c7c10 */ /* 0x010fc60008ffe4ff */
        /* <DEDUP_REMOVED lines=463> */
[-C--:B------:R-:W-:Y:S02]  /*5bdf0*/  @!P0 LOP3.LUT R13, R13, R12.reuse, RZ, 0x3c, !PT ;  /* 0x0000000c0d0d8212 */ /* 0x080fe400078e3cff */
[----:B------:R-:W-:Y:S02]  /*5be00*/  PRMT R3, RZ, 0x7610, R3 ;  /* 0x00007610ff037816 */ /* 0x000fe40000000003 */
[C---:B------:R-:W-:Y:S01]  /*5be10*/  @!P0 LOP3.LUT R12, R13.reuse, R12, RZ, 0x3c, !PT ;  /* 0x0000000c0d0c8212 */ /* 0x040fe200078e3cff */
[----:B------:R-:W-:Y:S03]  /*5be20*/  STL [R1+0x127c], R92 ;  /* 0x00127c5c01007387 */ /* 0x000fe60000100800 */
[----:B------:R-:W-:-:S05]  /*5be30*/  @!P0 LOP3.LUT R13, R13, R12, RZ, 0x3c, !PT ;  /* 0x0000000c0d0d8212 */ /* 0x000fca00078e3cff */
[----:B------:R0:W3:Y:S04]  /*5be40*/  @!P0 LDG.E.U8 R3, desc[UR20][R12.64] ;  /* 0x000000140c038981 */ /* 0x0000e8000c1e1100 */
[----:B--2---:R1:W-:Y:S04]  /*5be50*/  STL [R1+0x2f0], R4 ;  /* 0x0002f00401007387 */ /* 0x0043e80000100800 */
[----:B-1----:R-:W2:Y:S01]  /*5be60*/  LDL.LU R4, [R1+0x2910] ;  /* 0x0029100001047983 */ /* 0x002ea20000300800 */
[----:B------:R-:W-:-:S03]  /*5be70*/  IADD3.X R91, PT, PT, R91, UR58, RZ, P1, !PT ;  /* 0x0000003a5b5b7c10 */ /* 0x000fc60008ffe4ff */
[----:B------:R1:W-:Y:S01]  /*5be80*/  STL [R1+0x1270], R6 ;  /* 0x0012700601007387 */ /* 0x0003e20000100800 */
[----:B0-----:R-:W-:Y:S02]  /*5be90*/  @!P0 IMAD.MOV.U32 R12, RZ, RZ, R92 ;  /* 0x000000ffff0c8224 */ /* 0x001fe400078e005c */
[----:B------:R-:W-:Y:S01]  /*5bea0*/  IMAD.MOV.U32 R13, RZ, RZ, R91 ;  /* 0x000000ffff0d7224 */ /* 0x000fe200078e005b */
[----:B-1----:R-:W4:Y:S04]  /*5beb0*/  LDL.LU R6, [R1+0x290c] ;  /* 0x00290c0001067983 */ /* 0x002f280000300800 */
        /* <DEDUP_REMOVED lines=16> */
[----:B0-----:R-:W2:Y:S04]  /*5bfc0*/  LDL.LU R4, [R1+0x12ac] ;  /* 0x0012ac0001047983 */ /* 0x001ea80000300800 */
[----:B------:R-:W3:Y:S01]  /*5bfd0*/  LDL.LU R92, [R1+0x12b4] ;  /* 0x0012b400015c7983 */ /* 0x000ee20000300800 */
[----:B------:R-:W-:-:S03]  /*5bfe0*/  @!P0 LOP3.LUT R13, R13, R12, RZ, 0x3c, !PT ;  /* 0x0000000c0d0d8212 */ /* 0x000fc600078e3cff */
        /* <DEDUP_REMOVED lines=1423> */
[----:B------:R-:W2:Y:S01]  /*618e0*/  LDL.LU R12, [R1+0x1570] ;  /* 0x00157000010c7983 */ /* 0x000ea20000300800 */
[----:B----4-:R-:W-:Y:S02]  /*618f0*/  IADD3 R0, P1, PT, R0, UR15, RZ ;  /* 0x0000000f00007c10 */ /* 0x010fe4000ff3e0ff */
[----:B------:R-:W-:-:S03]  /*61900*/  IADD3 R89, P3, PT, R89, UR15, RZ ;  /* 0x0000000f59597c10 */ /* 0x000fc6000ff7e0ff */
[----:B0-----:R-:W-:Y:S01]  /*61910*/  IMAD.MOV.U32 R13, RZ, RZ, R0 ;  /* 0x000000ffff0d7224 */ /* 0x001fe200078e0000 */
[----:B------:R0:W-:Y:S04]  /*61920*/  STL [R1+0x1574], R0 ;  /* 0x0015740001007387 */ /* 0x0001e80000100800 */
[----:B0-----:R-:W4:Y:S01]  /*61930*/  LDL.LU R0, [R1+0x9f0] ;  /* 0x0009f00001007983 */ /* 0x001f220000300800 */
[----:B---3--:R-:W-:-:S03]  /*61940*/  PRMT R3, RZ, 0x7610, R3 ;  /* 0x00007610ff037816 */ /* 0x008fc60000000003 */
[----:B--2---:R0:W-:Y:S01]  /*61950*/  STL [R1+0x144], R7 ;  /* 0x0001440701007387 */ /* 0x0041e20000100800 */
[----:B------:R-:W-:-:S03]  /*61960*/  IADD3.X R12, PT, PT, R12, UR58, RZ, P1, !PT ;  /* 0x0000003a0c0c7c10 */ /* 0x000fc60008ffe4ff */
        /* <DEDUP_REMOVED lines=40> */
[----:B0-----:R-:W2:Y:S04]  /*61bf0*/  LDL.LU R3, [R1+0x9e0] ;  /* 0x0009e00001037983 */ /* 0x001ea80000300800 */
[----:B------:R-:W3:Y:S04]  /*61c00*/  LDL.LU R0, [R1+0x9d8] ;  /* 0x0009d80001007983 */ /* 0x000ee80000300800 */
[----:B------:R-:W4:Y:S01]  /*61c10*/  LDL.LU R92, [R1+0x9d0] ;  /* 0x0009d000015c7983 */ /* 0x000f220000300800 */
        /* <DEDUP_REMOVED lines=75> */
[----:B------:R0:W-:Y:S01]  /*620d0*/  STL [R1+0x9c8], R3 ;  /* 0x0009c80301007387 */ /* 0x0001e20000100800 */
[----:B------:R-:W-:-:S03]  /*620e0*/  PRMT R7, RZ, 0x7610, R7 ;  /* 0x00007610ff077816 */ /* 0x000fc60000000007 */
[----:B0-----:R-:W4:Y:S04]  /*620f0*/  LDL.LU R3, [R1+0x9b8] ;  /* 0x0009b80001037983 */ /* 0x001f280000300800 */
[----:B------:R-:W4:Y:S01]  /*62100*/  LDL.LU R92, [R1+0x159c] ;  /* 0x00159c00015c7983 */ /* 0x000f220000300800 */
[----:B------:R-:W-:Y:S02]  /*62110*/  IADD3.X R0, PT, PT, R0, UR58, RZ, P3, !PT ;  /* 0x0000003a00007c10 */ /* 0x000fe40009ffe4ff */
[----:B---3--:R-:W-:Y:S01]  /*62120*/  PRMT R4, RZ, 0x7610, R4 ;  /* 0x00007610ff047816 */ /* 0x008fe20000000004 */
[----:B--2---:R0:W-:Y:S01]  /*62130*/  STL [R1+0x120], R89 ;  /* 0x0001205901007387 */ /* 0x0041e20000100800 */
[----:B------:R-:W-:-:S03]  /*62140*/  IADD3.X R12, PT, PT, R12, UR58, RZ, P1, !PT ;  /* 0x0000003a0c0c7c10 */ /* 0x000fc60008ffe4ff */
[----:B0-----:R-:W2:Y:S04]  /*62150*/  LDL.LU R89, [R1+0x9b0] ;  /* 0x0009b00001597983 */ /* 0x001ea80000300800 */
[----:B------:R-:W-:Y:S01]  /*62160*/  STL [R1+0x1594], R6 ;  /* 0x0015940601007387 */ /* 0x000fe20000100800 */
[----:B------:R-:W-:-:S03]  /*62170*/  @!P0 LOP3.LUT R13, R13, R12, RZ, 0x3c, !PT ;  /* 0x0000000c0d0d8212 */ /* 0x000fc600078e3cff */
[----:B------:R0:W-:Y:S02]  /*62180*/  STL [R1+0x9c4], R12 ;  /* 0x0009c40c01007387 */ /* 0x0001e40000100800 */
[----:B0-----:R-:W-:-:S04]  /*62190*/  @!P0 LOP3.LUT R12, R13, R12, RZ, 0x3c, !PT ;  /* 0x0000000c0d0c8212 */ /* 0x001fc800078e3cff */
[----:B------:R-:W-:-:S05]  /*621a0*/  @!P0 LOP3.LUT R13, R13, R12, RZ, 0x3c, !PT ;  /* 0x0000000c0d0d8212 */ /* 0x000fca00078e3cff */
[----:B------:R0:W3:Y:S02]  /*621b0*/  @!P0 LDG.E.U8 R7, desc[UR20][R12.64] ;  /* 0x000000140c078981 */ /* 0x0000e4000c1e1100 */
        /* <DEDUP_REMOVED lines=12> */
[----:B------:R0:W4:Y:S04]  /*62280*/  @!P0 LDG.E.U8 R8, desc[UR20][R12.64] ;  /* 0x000000140c088981 */ /* 0x000128000c1e1100 */
[----:B---3--:R1:W-:Y:S04]  /*62290*/  STL [R1+0x11c], R7 ;  /* 0x00011c0701007387 */ /* 0x0083e80000100800 */
[----:B-1----:R-:W3:Y:S04]  /*622a0*/  LDL.LU R7, [R1+0x273c] ;  /* 0x00273c0001077983 */ /* 0x002ee80000300800 */
[----:B------:R1:W-:Y:S04]  /*622b0*/  STL [R1+0x1590], R0 ;  /* 0x0015900001007387 */ /* 0x0003e80000100800 */
[----:B-1----:R-:W3:Y:S04]  /*622c0*/  LDL.LU R0, [R1+0x2738] ;  /* 0x0027380001007983 */ /* 0x002ee80000300800 */
[----:B------:R-:W3:Y:S04]  /*622d0*/  LDL.LU R6, [R1+0x1598] ;  /* 0x0015980001067983 */ /* 0x000ee80000300800 */
[----:B--2---:R1:W-:Y:S04]  /*622e0*/  STL [R1+0x118], R4 ;  /* 0x0001180401007387 */ /* 0x0043e80000100800 */
[----:B-1----:R-:W2:Y:S04]  /*622f0*/  LDL.LU R4, [R1+0x2734] ;  /* 0x0027340001047983 */ /* 0x002ea80000300800 */
[----:B------:R1:W-:Y:S04]  /*62300*/  STL [R1+0x9bc], R91 ;  /* 0x0009bc5b01007387 */ /* 0x0003e80000100800 */
[----:B-1----:R-:W3:Y:S04]  /*62310*/  LDL.LU R91, [R1+0x9ac] ;  /* 0x0009ac00015b7983 */ /* 0x002ee80000300800 */
[----:B------:R-:W3:Y:S01]  /*62320*/  LDL.LU R12, [R1+0x9b4] ;  /* 0x0009b400010c7983 */ /* 0x000ee20000300800 */
[----:B----4-:R-:W-:-:S02]  /*62330*/  IADD3 R3, P1, PT, R3, UR15, RZ ;  /* 0x0000000f03037c10 */ /* 0x010fc4000ff3e0ff */
[----:B------:R-:W-:-:S03]  /*62340*/  IADD3 R92, P3, PT, R92, UR15, RZ ;  /* 0x0000000f5c5c7c10 */ /* 0x000fc6000ff7e0ff */
[----:B0-----:R-:W-:Y:S01]  /*62350*/  IMAD.MOV.U32 R13, RZ, RZ, R3 ;  /* 0x000000ffff0d7224 */ /* 0x001fe200078e0003 */
[----:B------:R0:W-:Y:S04]  /*62360*/  STL [R1+0x9b8], R3 ;  /* 0x0009b80301007387 */ /* 0x0001e80000100800 */
[----:B0-----:R-:W4:Y:S04]  /*62370*/  LDL.LU R3, [R1+0x15a4] ;  /* 0x0015a40001037983 */ /* 0x001f280000300800 */
[----:B------:R-:W4:Y:S04]  /*62380*/  LDL.LU R90, [R1+0x9a0] ;  /* 0x0009a000015a7983 */ /* 0x000f280000300800 */
[----:B------:R0:W-:Y:S04]  /*62390*/  STL [R1+0x114], R8 ;  /* 0x0001140801007387 */ /* 0x0001e80000100800 */
[----:B0-----:R-:W4:Y:S04]  /*623a0*/  LDL.LU R8, [R1+0x998] ;  /* 0x0009980001087983 */ /* 0x001f280000300800 */
        /* <DEDUP_REMOVED lines=70> */
[----:B0-----:R-:W4:Y:S01]  /*62810*/  LDL.LU R91, [R1+0x5ac] ;  /* 0x0005ac00015b7983 */ /* 0x001f220000300800 */
[----:B--2---:R-:W-:-:S06]  /*62820*/  PRMT R6, RZ, 0x7610, R6 ;  /* 0x00007610ff067816 */ /* 0x004fcc0000000006 */
[----:B------:R0:W2:Y:S04]  /*62830*/  @!P0 LDG.E.U8 R6, desc[UR20][R12.64] ;  /* 0x000000140c068981 */ /* 0x0000a8000c1e1100 */
[----:B------:R-:W4:Y:S01]  /*62840*/  LDL.LU R12, [R1+0x15a8] ;  /* 0x0015a800010c7983 */ /* 0x000f220000300800 */
[----:B------:R-:W-:Y:S02]  /*62850*/  IADD3 R4, P1, PT, R4, UR15, RZ ;  /* 0x0000000f04047c10 */ /* 0x000fe4000ff3e0ff */
[----:B------:R-:W-:-:S03]  /*62860*/  IADD3 R3, P3, PT, R3, UR15, RZ ;  /* 0x0000000f03037c10 */ /* 0x000fc6000ff7e0ff */
[----:B0-----:R-:W-:Y:S01]  /*62870*/  IMAD.MOV.U32 R13, RZ, RZ, R4 ;  /* 0x000000ffff0d7224 */ /* 0x001fe200078e0004 */
[----:B------:R0:W-:Y:S04]  /*62880*/  STL [R1+0x15ac], R4 ;  /* 0x0015ac0401007387 */ /* 0x0001e80000100800 */
[----:B0-----:R-:W4:Y:S04]  /*62890*/  LDL.LU R4, [R1+0x5b8] ;  /* 0x0005b80001047983 */ /* 0x001f280000300800 */
[----:B------:R-:W4:Y:S01]  /*628a0*/  LDL.LU R8, [R1+0x5c8] ;  /* 0x0005c80001087983 */ /* 0x000f220000300800 */
[----:B---3--:R-:W-:-:S03]  /*628b0*/  PRMT R0, RZ, 0x7610, R0 ;  /* 0x00007610ff007816 */ /* 0x008fc60000000000 */
[----:B--2---:R0:W-:Y:S01]  /*628c0*/  STL [R1+0xfc], R6 ;  /* 0x0000fc0601007387 */ /* 0x0041e20000100800 */
[----:B----4-:R-:W-:-:S03]  /*628d0*/  IADD3.X R12, PT, PT, R12, UR58, RZ, P1, !PT ;  /* 0x0000003a0c0c7c10 */ /* 0x010fc60008ffe4ff */
[----:B0-----:R-:W2:Y:S04]  /*628e0*/  LDL.LU R6, [R1+0x5d0] ;  /* 0x0005d00001067983 */ /* 0x001ea80000300800 */
[----:B------:R-:W-:Y:S01]  /*628f0*/  STL [R1+0x5a8], R3 ;  /* 0x0005a80301007387 */ /* 0x000fe20000100800 */
[----:B------:R-:W-:-:S03]  /*62900*/  @!P0 LOP3.LUT R13, R13, R12, RZ, 0x3c, !PT ;  /* 0x0000000c0d0d8212 */ /* 0x000fc600078e3cff */
[----:B------:R0:W-:Y:S02]  /*62910*/  STL [R1+0x15a8], R12 ;  /* 0x0015a80c01007387 */ /* 0x0001e40000100800 */
[----:B0-----:R-:W-:-:S04]  /*62920*/  @!P0 LOP3.LUT R12, R13, R12, RZ, 0x3c, !PT ;  /* 0x0000000c0d0c8212 */ /* 0x001fc800078e3cff */
[----:B------:R-:W-:-:S05]  /*62930*/  @!P0 LOP3.LUT R13, R13, R12, RZ, 0x3c, !PT ;  /* 0x0000000c0d0d8212 */ /* 0x000fca00078e3cff */
[----:B------:R0:W3:Y:S01]  /*62940*/  @!P0 LDG.E.U8 R0, desc[UR20][R12.64] ;  /* 0x000000140c008981 */ /* 0x0000e2000c1e1100 */
        /* <DEDUP_REMOVED lines=9> */
[----:B------:R0:W4:Y:S04]  /*629e0*/  @!P0 LDG.E.U8 R92, desc[UR20][R12.64] ;  /* 0x000000140c5c8981 */ /* 0x000128000c1e1100 */
[----:B---3--:R1:W-:Y:S04]  /*629f0*/  STL [R1+0xf8], R0 ;  /* 0x0000f80001007387 */ /* 0x0083e80000100800 */
[----:B-1----:R-:W3:Y:S01]  /*62a00*/  LDL.LU R0, [R1+0x2718] ;  /* 0x0027180001007983 */ /* 0x002ee20000300800 */
[----:B------:R-:W-:-:S03]  /*62a10*/  IADD3.X R91, PT, PT, R91, UR58, RZ, P1, !PT ;  /* 0x0000003a5b5b7c10 */ /* 0x000fc60008ffe4ff */
[----:B------:R1:W-:Y:S01]  /*62a20*/  STL [R1+0x5a4], R90 ;  /* 0x0005a45a01007387 */ /* 0x0003e20000100800 */
[----:B0-----:R-:W-:Y:S02]  /*62a30*/  @!P0 IMAD.MOV.U32 R12, RZ, RZ, R89 ;  /* 0x000000ffff0c8224 */ /* 0x001fe400078e0059 */
[----:B------:R-:W-:Y:S01]  /*62a40*/  IMAD.MOV.U32 R13, RZ, RZ, R91 ;  /* 0x000000ffff0d7224 */ /* 0x000fe200078e005b */
[----:B-1----:R-:W2:Y:S04]  /*62a50*/  LDL.LU R90, [R1+0x2714] ;  /* 0x00271400015a7983 */ /* 0x002ea80000300800 */
[----:B------:R-:W2:Y:S04]  /*62a60*/  LDL.LU R3, [R1+0x5c4] ;  /* 0x0005c40001037983 */ /* 0x000ea80000300800 */
[----:B----4-:R0:W-:Y:S04]  /*62a70*/  STL [R1+0xf4], R92 ;  /* 0x0000f45c01007387 */ /* 0x0101e80000100800 */
[----:B0-----:R-:W4:Y:S04]  /*62a80*/  LDL.LU R92, [R1+0x2710] ;  /* 0x00271000015c7983 */ /* 0x001f280000300800 */
[----:B------:R0:W-:Y:S04]  /*62a90*/  STL [R1+0x5ac], R91 ;  /* 0x0005ac5b01007387 */ /* 0x0001e80000100800 */
[----:B0-----:R-:W4:Y:S01]  /*62aa0*/  LDL.LU R91, [R1+0x5cc] ;  /* 0x0005cc00015b7983 */ /* 0x001f220000300800 */
[----:B---3--:R-:W-:-:S06]  /*62ab0*/  PRMT R0, RZ, 0x7610, R0 ;  /* 0x00007610ff007816 */ /* 0x008fcc0000000000 */
[----:B------:R0:W3:Y:S04]  /*62ac0*/  @!P0 LDG.E.U8 R0, desc[UR20][R12.64] ;  /* 0x000000140c008981 */ /* 0x0000e8000c1e1100 */
[----:B------:R-:W3:Y:S01]  /*62ad0*/  LDL.LU R13, [R1+0x5b4] ;  /* 0x0005b400010d7983 */ /* 0x000ee20000300800 */
[----:B------:R-:W-:Y:S02]  /*62ae0*/  IADD3 R4, P1, PT, R4, UR15, RZ ;  /* 0x0000000f04047c10 */ /* 0x000fe4000ff3e0ff */
[----:B--2---:R-:W-:-:S03]  /*62af0*/  PRMT R90, RZ, 0x7610, R90 ;  /* 0x00007610ff5a7816 */ /* 0x004fc6000000005a */
[----:B0-----:R-:W-:Y:S01]  /*62b00*/  @!P0 IMAD.MOV.U32 R12, RZ, RZ, R4 ;  /* 0x000000ffff0c8224 */ /* 0x001fe200078e0004 */
[----:B---3--:R-:W-:-:S05]  /*62b10*/  IADD3.X R13, PT, PT, R13, UR58, RZ, P1, !PT ;  /* 0x0000003a0d0d7c10 */ /* 0x008fca0008ffe4ff */
[----:B------:R-:W2:Y:S01]  /*62b20*/  @!P0 LDG.E.U8 R90, desc[UR20][R12.64] ;  /* 0x000000140c5a8981 */ /* 0x000ea2000c1e1100 */
[----:B------:R-:W-:-:S03]  /*62b30*/  IADD3 R8, P3, PT, R8, UR15, RZ ;  /* 0x0000000f08087c10 */ /* 0x000fc6000ff7e0ff */
[----:B------:R0:W-:Y:S01]  /*62b40*/  STL [R1+0xf0], R0 ;  /* 0x0000f00001007387 */ /* 0x0001e20000100800 */
[----:B------:R-:W-:Y:S02]  /*62b50*/  IADD3 R6, P1, PT, R6, UR15, RZ ;  /* 0x0000000f06067c10 */ /* 0x000fe4000ff3e0ff */
[----:B------:R-:W-:Y:S01]  /*62b60*/  IADD3.X R3, PT, PT, R3, UR58, RZ, P3, !PT ;  /* 0x0000003a03037c10 */ /* 0x000fe20009ffe4ff */
[----:B0-----:R-:W3:Y:S04]  /*62b70*/  LDL.LU R0, [R1+0x5d8] ;  /* 0x0005d80001007983 */ /* 0x001ee80000300800 */
[----:B------:R0:W-:Y:S04]  /*62b80*/  STL [R1+0x5b8], R4 ;  /* 0x0005b80401007387 */ /* 0x0001e80000100800 */
[----:B------:R-:W3:Y:S04]  /*62b90*/  LDL.LU R89, [R1+0x5e0] ;  /* 0x0005e00001597983 */ /* 0x000ee80000300800 */
[----:B------:R-:W-:Y:S04]  /*62ba0*/  STL [R1+0x5c8], R8 ;  /* 0x0005c80801007387 */ /* 0x000fe80000100800 */
[----:B------:R-:W-:Y:S04]  /*62bb0*/  STL [R1+0x5b4], R13 ;  /* 0x0005b40d01007387 */ /* 0x000fe80000100800 */
[----:B------:R-:W-:Y:S04]  /*62bc0*/  STL [R1+0x5d0], R6 ;  /* 0x0005d00601007387 */ /* 0x000fe80000100800 */
[----:B0-----:R-:W3:Y:S04]  /*62bd0*/  LDL.LU R4, [R1+0x5e8] ;  /* 0x0005e80001047983 */ /* 0x001ee80000300800 */
[----:B------:R-:W-:Y:S04]  /*62be0*/  STL [R1+0x5c4], R3 ;  /* 0x0005c40301007387 */ /* 0x000fe80000100800 */
[----:B--2---:R0:W-:Y:S04]  /*62bf0*/  STL [R1+0xec], R90 ;  /* 0x0000ec5a01007387 */ /* 0x0041e80000100800 */
[----:B0-----:R-:W2:Y:S01]  /*62c00*/  LDL.LU R90, [R1+0x270c] ;  /* 0x00270c00015a7983 */ /* 0x001ea20000300800 */
[----:B----4-:R-:W-:Y:S01]  /*62c10*/  PRMT R92, RZ, 0x7610, R92 ;  /* 0x00007610ff5c7816 */ /* 0x010fe2000000005c */
[----:B------:R-:W-:-:S02]  /*62c20*/  IMAD.MOV.U32 R13, RZ, RZ, R3 ;  /* 0x000000ffff0d7224 */ /* 0x000fc400078e0003 */
[----:B------:R-:W-:Y:S01]  /*62c30*/  @!P0 IMAD.MOV.U32 R12, RZ, RZ, R8 ;  /* 0x000000ffff0c8224 */ /* 0x000fe200078e0008 */
[----:B------:R-:W-:Y:S02]  /*62c40*/  IADD3.X R91, PT, PT, R91, UR58, RZ, P1, !PT ;  /* 0x0000003a5b5b7c10 */ /* 0x000fe40008ffe4ff */
[----:B---3--:R-:W-:Y:S01]  /*62c50*/  IADD3 R0, P1, PT, R0, UR15, RZ ;  /* 0x0000000f00007c10 */ /* 0x008fe2000ff3e0ff */
[----:B------:R-:W3:Y:S04]  /*62c60*/  LDL.LU R3, [R1+0x2708] ;  /* 0x0027080001037983 */ /* 0x000ee80000300800 */
[----:B------:R0:W4:Y:S04]  /*62c70*/  @!P0 LDG.E.U8 R92, desc[UR20][R12.64] ;  /* 0x000000140c5c8981 */ /* 0x000128000c1e1100 */
[----:B------:R-:W3:Y:S04]  /*62c80*/  LDL.LU R8, [R1+0x5dc] ;  /* 0x0005dc0001087983 */ /* 0x000ee80000300800 */
[----:B------:R-:W-:Y:S01]  /*62c90*/  STL [R1+0x5cc], R91 ;  /* 0x0005cc5b01007387 */ /* 0x000fe20000100800 */
[----:B0-----:R-:W-:-:S02]  /*62ca0*/  @!P0 IMAD.MOV.U32 R12, RZ, RZ, R6 ;  /* 0x000000ffff0c8224 */ /* 0x001fc400078e0006 */
[----:B------:R-:W-:Y:S01]  /*62cb0*/  @!P0 IMAD.MOV.U32 R13, RZ, RZ, R91 ;  /* 0x000000ffff0d8224 */ /* 0x000fe200078e005b */
[----:B------:R-:W4:Y:S04]  /*62cc0*/  LDL.LU R6, [R1+0x5e4] ;  /* 0x0005e40001067983 */ /* 0x000f280000300800 */
[----:B------:R-:W-:Y:S01]  /*62cd0*/  STL [R1+0x5d8], R0 ;  /* 0x0005d80001007387 */ /* 0x000fe20000100800 */
[----:B--2---:R-:W-:-:S06]  /*62ce0*/  PRMT R90, RZ, 0x7610, R90 ;  /* 0x00007610ff5a7816 */ /* 0x004fcc000000005a */
[----:B------:R0:W2:Y:S04]  /*62cf0*/  @!P0 LDG.E.U8 R90, desc[UR20][R12.64] ;  /* 0x000000140c5a8981 */ /* 0x0000a8000c1e1100 */
[----:B------:R-:W4:Y:S01]  /*62d00*/  LDL.LU R12, [R1+0x5d4] ;  /* 0x0005d400010c7983 */ /* 0x000f220000300800 */
[----:B0-----:R-:W-:Y:S01]  /*62d10*/  IMAD.MOV.U32 R13, RZ, RZ, R0 ;  /* 0x000000ffff0d7224 */ /* 0x001fe200078e0000 */
[----:B------:R-:W-:Y:S02]  /*62d20*/  IADD3 R89, P3, PT, R89, UR15, RZ ;  /* 0x0000000f59597c10 */ /* 0x000fe4000ff7e0ff */
[----:B---3--:R-:W-:Y:S01]  /*62d30*/  PRMT R3, RZ, 0x7610, R3 ;  /* 0x00007610ff037816 */ /* 0x008fe20000000003 */
[----:B--2---:R0:W-:Y:S01]  /*62d40*/  STL [R1+0xe4], R90 ;  /* 0x0000e45a01007387 */ /* 0x0041e20000100800 */
[----:B----4-:R-:W-:-:S03]  /*62d50*/  IADD3.X R12, PT, PT, R12, UR58, RZ, P1, !PT ;  /* 0x0000003a0c0c7c10 */ /* 0x010fc60008ffe4ff */
[----:B0-----:R-:W2:Y:S04]  /*62d60*/  LDL.LU R90, [R1+0x5f0] ;  /* 0x0005f000015a7983 */ /* 0x001ea80000300800 */
[----:B------:R-:W3:Y:S04]  /*62d70*/  LDL.LU R91, [R1+0x5f4] ;  /* 0x0005f400015b7983 */ /* 0x000ee80000300800 */
[----:B------:R0:W-:Y:S01]  /*62d80*/  STL [R1+0xe8], R92 ;  /* 0x0000e85c01007387 */ /* 0x0001e20000100800 */
[----:B------:R-:W-:-:S03]  /*62d90*/  @!P0 LOP3.LUT R13, R13, R12, RZ, 0x3c, !PT ;  /* 0x0000000c0d0d8212 */ /* 0x000fc600078e3cff */
[----:B0-----:R-:W4:Y:S04]  /*62da0*/  LDL.LU R92, [R1+0x5f8] ;  /* 0x0005f800015c7983 */ /* 0x001f280000300800 */
[----:B------:R-:W2:Y:S04]  /*62db0*/  LDL.LU R0, [R1+0x608] ;  /* 0x0006080001007983 */ /* 0x000ea80000300800 */
[----:B------:R-:W-:Y:S04]  /*62dc0*/  STL [R1+0x5e0], R89 ;  /* 0x0005e05901007387 */ /* 0x000fe80000100800 */
[----:B------:R0:W-:Y:S02]  /*62dd0*/  STL [R1+0x5d4], R12 ;  /* 0x0005d40c01007387 */ /* 0x0001e40000100800 */
[----:B0-----:R-:W-:-:S04]  /*62de0*/  @!P0 LOP3.LUT R12, R13, R12, RZ, 0x3c, !PT ;  /* 0x0000000c0d0c8212 */ /* 0x001fc800078e3cff */
[----:B------:R-:W-:-:S05]  /*62df0*/  @!P0 LOP3.LUT R13, R13, R12, RZ, 0x3c, !PT ;  /* 0x0000000c0d0d8212 */ /* 0x000fca00078e3cff */
[----:B------:R0:W2:Y:S01]  /*62e00*/  @!P0 LDG.E.U8 R3, desc[UR20][R12.64] ;  /* 0x000000140c038981 */ /* 0x0000a2000c1e1100 */
[----:B------:R-:W-:-:S05]  /*62e10*/  IADD3 R4, P1, PT, R4, UR15, RZ ;  /* 0x0000000f04047c10 */ /* 0x000fca000ff3e0ff */
[----:B------:R-:W-:Y:S01]  /*62e20*/  STL [R1+0x5e8], R4 ;  /* 0x0005e80401007387 */ /* 0x000fe20000100800 */
[----:B------:R-:W-:Y:S02]  /*62e30*/  IADD3.X R8, PT, PT, R8, UR58, RZ, P3, !PT ;  /* 0x0000003a08087c10 */ /* 0x000fe40009ffe4ff */
[----:B------:R-:W-:Y:S02]  /*62e40*/  PRMT R7, RZ, 0x7610, R7 ;  /* 0x00007610ff077816 */ /* 0x000fe40000000007 */
[----:B------:R-:W-:Y:S01]  /*62e50*/  IADD3.X R6, PT, PT, R6, UR58, RZ, P1, !PT ;  /* 0x0000003a06067c10 */ /* 0x000fe20008ffe4ff */
[----:B0-----:R-:W-:Y:S02]  /*62e60*/  @!P0 IMAD.MOV.U32 R12, RZ, RZ, R89 ;  /* 0x000000ffff0c8224 */ /* 0x001fe400078e0059 */
[----:B------:R-:W-:-:S05]  /*62e70*/  @!P0 IMAD.MOV.U32 R13, RZ, RZ, R8 ;  /* 0x000000ffff0d8224 */ /* 0x000fca00078e0008 */
[----:B------:R0:W3:Y:S04]  /*62e80*/  @!P0 LDG.E.U8 R7, desc[UR20][R12.64] ;  /* 0x000000140c078981 */ /* 0x0000e8000c1e1100 */
[----:B--2---:R1:W-:Y:S04]  /*62e90*/  STL [R1+0xe0], R3 ;  /* 0x0000e00301007387 */ /* 0x0043e80000100800 */
[----:B-1----:R-:W2:Y:S01]  /*62ea0*/  LDL.LU R3, [R1+0x2704] ;  /* 0x0027040001037983 */ /* 0x002ea20000300800 */
[----:B0-----:R-:W-:Y:S02]  /*62eb0*/  IMAD.MOV.U32 R12, RZ, RZ, R6 ;  /* 0x000000ffff0c7224 */ /* 0x001fe400078e0006 */
[----:B------:R-:W-:-:S05]  /*62ec0*/  IMAD.MOV.U32 R13, RZ, RZ, R4 ;  /* 0x000000ffff0d7224 */ /* 0x000fca00078e0004 */
[----:B------:R-:W-:-:S04]  /*62ed0*/  @!P0 LOP3.LUT R13, R13, R12, RZ, 0x3c, !PT ;  /* 0x0000000c0d0d8212 */ /* 0x000fc800078e3cff */
[----:B------:R-:W-:-:S04]  /*62ee0*/  @!P0 LOP3.LUT R12, R13, R12, RZ, 0x3c, !PT ;  /* 0x0000000c0d0c8212 */ /* 0x000fc800078e3cff */
[----:B------:R-:W-:Y:S02]  /*62ef0*/  @!P0 LOP3.LUT R13, R13, R12, RZ, 0x3c, !PT ;  /* 0x0000000c0d0d8212 */ /* 0x000fe400078e3cff */
[----:B--2---:R-:W-:-:S06]  /*62f00*/  PRMT R3, RZ, 0x7610, R3 ;  /* 0x00007610ff037816 */ /* 0x004fcc0000000003 */
[----:B------:R0:W2:Y:S04]  /*62f10*/  @!P0 LDG.E.U8 R3, desc[UR20][R12.64] ;  /* 0x000000140c038981 */ /* 0x0000a8000c1e1100 */
[----:B------:R1:W-:Y:S01]  /*62f20*/  STL [R1+0x5dc], R8 ;  /* 0x0005dc0801007387 */ /* 0x0003e20000100800 */
[----:B------:R-:W-:-:S03]  /*62f30*/  IADD3 R90, P3, PT, R90, UR15, RZ ;  /* 0x0000000f5a5a7c10 */ /* 0x000fc6000ff7e0ff */
[----:B-1----:R-:W4:Y:S04]  /*62f40*/  LDL.LU R8, [R1+0x2700] ;  /* 0x0027000001087983 */ /* 0x002f280000300800 */
[----:B------:R-:W4:Y:S04]  /*62f50*/  LDL.LU R89, [R1+0x26fc] ;  /* 0x0026fc0001597983 */ /* 0x000f280000300800 */
[----:B---3--:R1:W-:Y:S01]  /*62f60*/  STL [R1+0xdc], R7 ;  /* 0x0000dc0701007387 */ /* 0x0083e20000100800 */
[----:B0-----:R-:W-:-:S03]  /*62f70*/  IMAD.MOV.U32 R13, RZ, RZ, R90 ;  /* 0x000000ffff0d7224 */ /* 0x001fc600078e005a */
[----:B-1----:R-:W3:Y:S04]  /*62f80*/  LDL.LU R7, [R1+0x26f8] ;  /* 0x0026f80001077983 */ /* 0x002ee80000300800 */
[----:B------:R0:W-:Y:S04]  /*62f90*/  STL [R1+0x5e4], R6 ;  /* 0x0005e40601007387 */ /* 0x0001e80000100800 */
[----:B0-----:R-:W3:Y:S04]  /*62fa0*/  LDL.LU R6, [R1+0x26f4] ;  /* 0x0026f40001067983 */ /* 0x001ee80000300800 */
[----:B------:R-:W3:Y:S04]  /*62fb0*/  LDL.LU R4, [R1+0x610] ;  /* 0x0006100001047983 */ /* 0x000ee80000300800 */
[----:B--2---:R0:W-:Y:S04]  /*62fc0*/  STL [R1+0xd8], R3 ;  /* 0x0000d80301007387 */ /* 0x0041e80000100800 */
[----:B0-----:R-:W2:Y:S04]  /*62fd0*/  LDL.LU R3, [R1+0x26f0] ;  /* 0x0026f00001037983 */ /* 0x001ea80000300800 */
[----:B------:R0:W-:Y:S04]  /*62fe0*/  STL [R1+0x5f0], R90 ;  /* 0x0005f05a01007387 */ /* 0x0001e80000100800 */
[----:B0-----:R-:W2:Y:S04]  /*62ff0*/  LDL.LU R90, [R1+0x26ec] ;  /* 0x0026ec00015a7983 */ /* 0x001ea80000300800 */
[----:B------:R-:W2:Y:S01]  /*63000*/  LDL.LU R12, [R1+0x5ec] ;  /* 0x0005ec00010c7983 */ /* 0x000ea20000300800 */
[----:B----4-:R-:W-:-:S05]  /*63010*/  IADD3 R92, P1, PT, R92, UR15, RZ ;  /* 0x0000000f5c5c7c10 */ /* 0x010fca000ff3e0ff */
[----:B------:R-:W-:Y:S01]  /*63020*/  STL [R1+0x5f8], R92 ;  /* 0x0005f85c01007387 */ /* 0x000fe20000100800 */
[----:B------:R-:W-:Y:S02]  /*63030*/  IADD3.X R91, PT, PT, R91, UR58, RZ, P1, !PT ;  /* 0x0000003a5b5b7c10 */ /* 0x000fe40008ffe4ff */
[----:B---3--:R-:W-:Y:S02]  /*63040*/  PRMT R6, RZ, 0x7610, R6 ;  /* 0x00007610ff067816 */ /* 0x008fe40000000006 */
[----:B--2---:R-:W-:-:S04]  /*63050*/  IADD3.X R12, PT, PT, R12, UR58, RZ, P3, !PT ;  /* 0x0000003a0c0c7c10 */ /* 0x004fc80009ffe4ff */
[-C--:B------:R-:W-:Y:S01]  /*63060*/  @!P0 LOP3.LUT R13, R13, R12.reuse, RZ, 0x3c, !PT ;  /* 0x0000000c0d0d8212 */ /* 0x080fe200078e3cff */
[----:B------:R0:W-:Y:S01]  /*63070*/  STL [R1+0x5ec], R12 ;  /* 0x0005ec0c01007387 */ /* 0x0001e20000100800 */
[----:B------:R-:W-:Y:S02]  /*63080*/  PRMT R3, RZ, 0x7610, R3 ;  /* 0x00007610ff037816 */ /* 0x000fe40000000003 */
[----:B0-----:R-:W-:-:S04]  /*63090*/  @!P0 LOP3.LUT R12, R13, R12, RZ, 0x3c, !PT ;  /* 0x0000000c0d0c8212 */ /* 0x001fc800078e3cff */
[----:B------:R-:W-:-:S05]  /*630a0*/  @!P0 LOP3.LUT R13, R13, R12, RZ, 0x3c, !PT ;  /* 0x0000000c0d0d8212 */ /* 0x000fca00078e3cff */
[----:B------:R0:W2:Y:S02]  /*630b0*/  @!P0 LDG.E.U8 R6, desc[UR20][R12.64] ;  /* 0x000000140c068981 */ /* 0x0000a4000c1e1100 */
[----:B0-----:R-:W-:Y:S02]  /*630c0*/  @!P0 IMAD.MOV.U32 R12, RZ, RZ, R92 ;  /* 0x000000ffff0c8224 */ /* 0x001fe400078e005c */
[----:B------:R-:W-:-:S05]  /*630d0*/  @!P0 IMAD.MOV.U32 R13, RZ, RZ, R91 ;  /* 0x000000ffff0d8224 */ /* 0x000fca00078e005b */
[----:B------:R-:W3:Y:S01]  /*630e0*/  @!P0 LDG.E.U8 R3, desc[UR20][R12.64] ;  /* 0x000000140c038981 */ /* 0x000ee2000c1e1100 */
[----:B------:R-:W-:-:S03]  /*630f0*/  IADD3 R0, P1, PT, R0, UR15, RZ ;  /* 0x0000000f00007c10 */ /* 0x000fc6000ff3e0ff */
[----:B------:R-:W-:Y:S04]  /*63100*/  STL [R1+0x5f4], R91 ;  /* 0x0005f45b01007387 */ /* 0x000fe80000100800 */
[----:B--2---:R0:W-:Y:S04]  /*63110*/  STL [R1+0xd4], R6 ;  /* 0x0000d40601007387 */ /* 0x0041e80000100800 */
[----:B0-----:R-:W2:Y:S04]  /*63120*/  LDL.LU R6, [R1+0x26e8] ;  /* 0x0026e80001067983 */ /* 0x001ea80000300800 */
[----:B------:R-:W4:Y:S04]  /*63130*/  LDL.LU R91, [R1+0x26e4] ;  /* 0x0026e400015b7983 */ /* 0x000f280000300800 */
[----:B------:R-:W2:Y:S04]  /*63140*/  LDL.LU R92, [R1+0x26e0] ;  /* 0x0026e000015c7983 */ /* 0x000ea80000300800 */
[----:B------:R-:W-:Y:S04]  /*63150*/  STL [R1+0x608], R0 ;  /* 0x0006080001007387 */ /* 0x000fe80000100800 */
[----:B---3--:R0:W-:Y:S04]  /*63160*/  STL [R1+0xd0], R3 ;  /* 0x0000d00301007387 */ /* 0x0081e80000100800 */
[----:B0-----:R-:W3:Y:S04]  /*63170*/  LDL.LU R3, [R1+0x26dc] ;  /* 0x0026dc0001037983 */ /* 0x001ee80000300800 */
[----:B------:R-:W2:Y:S01]  /*63180*/  LDL.LU R13, [R1+0x604] ;  /* 0x00060400010d7983 */ /* 0x000ea20000300800 */
[----:B------:R-:W-:Y:S01]  /*63190*/  @!P0 IMAD.MOV.U32 R12, RZ, RZ, R0 ;  /* 0x000000ffff0c8224 */ /* 0x000fe200078e0000 */
[----:B---3--:R-:W-:-:S02]  /*631a0*/  PRMT R3, RZ, 0x7610, R3 ;  /* 0x00007610ff037816 */ /* 0x008fc40000000003 */
[----:B--2---:R-:W-:-:S05]  /*631b0*/  IADD3.X R13, PT, PT, R13, UR58, RZ, P1, !PT ;  /* 0x0000003a0d0d7c10 */ /* 0x004fca0008ffe4ff */
[----:B------:R-:W2:Y:S04]  /*631c0*/  @!P0 LDG.E.U8 R3, desc[UR20][R12.64] ;  /* 0x000000140c038981 */ /* 0x000ea8000c1e1100 */
[----:B------:R-:W-:Y:S04]  /*631d0*/  STL [R1+0x604], R13 ;  /* 0x0006040d01007387 */ /* 0x000fe80000100800 */
[----:B------:R-:W3:Y:S01]  /*631e0*/  LDL.LU R0, [R1+0x26d8] ;  /* 0x0026d80001007983 */ /* 0x000ee20000300800 */
[----:B------:R-:W-:-:S03]  /*631f0*/  IADD3 R4, P1, PT, R4, UR15, RZ ;  /* 0x0000000f04047c10 */ /* 0x000fc6000ff3e0ff */
[----:B--2---:R0:W-:Y:S04]  /*63200*/  STL [R1+0xcc], R3 ;  /* 0x0000cc0301007387 */ /* 0x0041e80000100800 */
[----:B0-----:R-:W2:Y:S04]  /*63210*/  LDL.LU R3, [R1+0x26d4] ;  /* 0x0026d40001037983 */ /* 0x001ea80000300800 */
[----:B------:R-:W3:Y:S01]  /*63220*/  LDL.LU R13, [R1+0x60c] ;  /* 0x00060c00010d7983 */ /* 0x000ee20000300800 */
[----:B------:R-:W-:Y:S01]  /*63230*/  @!P0 IMAD.MOV.U32 R12, RZ, RZ, R4 ;  /* 0x000000ffff0c8224 */ /* 0x000fe200078e0004 */
[----:B--2---:R-:W-:-:S02]  /*63240*/  PRMT R3, RZ, 0x7610, R3 ;  /* 0x00007610ff037816 */ /* 0x004fc40000000003 */
[----:B---3--:R-:W-:-:S05]  /*63250*/  IADD3.X R13, PT, PT, R13, UR58, RZ, P1, !PT ;  /* 0x0000003a0d0d7c10 */ /* 0x008fca0008ffe4ff */
[----:B------:R-:W2:Y:S04]  /*63260*/  @!P0 LDG.E.U8 R3, desc[UR20][R12.64] ;  /* 0x000000140c038981 */ /* 0x000ea8000c1e1100 */
[----:B------:R0:W-:Y:S04]  /*63270*/  STL [R1+0x610], R4 ;  /* 0x0006100401007387 */ /* 0x0001e80000100800 */
[----:B------:R-:W-:Y:S04]  /*63280*/  STL [R1+0x60c], R13 ;  /* 0x00060c0d01007387 */ /* 0x000fe80000100800 */
[----:B0-----:R-:W3:Y:S04]  /*63290*/  LDL.LU R4, [R1+0x26d0] ;  /* 0x0026d00001047983 */ /* 0x001ee80000300800 */
[----:B--2---:R0:W-:Y:S04]  /*632a0*/  STL [R1+0xc8], R3 ;  /* 0x0000c80301007387 */ /* 0x0041e80000100800 */
[----:B0-----:R-:W2:Y:S04]  /*632b0*/  LDL.LU R3, [R1+0x26cc] ;  /* 0x0026cc0001037983 */ /* 0x001ea80000300800 */
[----:B------:R-:W2:Y:S04]  /*632c0*/  LDL.LU R12, [R1+0x614] ;  /* 0x00061400010c7983 */ /* 0x000ea80000300800 */
[----:B------:R-:W2:Y:S02]  /*632d0*/  LDL.LU R13, [R1+0x618] ;  /* 0x00061800010d7983 */ /* 0x000ea40000300800 */
[----:B--2---:R-:W-:-:S04]  /*632e0*/  IADD3 R13, P1, PT, R13, UR15, RZ ;  /* 0x0000000f0d0d7c10 */ /* 0x004fc8000ff3e0ff */
[----:B------:R-:W-:Y:S01]  /*632f0*/  IADD3.X R12, PT, PT, R12, UR58, RZ, P1, !PT ;  /* 0x0000003a0c0c7c10 */ /* 0x000fe20008ffe4ff */
[----:B------:R0:W-:Y:S04]  /*63300*/  STL [R1+0x618], R13 ;  /* 0x0006180d01007387 */ /* 0x0001e80000100800 */
[----:B------:R1:W-:Y:S01]  /*63310*/  STL [R1+0x614], R12 ;  /* 0x0006140c01007387 */ /* 0x0003e20000100800 */
[-C--:B0-----:R-:W-:Y:S02]  /*63320*/  @!P0 LOP3.LUT R13, R13, R12.reuse, RZ, 0x3c, !PT ;  /* 0x0000000c0d0d8212 */ /* 0x081fe400078e3cff */
[----:B------:R-:W-:Y:S02]  /*63330*/  PRMT R3, RZ, 0x7610, R3 ;  /* 0x00007610ff037816 */ /* 0x000fe40000000003 */
[----:B-1----:R-:W-:-:S04]  /*63340*/  @!P0 LOP3.LUT R12, R13, R12, RZ, 0x3c, !PT ;  /* 0x0000000c0d0c8212 */ /* 0x002fc800078e3cff */
[----:B------:R-:W-:-:S05]  /*63350*/  @!P0 LOP3.LUT R13, R13, R12, RZ, 0x3c, !PT ;  /* 0x0000000c0d0d8212 */ /* 0x000fca00078e3cff */
[----:B------:R-:W2:Y:S04]  /*63360*/  @!P0 LDG.E.U8 R3, desc[UR20][R12.64] ;  /* 0x000000140c038981 */ /* 0x000ea8000c1e1100 */
        /* <DEDUP_REMOVED lines=146> */
[----:B------:R-:W2:Y:S01]  /*63c90*/  LDL.LU R13, [R1+0x688] ;  /* 0x00068800010d7983 */ /* 0x000ea20000300800 */
[----:B------:R-:W-:-:S02]  /*63ca0*/  PRMT R14, RZ, 0x7610, R14 ;  /* 0x00007610ff0e7816 */ /* 0x000fc4000000000e */
[----:B--2---:R-:W-:-:S04]  /*63cb0*/  IADD3 R13, P1, PT, R13, UR15, RZ ;  /* 0x0000000f0d0d7c10 */ /* 0x004fc8000ff3e0ff */
[----:B------:R-:W-:Y:S01]  /*63cc0*/  IADD3.X R12, PT, PT, R12, UR58, RZ, P1, !PT ;  /* 0x0000003a0c0c7c10 */ /* 0x000fe20008ffe4ff */
[----:B------:R0:W-:Y:S04]  /*63cd0*/  STL [R1+0x688], R13 ;  /* 0x0006880d01007387 */ /* 0x0001e80000100800 */
[----:B------:R1:W-:Y:S01]  /*63ce0*/  STL [R1+0x684], R12 ;  /* 0x0006840c01007387 */ /* 0x0003e20000100800 */
[----:B0-----:R-:W-:-:S04]  /*63cf0*/  @!P0 LOP3.LUT R13, R13, R12, RZ, 0x3c, !PT ;  /* 0x0000000c0d0d8212 */ /* 0x001fc800078e3cff */
[----:B-1----:R-:W-:-:S04]  /*63d00*/  @!P0 LOP3.LUT R12, R13, R12, RZ, 0x3c, !PT ;  /* 0x0000000c0d0c8212 */ /* 0x002fc800078e3cff */
[----:B------:R-:W-:-:S05]  /*63d10*/  @!P0 LOP3.LUT R13, R13, R12, RZ, 0x3c, !PT ;  /* 0x0000000c0d0d8212 */ /* 0x000fca00078e3cff */
[----:B------:R-:W2:Y:S04]  /*63d20*/  @!P0 LDG.E.U8 R14, desc[UR20][R12.64] ;  /* 0x000000140c0e8981 */ /* 0x000ea8000c1e1100 */
[----:B------:R-:W3:Y:S04]  /*63d30*/  LDL.LU R12, [R1+0x68c] ;  /* 0x00068c00010c7983 */ /* 0x000ee80000300800 */
[----:B------:R-:W3:Y:S01]  /*63d40*/  LDL.LU R13, [R1+0x690] ;  /* 0x00069000010d7983 */ /* 0x000ee20000300800 */
[----:B------:R-:W-:-:S03]  /*63d50*/  PRMT R19, RZ, 0x7610, R19 ;  /* 0x00007610ff137816 */ /* 0x000fc60000000013 */
[----:B--2---:R0:W-:Y:S04]  /*63d60*/  STL [R1+0x94], R14 ;  /* 0x0000940e01007387 */ /* 0x0041e80000100800 */
[----:B0-----:R-:W2:Y:S01]  /*63d70*/  LDL.LU R14, [R1+0x6a8] ;  /* 0x0006a800010e7983 */ /* 0x001ea20000300800 */
[----:B---3--:R-:W-:-:S04]  /*63d80*/  IADD3 R13, P1, PT, R13, UR15, RZ ;  /* 0x0000000f0d0d7c10 */ /* 0x008fc8000ff3e0ff */
[----:B------:R-:W-:Y:S01]  /*63d90*/  IADD3.X R12, PT, PT, R12, UR58, RZ, P1, !PT ;  /* 0x0000003a0c0c7c10 */ /* 0x000fe20008ffe4ff */
[----:B------:R0:W-:Y:S04]  /*63da0*/  STL [R1+0x690], R13 ;  /* 0x0006900d01007387 */ /* 0x0001e80000100800 */
[----:B------:R1:W-:Y:S01]  /*63db0*/  STL [R1+0x68c], R12 ;  /* 0x00068c0c01007387 */ /* 0x0003e20000100800 */
[----:B0-----:R-:W-:-:S04]  /*63dc0*/  @!P0 LOP3.LUT R13, R13, R12, RZ, 0x3c, !PT ;  /* 0x0000000c0d0d8212 */ /* 0x001fc800078e3cff */
[----:B-1----:R-:W-:-:S04]  /*63dd0*/  @!P0 LOP3.LUT R12, R13, R12, RZ, 0x3c, !PT ;  /* 0x0000000c0d0c8212 */ /* 0x002fc800078e3cff */
[----:B------:R-:W-:-:S05]  /*63de0*/  @!P0 LOP3.LUT R13, R13, R12, RZ, 0x3c, !PT ;  /* 0x0000000c0d0d8212 */ /* 0x000fca00078e3cff */
[----:B------:R-:W3:Y:S04]  /*63df0*/  @!P0 LDG.E.U8 R19, desc[UR20][R12.64] ;  /* 0x000000140c138981 */ /* 0x000ee8000c1e1100 */
[----:B------:R-:W2:Y:S04]  /*63e00*/  LDL.LU R12, [R1+0x694] ;  /* 0x00069400010c7983 */ /* 0x000ea80000300800 */
[----:B------:R-:W2:Y:S01]  /*63e10*/  LDL.LU R13, [R1+0x698] ;  /* 0x00069800010d7983 */ /* 0x000ea20000300800 */
[----:B------:R-:W-:-:S03]  /*63e20*/  PRMT R15, RZ, 0x7610, R15 ;  /* 0x00007610ff0f7816 */ /* 0x000fc6000000000f */
[----:B---3--:R0:W-:Y:S04]  /*63e30*/  STL [R1+0x90], R19 ;  /* 0x0000901301007387 */ /* 0x0081e80000100800 */
[----:B0-----:R-:W3:Y:S01]  /*63e40*/  LDL.LU R19, [R1+0x6b0] ;  /* 0x0006b00001137983 */ /* 0x001ee20000300800 */
        /* <DEDUP_REMOVED lines=20> */
[----:B------:R-:W3:Y:S01]  /*63f90*/  @!P0 LDG.E.U8 R3, desc[UR20][R12.64] ;  /* 0x000000140c038981 */ /* 0x000ee2000c1e1100 */
[----:B------:R-:W-:-:S03]  /*63fa0*/  IADD3 R14, P1, PT, R14, UR15, RZ ;  /* 0x0000000f0e0e7c10 */ /* 0x000fc6000ff3e0ff */
[----:B---3--:R0:W-:Y:S04]  /*63fb0*/  STL [R1+0x88], R3 ;  /* 0x0000880301007387 */ /* 0x0081e80000100800 */
[----:B0-----:R-:W3:Y:S04]  /*63fc0*/  LDL.LU R3, [R1+0x2698] ;  /* 0x0026980001037983 */ /* 0x001ee80000300800 */
[----:B------:R-:W2:Y:S01]  /*63fd0*/  LDL.LU R13, [R1+0x6a4] ;  /* 0x0006a400010d7983 */ /* 0x000ea20000300800 */
[----:B------:R-:W-:Y:S01]  /*63fe0*/  PRMT R5, RZ, 0x7610, R5 ;  /* 0x00007610ff057816 */ /* 0x000fe20000000005 */
[----:B------:R-:W-:Y:S01]  /*63ff0*/  @!P0 IMAD.MOV.U32 R12, RZ, RZ, R14 ;  /* 0x000000ffff0c8224 */ /* 0x000fe200078e000e */
[----:B--2---:R-:W-:-:S05]  /*64000*/  IADD3.X R13, PT, PT, R13, UR58, RZ, P1, !PT ;  /* 0x0000003a0d0d7c10 */ /* 0x004fca0008ffe4ff */
[----:B------:R-:W2:Y:S04]  /*64010*/  @!P0 LDG.E.U8 R5, desc[UR20][R12.64] ;  /* 0x000000140c058981 */ /* 0x000ea8000c1e1100 */
[----:B------:R0:W-:Y:S04]  /*64020*/  STL [R1+0x6a8], R14 ;  /* 0x0006a80e01007387 */ /* 0x0001e80000100800 */
[----:B------:R1:W-:Y:S04]  /*64030*/  STL [R1+0x6a4], R13 ;  /* 0x0006a40d01007387 */ /* 0x0003e80000100800 */
[----:B0-----:R-:W3:Y:S04]  /*64040*/  LDL.LU R14, [R1+0x6c8] ;  /* 0x0006c800010e7983 */ /* 0x001ee80000300800 */
[----:B--2---:R-:W-:Y:S04]  /*64050*/  STL [R1+0x84], R5 ;  /* 0x0000840501007387 */ /* 0x004fe80000100800 */
[----:B-1----:R-:W2:Y:S01]  /*64060*/  LDL.LU R13, [R1+0x6ac] ;  /* 0x0006ac00010d7983 */ /* 0x002ea20000300800 */
[----:B------:R-:W-:-:S02]  /*64070*/  IADD3 R19, P1, PT, R19, UR15, RZ ;  /* 0x0000000f13137c10 */ /* 0x000fc4000ff3e0ff */
[----:B------:R-:W-:-:S03]  /*64080*/  PRMT R35, RZ, 0x7610, R35 ;  /* 0x00007610ff237816 */ /* 0x000fc60000000023 */
[----:B------:R-:W-:Y:S01]  /*64090*/  @!P0 IMAD.MOV.U32 R12, RZ, RZ, R19 ;  /* 0x000000ffff0c8224 */ /* 0x000fe200078e0013 */
[----:B------:R0:W-:Y:S01]  /*640a0*/  STL [R1+0x6b0], R19 ;  /* 0x0006b01301007387 */ /* 0x0001e20000100800 */
[----:B--2---:R-:W-:-:S05]  /*640b0*/  IADD3.X R13, PT, PT, R13, UR58, RZ, P1, !PT ;  /* 0x0000003a0d0d7c10 */ /* 0x004fca0008ffe4ff */
[----:B------:R1:W-:Y:S04]  /*640c0*/  STL [R1+0x6ac], R13 ;  /* 0x0006ac0d01007387 */ /* 0x0003e80000100800 */
[----:B0-----:R-:W2:Y:S04]  /*640d0*/  LDL.LU R19, [R1+0x6d0] ;  /* 0x0006d00001137983 */ /* 0x001ea80000300800 */
[----:B------:R0:W2:Y:S04]  /*640e0*/  @!P0 LDG.E.U8 R35, desc[UR20][R12.64] ;  /* 0x000000140c238981 */ /* 0x0000a8000c1e1100 */
[----:B-1----:R-:W3:Y:S01]  /*640f0*/  LDL.LU R13, [R1+0x6b4] ;  /* 0x0006b400010d7983 */ /* 0x002ee20000300800 */
[----:B------:R-:W-:-:S02]  /*64100*/  IADD3 R15, P1, PT, R15, UR15, RZ ;  /* 0x0000000f0f0f7c10 */ /* 0x000fc4000ff3e0ff */
[----:B------:R-:W-:-:S03]  /*64110*/  PRMT R34, RZ, 0x7610, R34 ;  /* 0x00007610ff227816 */ /* 0x000fc60000000022 */
[----:B0-----:R-:W-:Y:S01]  /*64120*/  @!P0 IMAD.MOV.U32 R12, RZ, RZ, R15 ;  /* 0x000000ffff0c8224 */ /* 0x001fe200078e000f */
[----:B--2---:R0:W-:Y:S01]  /*64130*/  STL [R1+0x80], R35 ;  /* 0x0000802301007387 */ /* 0x0041e20000100800 */
[----:B---3--:R-:W-:-:S03]  /*64140*/  IADD3.X R13, PT, PT, R13, UR58, RZ, P1, !PT ;  /* 0x0000003a0d0d7c10 */ /* 0x008fc60008ffe4ff */
[----:B0-----:R-:W2:Y:S04]  /*64150*/  LDL.LU R35, [R1+0x6cc] ;  /* 0x0006cc0001237983 */ /* 0x001ea80000300800 */
[----:B------:R0:W-:Y:S04]  /*64160*/  STL [R1+0x6b8], R15 ;  /* 0x0006b80f01007387 */ /* 0x0001e80000100800 */
[----:B------:R1:W-:Y:S04]  /*64170*/  STL [R1+0x6b4], R13 ;  /* 0x0006b40d01007387 */ /* 0x0003e80000100800 */
[----:B------:R3:W2:Y:S04]  /*64180*/  @!P0 LDG.E.U8 R34, desc[UR20][R12.64] ;  /* 0x000000140c228981 */ /* 0x0006a8000c1e1100 */
[----:B0-----:R-:W2:Y:S04]  /*64190*/  LDL.LU R15, [R1+0x6f8] ;  /* 0x0006f800010f7983 */ /* 0x001ea80000300800 */
[----:B-1----:R-:W2:Y:S01]  /*641a0*/  LDL.LU R13, [R1+0x6c4] ;  /* 0x0006c400010d7983 */ /* 0x002ea20000300800 */
[----:B------:R-:W-:-:S02]  /*641b0*/  IADD3 R14, P1, PT, R14, UR15, RZ ;  /* 0x0000000f0e0e7c10 */ /* 0x000fc4000ff3e0ff */
[----:B------:R-:W-:-:S03]  /*641c0*/  PRMT R31, RZ, 0x7610, R31 ;  /* 0x00007610ff1f7816 */ /* 0x000fc6000000001f */
[----:B---3--:R-:W-:Y:S01]  /*641d0*/  @!P0 IMAD.MOV.U32 R12, RZ, RZ, R14 ;  /* 0x000000ffff0c8224 */ /* 0x008fe200078e000e */
[----:B--2---:R-:W-:-:S05]  /*641e0*/  IADD3.X R13, PT, PT, R13, UR58, RZ, P1, !PT ;  /* 0x0000003a0d0d7c10 */ /* 0x004fca0008ffe4ff */
[----:B------:R0:W2:Y:S01]  /*641f0*/  @!P0 LDG.E.U8 R31, desc[UR20][R12.64] ;  /* 0x000000140c1f8981 */ /* 0x0000a2000c1e1100 */
[----:B------:R-:W-:-:S03]  /*64200*/  IADD3 R19, P1, PT, R19, UR15, RZ ;  /* 0x0000000f13137c10 */ /* 0x000fc6000ff3e0ff */
[----:B------:R1:W-:Y:S01]  /*64210*/  STL [R1+0x7c], R34 ;  /* 0x00007c2201007387 */ /* 0x0003e20000100800 */
[----:B------:R-:W-:Y:S02]  /*64220*/  IADD3.X R35, PT, PT, R35, UR58, RZ, P1, !PT ;  /* 0x0000003a23237c10 */ /* 0x000fe40008ffe4ff */
[----:B------:R-:W-:Y:S01]  /*64230*/  PRMT R30, RZ, 0x7610, R30 ;  /* 0x00007610ff1e7816 */ /* 0x000fe2000000001e */
[----:B-1----:R-:W3:Y:S04]  /*64240*/  LDL.LU R34, [R1+0x6d4] ;  /* 0x0006d40001227983 */ /* 0x002ee80000300800 */
[----:B------:R1:W-:Y:S04]  /*64250*/  STL [R1+0x6c8], R14 ;  /* 0x0006c80e01007387 */ /* 0x0003e80000100800 */
[----:B------:R4:W-:Y:S01]  /*64260*/  STL [R1+0x6c4], R13 ;  /* 0x0006c40d01007387 */ /* 0x0009e20000100800 */
[----:B0-----:R-:W-:-:S03]  /*64270*/  @!P0 IMAD.MOV.U32 R12, RZ, RZ, R19 ;  /* 0x000000ffff0c8224 */ /* 0x001fc600078e0013 */
[----:B-1----:R-:W3:Y:S01]  /*64280*/  LDL.LU R14, [R1+0x700] ;  /* 0x00070000010e7983 */ /* 0x002ee20000300800 */
[----:B----4-:R-:W-:-:S05]  /*64290*/  @!P0 IMAD.MOV.U32 R13, RZ, RZ, R35 ;  /* 0x000000ffff0d8224 */ /* 0x010fca00078e0023 */
[----:B------:R0:W4:Y:S04]  /*642a0*/  @!P0 LDG.E.U8 R30, desc[UR20][R12.64] ;  /* 0x000000140c1e8981 */ /* 0x000128000c1e1100 */
[----:B--2---:R1:W-:Y:S04]  /*642b0*/  STL [R1+0x78], R31 ;  /* 0x0000781f01007387 */ /* 0x0043e80000100800 */
[----:B-1----:R-:W2:Y:S01]  /*642c0*/  LDL.LU R31, [R1+0x6fc] ;  /* 0x0006fc00011f7983 */ /* 0x002ea20000300800 */
[----:B------:R-:W-:-:S04]  /*642d0*/  IADD3 R15, P1, PT, R15, UR15, RZ ;  /* 0x0000000f0f0f7c10 */ /* 0x000fc8000ff3e0ff */
[----:B---3--:R-:W-:Y:S01]  /*642e0*/  IADD3.X R34, PT, PT, R34, UR58, RZ, P1, !PT ;  /* 0x0000003a22227c10 */ /* 0x008fe20008ffe4ff */
[----:B------:R1:W-:Y:S01]  /*642f0*/  STL [R1+0x6d0], R19 ;  /* 0x0006d01301007387 */ /* 0x0003e20000100800 */
[----:B------:R-:W-:-:S03]  /*64300*/  PRMT R16, RZ, 0x7610, R16 ;  /* 0x00007610ff107816 */ /* 0x000fc60000000010 */
[----:B------:R-:W-:Y:S01]  /*64310*/  STL [R1+0x6cc], R35 ;  /* 0x0006cc2301007387 */ /* 0x000fe20000100800 */
[----:B0-----:R-:W-:Y:S02]  /*64320*/  @!P0 IMAD.MOV.U32 R12, RZ, RZ, R15 ;  /* 0x000000ffff0c8224 */ /* 0x001fe400078e000f */
[----:B------:R-:W-:Y:S01]  /*64330*/  @!P0 IMAD.MOV.U32 R13, RZ, RZ, R34 ;  /* 0x000000ffff0d8224 */ /* 0x000fe200078e0022 */
[----:B------:R-:W-:Y:S02]  /*64340*/  IADD3 R14, P1, PT, R14, UR15, RZ ;  /* 0x0000000f0e0e7c10 */ /* 0x000fe4000ff3e0ff */
[----:B------:R-:W-:Y:S02]  /*64350*/  PRMT R20, RZ, 0x7610, R20 ;  /* 0x00007610ff147816 */ /* 0x000fe40000000014 */
[----:B------:R0:W3:Y:S04]  /*64360*/  @!P0 LDG.E.U8 R16, desc[UR20][R12.64] ;  /* 0x000000140c108981 */ /* 0x0000e8000c1e1100 */
[----:B-1----:R-:W3:Y:S04]  /*64370*/  LDL.LU R19, [R1+0x708] ;  /* 0x0007080001137983 */ /* 0x002ee80000300800 */
[----:B----4-:R1:W-:Y:S01]  /*64380*/  STL [R1+0x74], R30 ;  /* 0x0000741e01007387 */ /* 0x0103e20000100800 */
[----:B0-----:R-:W-:-:S03]  /*64390*/  @!P0 IMAD.MOV.U32 R12, RZ, RZ, R14 ;  /* 0x000000ffff0c8224 */ /* 0x001fc600078e000e */
[----:B-1----:R-:W4:Y:S01]  /*643a0*/  LDL.LU R30, [R1+0x704] ;  /* 0x00070400011e7983 */ /* 0x002f220000300800 */
[----:B--2---:R-:W-:-:S05]  /*643b0*/  IADD3.X R31, PT, PT, R31, UR58, RZ, P1, !PT ;  /* 0x0000003a1f1f7c10 */ /* 0x004fca0008ffe4ff */
[----:B------:R-:W-:-:S05]  /*643c0*/  @!P0 IMAD.MOV.U32 R13, RZ, RZ, R31 ;  /* 0x000000ffff0d8224 */ /* 0x000fca00078e001f */
[----:B------:R0:W2:Y:S04]  /*643d0*/  @!P0 LDG.E.U8 R20, desc[UR20][R12.64] ;  /* 0x000000140c148981 */ /* 0x0000a8000c1e1100 */
[----:B------:R1:W-:Y:S04]  /*643e0*/  STL [R1+0x6f8], R15 ;  /* 0x0006f80f01007387 */ /* 0x0003e80000100800 */
[----:B------:R-:W-:Y:S01]  /*643f0*/  STL [R1+0x6d4], R34 ;  /* 0x0006d42201007387 */ /* 0x000fe20000100800 */
[----:B---3--:R-:W-:-:S03]  /*64400*/  IADD3 R19, P1, PT, R19, UR15, RZ ;  /* 0x0000000f13137c10 */ /* 0x008fc6000ff3e0ff */
[----:B-1----:R-:W3:Y:S04]  /*64410*/  LDL.LU R15, [R1+0x710] ;  /* 0x00071000010f7983 */ /* 0x002ee80000300800 */
[----:B------:R1:W-:Y:S01]  /*64420*/  STL [R1+0x70], R16 ;  /* 0x0000701001007387 */ /* 0x0003e20000100800 */
[----:B------:R-:W-:Y:S02]  /*64430*/  PRMT R18, RZ, 0x7610, R18 ;  /* 0x00007610ff127816 */ /* 0x000fe40000000012 */
[----:B----4-:R-:W-:Y:S01]  /*64440*/  IADD3.X R30, PT, PT, R30, UR58, RZ, P1, !PT ;  /* 0x0000003a1e1e7c10 */ /* 0x010fe20008ffe4ff */
[----:B0-----:R-:W-:Y:S01]  /*64450*/  @!P0 IMAD.MOV.U32 R12, RZ, RZ, R19 ;  /* 0x000000ffff0c8224 */ /* 0x001fe200078e0013 */
[----:B-1----:R-:W4:Y:S04]  /*64460*/  LDL.LU R16, [R1+0x70c] ;  /* 0x00070c0001107983 */ /* 0x002f280000300800 */
[----:B------:R0:W-:Y:S04]  /*64470*/  STL [R1+0x700], R14 ;  /* 0x0007000e01007387 */ /* 0x0001e80000100800 */
[----:B------:R-:W-:Y:S01]  /*64480*/  STL [R1+0x6fc], R31 ;  /* 0x0006fc1f01007387 */ /* 0x000fe20000100800 */
[----:B------:R-:W-:-:S05]  /*64490*/  @!P0 IMAD.MOV.U32 R13, RZ, RZ, R30 ;  /* 0x000000ffff0d8224 */ /* 0x000fca00078e001e */
[----:B------:R1:W4:Y:S04]  /*644a0*/  @!P0 LDG.E.U8 R18, desc[UR20][R12.64] ;  /* 0x000000140c128981 */ /* 0x000328000c1e1100 */
[----:B0-----:R-:W4:Y:S04]  /*644b0*/  LDL.LU R14, [R1+0x718] ;  /* 0x00071800010e7983 */ /* 0x001f280000300800 */
[----:B--2---:R0:W-:Y:S04]  /*644c0*/  STL [R1+0x6c], R20 ;  /* 0x00006c1401007387 */ /* 0x0041e80000100800 */
[----:B0-----:R-:W2:Y:S01]  /*644d0*/  LDL.LU R20, [R1+0x714] ;  /* 0x0007140001147983 */ /* 0x001ea20000300800 */
[----:B---3--:R-:W-:-:S02]  /*644e0*/  IADD3 R15, P1, PT, R15, UR15, RZ ;  /* 0x0000000f0f0f7c10 */ /* 0x008fc4000ff3e0ff */
[----:B------:R-:W-:Y:S01]  /*644f0*/  PRMT R29, RZ, 0x7610, R29 ;  /* 0x00007610ff1d7816 */ /* 0x000fe2000000001d */
[----:B------:R0:W-:Y:S02]  /*64500*/  STL [R1+0x708], R19 ;  /* 0x0007081301007387 */ /* 0x0001e40000100800 */
[----:B-1----:R-:W-:Y:S02]  /*64510*/  @!P0 IMAD.MOV.U32 R12, RZ, RZ, R15 ;  /* 0x000000ffff0c8224 */ /* 0x002fe400078e000f */
[----:B------:R-:W-:Y:S01]  /*64520*/  STL [R1+0x704], R30 ;  /* 0x0007041e01007387 */ /* 0x000fe20000100800 */
[----:B----4-:R-:W-:-:S03]  /*64530*/  IADD3.X R16, PT, PT, R16, UR58, RZ, P1, !PT ;  /* 0x0000003a10107c10 */ /* 0x010fc60008ffe4ff */
[----:B0-----:R-:W3:Y:S02]  /*64540*/  LDL.LU R19, [R1+0x724] ;  /* 0x0007240001137983 */ /* 0x001ee40000300800 */
[----:B------:R-:W-:Y:S01]  /*64550*/  @!P0 IMAD.MOV.U32 R13, RZ, RZ, R16 ;  /* 0x000000ffff0d8224 */ /* 0x000fe200078e0010 */
[----:B------:R-:W-:Y:S01]  /*64560*/  IADD3 R14, P1, PT, R14, UR15, RZ ;  /* 0x0000000f0e0e7c10 */ /* 0x000fe2000ff3e0ff */
[----:B------:R0:W-:Y:S04]  /*64570*/  STL [R1+0x68], R18 ;  /* 0x0000681201007387 */ /* 0x0001e80000100800 */
[----:B------:R1:W4:Y:S01]  /*64580*/  @!P0 LDG.E.U8 R29, desc[UR20][R12.64] ;  /* 0x000000140c1d8981 */ /* 0x000322000c1e1100 */
[----:B------:R-:W-:-:S03]  /*64590*/  PRMT R0, RZ, 0x7610, R0 ;  /* 0x00007610ff007816 */ /* 0x000fc60000000000 */
[----:B0-----:R-:W3:Y:S01]  /*645a0*/  LDL.LU R18, [R1+0x728] ;  /* 0x0007280001127983 */ /* 0x001ee20000300800 */
[----:B-1----:R-:W-:Y:S01]  /*645b0*/  @!P0 IMAD.MOV.U32 R12, RZ, RZ, R14 ;  /* 0x000000ffff0c8224 */ /* 0x002fe200078e000e */
[----:B--2---:R-:W-:-:S05]  /*645c0*/  IADD3.X R20, PT, PT, R20, UR58, RZ, P1, !PT ;  /* 0x0000003a14147c10 */ /* 0x004fca0008ffe4ff */
[----:B------:R-:W-:-:S05]  /*645d0*/  @!P0 IMAD.MOV.U32 R13, RZ, RZ, R20 ;  /* 0x000000ffff0d8224 */ /* 0x000fca00078e0014 */
[----:B------:R0:W2:Y:S04]  /*645e0*/  @!P0 LDG.E.U8 R0, desc[UR20][R12.64] ;  /* 0x000000140c008981 */ /* 0x0000a8000c1e1100 */
[----:B------:R-:W-:Y:S04]  /*645f0*/  STL [R1+0x710], R15 ;  /* 0x0007100f01007387 */ /* 0x000fe80000100800 */
[----:B------:R1:W-:Y:S04]  /*64600*/  STL [R1+0x70c], R16 ;  /* 0x00070c1001007387 */ /* 0x0003e80000100800 */
[----:B-1----:R-:W4:Y:S04]  /*64610*/  LDL.LU R16, [R1+0x72c] ;  /* 0x00072c0001107983 */ /* 0x002f280000300800 */
[----:B------:R-:W4:Y:S04]  /*64620*/  LDL.LU R15, [R1+0x730] ;  /* 0x00073000010f7983 */ /* 0x000f280000300800 */
[----:B------:R-:W-:Y:S04]  /*64630*/  STL [R1+0x718], R14 ;  /* 0x0007180e01007387 */ /* 0x000fe80000100800 */
[----:B------:R1:W-:Y:S01]  /*64640*/  STL [R1+0x714], R20 ;  /* 0x0007141401007387 */ /* 0x0003e20000100800 */
[----:B---3--:R-:W-:-:S03]  /*64650*/  IADD3 R18, P1, PT, R18, UR15, RZ ;  /* 0x0000000f12127c10 */ /* 0x008fc6000ff3e0ff */
[----:B-1----:R-:W3:Y:S01]  /*64660*/  LDL.LU R20, [R1+0x734] ;  /* 0x0007340001147983 */ /* 0x002ee20000300800 */
[----:B------:R-:W-:-:S03]  /*64670*/  IADD3.X R19, PT, PT, R19, UR58, RZ, P1, !PT ;  /* 0x0000003a13137c10 */ /* 0x000fc60008ffe4ff */
[----:B------:R-:W3:Y:S01]  /*64680*/  LDL.LU R14, [R1+0x738] ;  /* 0x00073800010e7983 */ /* 0x000ee20000300800 */
[----:B0-----:R-:W-:Y:S02]  /*64690*/  @!P0 IMAD.MOV.U32 R12, RZ, RZ, R18 ;  /* 0x000000ffff0c8224 */ /* 0x001fe400078e0012 */
[----:B------:R-:W-:Y:S01]  /*646a0*/  @!P0 IMAD.MOV.U32 R13, RZ, RZ, R19 ;  /* 0x000000ffff0d8224 */ /* 0x000fe200078e0013 */
[----:B--2---:R-:W-:Y:S04]  /*646b0*/  STL [R1+0x260c], R0 ;  /* 0x00260c0001007387 */ /* 0x004fe80000100800 */
[----:B------:R-:W-:Y:S04]  /*646c0*/  STL [R1+0x728], R18 ;  /* 0x0007281201007387 */ /* 0x000fe80000100800 */
[----:B------:R0:W-:Y:S04]  /*646d0*/  STL [R1+0x724], R19 ;  /* 0x0007241301007387 */ /* 0x0001e80000100800 */
[----:B0-----:R-:W2:Y:S04]  /*646e0*/  LDL.LU R19, [R1+0x73c] ;  /* 0x00073c0001137983 */ /* 0x001ea80000300800 */
[----:B------:R-:W2:Y:S01]  /*646f0*/  LDL.LU R18, [R1+0x740] ;  /* 0x0007400001127983 */ /* 0x000ea20000300800 */
[----:B----4-:R-:W-:-:S02]  /*64700*/  IADD3 R15, P1, PT, R15, UR15, RZ ;  /* 0x0000000f0f0f7c10 */ /* 0x010fc4000ff3e0ff */
[----:B------:R-:W-:Y:S02]  /*64710*/  PRMT R28, RZ, 0x7610, R28 ;  /* 0x00007610ff1c7816 */ /* 0x000fe4000000001c */
[----:B------:R-:W-:Y:S02]  /*64720*/  IADD3.X R16, PT, PT, R16, UR58, RZ, P1, !PT ;  /* 0x0000003a10107c10 */ /* 0x000fe40008ffe4ff */
[----:B------:R-:W-:Y:S01]  /*64730*/  PRMT R27, RZ, 0x7610, R27 ;  /* 0x00007610ff1b7816 */ /* 0x000fe2000000001b */
[----:B------:R-:W-:Y:S04]  /*64740*/  STL [R1+0x730], R15 ;  /* 0x0007300f01007387 */ /* 0x000fe80000100800 */
[----:B------:R0:W4:Y:S04]  /*64750*/  @!P0 LDG.E.U8 R28, desc[UR20][R12.64] ;  /* 0x000000140c1c8981 */ /* 0x000128000c1e1100 */
[----:B------:R1:W-:Y:S01]  /*64760*/  STL [R1+0x72c], R16 ;  /* 0x00072c1001007387 */ /* 0x0003e20000100800 */
[----:B---3--:R-:W-:Y:S01]  /*64770*/  IADD3 R14, P1, PT, R14, UR15, RZ ;  /* 0x0000000f0e0e7c10 */ /* 0x008fe2000ff3e0ff */
[----:B0-----:R-:W-:-:S02]  /*64780*/  @!P0 IMAD.MOV.U32 R12, RZ, RZ, R15 ;  /* 0x000000ffff0c8224 */ /* 0x001fc400078e000f */
[----:B------:R-:W-:Y:S01]  /*64790*/  @!P0 IMAD.MOV.U32 R13, RZ, RZ, R16 ;  /* 0x000000ffff0d8224 */ /* 0x000fe200078e0010 */
[----:B------:R-:W-:Y:S01]  /*647a0*/  IADD3.X R20, PT, PT, R20, UR58, RZ, P1, !PT ;  /* 0x0000003a14147c10 */ /* 0x000fe20008ffe4ff */
[----:B-1----:R-:W3:Y:S04]  /*647b0*/  LDL.LU R16, [R1+0x744] ;  /* 0x0007440001107983 */ /* 0x002ee80000300800 */
[----:B------:R-:W3:Y:S04]  /*647c0*/  LDL.LU R15, [R1+0x748] ;  /* 0x00074800010f7983 */ /* 0x000ee80000300800 */
[----:B------:R-:W-:Y:S04]  /*647d0*/  STL [R1+0x64], R29 ;  /* 0x0000641d01007387 */ /* 0x000fe80000100800 */
[----:B------:R0:W4:Y:S01]  /*647e0*/  @!P0 LDG.E.U8 R27, desc[UR20][R12.64] ;  /* 0x000000140c1b8981 */ /* 0x000122000c1e1100 */
[----:B------:R-:W-:-:S03]  /*647f0*/  PRMT R26, RZ, 0x7610, R26 ;  /* 0x00007610ff1a7816 */ /* 0x000fc6000000001a */
[----:B------:R-:W-:Y:S04]  /*64800*/  STL [R1+0x738], R14 ;  /* 0x0007380e01007387 */ /* 0x000fe80000100800 */
[----:B------:R1:W-:Y:S01]  /*64810*/  STL [R1+0x734], R20 ;  /* 0x0007341401007387 */ /* 0x0003e20000100800 */
[----:B0-----:R-:W-:Y:S02]  /*64820*/  @!P0 IMAD.MOV.U32 R12, RZ, RZ, R14 ;  /* 0x000000ffff0c8224 */ /* 0x001fe400078e000e */
[----:B------:R-:W-:Y:S02]  /*64830*/  @!P0 IMAD.MOV.U32 R13, RZ, RZ, R20 ;  /* 0x000000ffff0d8224 */ /* 0x000fe400078e0014 */
[----:B-1----:R-:W4:Y:S04]  /*64840*/  LDL.LU R20, [R1+0x74c] ;  /* 0x00074c0001147983 */ /* 0x002f280000300800 */
[----:B------:R-:W4:Y:S04]  /*64850*/  LDL.LU R14, [R1+0x750] ;  /* 0x00075000010e7983 */ /* 0x000f280000300800 */
[----:B------:R0:W4:Y:S01]  /*64860*/  @!P0 LDG.E.U8 R26, desc[UR20][R12.64] ;  /* 0x000000140c1a8981 */ /* 0x000122000c1e1100 */
[----:B--2---:R-:W-:-:S04]  /*64870*/  IADD3 R18, P1, PT, R18, UR15, RZ ;  /* 0x0000000f12127c10 */ /* 0x004fc8000ff3e0ff */
[----:B------:R-:W-:Y:S01]  /*64880*/  IADD3.X R19, PT, PT, R19, UR58, RZ, P1, !PT ;  /* 0x0000003a13137c10 */ /* 0x000fe20008ffe4ff */
[----:B------:R-:W-:Y:S01]  /*64890*/  STL [R1+0x740], R18 ;  /* 0x0007401201007387 */ /* 0x000fe20000100800 */
[----:B0-----:R-:W-:-:S03]  /*648a0*/  @!P0 IMAD.MOV.U32 R12, RZ, RZ, R18 ;  /* 0x000000ffff0c8224 */ /* 0x001fc600078e0012 */
[----:B------:R0:W-:Y:S01]  /*648b0*/  STL [R1+0x73c], R19 ;  /* 0x00073c1301007387 */ /* 0x0001e20000100800 */
[----:B------:R-:W-:-:S03]  /*648c0*/  @!P0 IMAD.MOV.U32 R13, RZ, RZ, R19 ;  /* 0x000000ffff0d8224 */ /* 0x000fc600078e0013 */
[----:B0-----:R-:W2:Y:S04]  /*648d0*/  LDL.LU R19, [R1+0x754] ;  /* 0x0007540001137983 */ /* 0x001ea80000300800 */
[----:B------:R-:W2:Y:S01]  /*648e0*/  LDL.LU R18, [R1+0x758] ;  /* 0x0007580001127983 */ /* 0x000ea20000300800 */
[----:B---3--:R-:W-:Y:S02]  /*648f0*/  IADD3 R15, P1, PT, R15, UR15, RZ ;  /* 0x0000000f0f0f7c10 */ /* 0x008fe4000ff3e0ff */
[----:B------:R-:W-:Y:S02]  /*64900*/  PRMT R25, RZ, 0x7610, R25 ;  /* 0x00007610ff197816 */ /* 0x000fe40000000019 */
[----:B------:R-:W-:Y:S02]  /*64910*/  IADD3.X R16, PT, PT, R16, UR58, RZ, P1, !PT ;  /* 0x0000003a10107c10 */ /* 0x000fe40008ffe4ff */
[----:B------:R-:W-:-:S02]  /*64920*/  PRMT R24, RZ, 0x7610, R24 ;  /* 0x00007610ff187816 */ /* 0x000fc40000000018 */
[----:B------:R0:W3:Y:S04]  /*64930*/  @!P0 LDG.E.U8 R25, desc[UR20][R12.64] ;  /* 0x000000140c198981 */ /* 0x0000e8000c1e1100 */
[----:B------:R-:W-:Y:S04]  /*64940*/  STL [R1+0x748], R15 ;  /* 0x0007480f01007387 */ /* 0x000fe80000100800 */
[----:B----4-:R-:W-:Y:S01]  /*64950*/  STL [R1+0x5c], R28 ;  /* 0x00005c1c01007387 */ /* 0x010fe20000100800 */
[----:B------:R-:W-:Y:S01]  /*64960*/  IADD3 R14, P1, PT, R14, UR15, RZ ;  /* 0x0000000f0e0e7c10 */ /* 0x000fe2000ff3e0ff */
[----:B0-----:R-:W-:-:S02]  /*64970*/  @!P0 IMAD.MOV.U32 R12, RZ, RZ, R15 ;  /* 0x000000ffff0c8224 */ /* 0x001fc400078e000f */
[----:B------:R-:W-:Y:S01]  /*64980*/  @!P0 IMAD.MOV.U32 R13, RZ, RZ, R16 ;  /* 0x000000ffff0d8224 */ /* 0x000fe200078e0010 */
[----:B------:R-:W-:Y:S01]  /*64990*/  IADD3.X R20, PT, PT, R20, UR58, RZ, P1, !PT ;  /* 0x0000003a14147c10 */ /* 0x000fe20008ffe4ff */
[----:B------:R0:W-:Y:S04]  /*649a0*/  STL [R1+0x744], R16 ;  /* 0x0007441001007387 */ /* 0x0001e80000100800 */
[----:B------:R1:W4:Y:S01]  /*649b0*/  @!P0 LDG.E.U8 R24, desc[UR20][R12.64] ;  /* 0x000000140c188981 */ /* 0x000322000c1e1100 */
[----:B------:R-:W-:Y:S02]  /*649c0*/  PRMT R23, RZ, 0x7610, R23 ;  /* 0x00007610ff177816 */ /* 0x000fe40000000017 */
[----:B------:R-:W-:Y:S01]  /*649d0*/  PRMT R3, RZ, 0x7610, R3 ;  /* 0x00007610ff037816 */ /* 0x000fe20000000003 */
[----:B0-----:R-:W3:Y:S01]  /*649e0*/  LDL.LU R16, [R1+0x764] ;  /* 0x0007640001107983 */ /* 0x001ee20000300800 */
[----:B-1----:R-:W-:-:S02]  /*649f0*/  @!P0 IMAD.MOV.U32 R12, RZ, RZ, R14 ;  /* 0x000000ffff0c8224 */ /* 0x002fc400078e000e */
[----:B------:R-:W-:Y:S01]  /*64a00*/  @!P0 IMAD.MOV.U32 R13, RZ, RZ, R20 ;  /* 0x000000ffff0d8224 */ /* 0x000fe200078e0014 */
[----:B------:R-:W3:Y:S04]  /*64a10*/  LDL.LU R15, [R1+0x768] ;  /* 0x00076800010f7983 */ /* 0x000ee80000300800 */
[----:B------:R-:W-:Y:S04]  /*64a20*/  STL [R1+0x750], R14 ;  /* 0x0007500e01007387 */ /* 0x000fe80000100800 */
[----:B------:R-:W-:Y:S04]  /*64a30*/  STL [R1+0x58], R27 ;  /* 0x0000581b01007387 */ /* 0x000fe80000100800 */
[----:B------:R0:W-:Y:S04]  /*64a40*/  STL [R1+0x74c], R20 ;  /* 0x00074c1401007387 */ /* 0x0001e80000100800 */
[----:B------:R1:W4:Y:S04]  /*64a50*/  @!P0 LDG.E.U8 R23, desc[UR20][R12.64] ;  /* 0x000000140c178981 */ /* 0x000328000c1e1100 */
[----:B0-----:R-:W4:Y:S04]  /*64a60*/  LDL.LU R20, [R1+0x76c] ;  /* 0x00076c0001147983 */ /* 0x001f280000300800 */
[----:B------:R-:W4:Y:S01]  /*64a70*/  LDL.LU R14, [R1+0x770] ;  /* 0x00077000010e7983 */ /* 0x000f220000300800 */
[----:B--2---:R-:W-:-:S04]  /*64a80*/  IADD3 R18, P1, PT, R18, UR15, RZ ;  /* 0x0000000f12127c10 */ /* 0x004fc8000ff3e0ff */
[----:B------:R-:W-:Y:S01]  /*64a90*/  IADD3.X R19, PT, PT, R19, UR58, RZ, P1, !PT ;  /* 0x0000003a13137c10 */ /* 0x000fe20008ffe4ff */
[----:B-1----:R-:W-:-:S04]  /*64aa0*/  @!P0 IMAD.MOV.U32 R12, RZ, RZ, R18 ;  /* 0x000000ffff0c8224 */ /* 0x002fc800078e0012 */
[----:B------:R-:W-:-:S05]  /*64ab0*/  @!P0 IMAD.MOV.U32 R13, RZ, RZ, R19 ;  /* 0x000000ffff0d8224 */ /* 0x000fca00078e0013 */
[----:B------:R0:W2:Y:S04]  /*64ac0*/  @!P0 LDG.E.U8 R3, desc[UR20][R12.64] ;  /* 0x000000140c038981 */ /* 0x0000a8000c1e1100 */
[----:B------:R-:W-:Y:S04]  /*64ad0*/  STL [R1+0x758], R18 ;  /* 0x0007581201007387 */ /* 0x000fe80000100800 */
[----:B------:R-:W-:Y:S04]  /*64ae0*/  STL [R1+0x54], R26 ;  /* 0x0000541a01007387 */ /* 0x000fe80000100800 */
[----:B------:R1:W-:Y:S01]  /*64af0*/  STL [R1+0x754], R19 ;  /* 0x0007541301007387 */ /* 0x0003e20000100800 */
[----:B------:R-:W-:-:S02]  /*64b00*/  PRMT R22, RZ, 0x7610, R22 ;  /* 0x00007610ff167816 */ /* 0x000fc40000000016 */
[----:B------:R-:W-:Y:S01]  /*64b10*/  PRMT R7, RZ, 0x7610, R7 ;  /* 0x00007610ff077816 */ /* 0x000fe20000000007 */
[----:B-1----:R-:W2:Y:S04]  /*64b20*/  LDL.LU R19, [R1+0x774] ;  /* 0x0007740001137983 */ /* 0x002ea80000300800 */
[----:B------:R-:W2:Y:S01]  /*64b30*/  LDL.LU R18, [R1+0x778] ;  /* 0x0007780001127983 */ /* 0x000ea20000300800 */
[----:B---3--:R-:W-:-:S04]  /*64b40*/  IADD3 R15, P1, PT, R15, UR15, RZ ;  /* 0x0000000f0f0f7c10 */ /* 0x008fc8000ff3e0ff */
[----:B------:R-:W-:Y:S01]  /*64b50*/  IADD3.X R16, PT, PT, R16, UR58, RZ, P1, !PT ;  /* 0x0000003a10107c10 */ /* 0x000fe20008ffe4ff */
[----:B0-----:R-:W-:-:S04]  /*64b60*/  @!P0 IMAD.MOV.U32 R12, RZ, RZ, R15 ;  /* 0x000000ffff0c8224 */ /* 0x001fc800078e000f */
[----:B------:R-:W-:Y:S01]  /*64b70*/  @!P0 IMAD.MOV.U32 R13, RZ, RZ, R16 ;  /* 0x000000ffff0d8224 */ /* 0x000fe200078e0010 */
[----:B----4-:R-:W-:-:S04]  /*64b80*/  IADD3 R14, P1, PT, R14, UR15, RZ ;  /* 0x0000000f0e0e7c10 */ /* 0x010fc8000ff3e0ff */
[----:B------:R0:W3:Y:S01]  /*64b90*/  @!P0 LDG.E.U8 R22, desc[UR20][R12.64] ;  /* 0x000000140c168981 */ /* 0x0000e2000c1e1100 */
[----:B------:R-:W-:Y:S01]  /*64ba0*/  IADD3.X R20, PT, PT, R20, UR58, RZ, P1, !PT ;  /* 0x0000003a14147c10 */ /* 0x000fe20008ffe4ff */
[----:B0-----:R-:W-:-:S04]  /*64bb0*/  @!P0 IMAD.MOV.U32 R12, RZ, RZ, R14 ;  /* 0x000000ffff0c8224 */ /* 0x001fc800078e000e */
[----:B------:R-:W-:-:S05]  /*64bc0*/  @!P0 IMAD.MOV.U32 R13, RZ, RZ, R20 ;  /* 0x000000ffff0d8224 */ /* 0x000fca00078e0014 */
[----:B------:R0:W4:Y:S04]  /*64bd0*/  @!P0 LDG.E.U8 R7, desc[UR20][R12.64] ;  /* 0x000000140c078981 */ /* 0x000128000c1e1100 */
[----:B--2---:R-:W-:Y:S04]  /*64be0*/  STL [R1+0x2610], R3 ;  /* 0x0026100301007387 */ /* 0x004fe80000100800 */
[----:B------:R-:W-:Y:S04]  /*64bf0*/  STL [R1+0x50], R25 ;  /* 0x0000501901007387 */ /* 0x000fe80000100800 */
[----:B------:R-:W-:Y:S04]  /*64c00*/  STL [R1+0x768], R15 ;  /* 0x0007680f01007387 */ /* 0x000fe80000100800 */
[----:B------:R1:W-:Y:S04]  /*64c10*/  STL [R1+0x764], R16 ;  /* 0x0007641001007387 */ /* 0x0003e80000100800 */
[----:B-1----:R-:W2:Y:S04]  /*64c20*/  LDL.LU R16, [R1+0x77c] ;  /* 0x00077c0001107983 */ /* 0x002ea80000300800 */
[----:B------:R-:W2:Y:S04]  /*64c30*/  LDL.LU R15, [R1+0x780] ;  /* 0x00078000010f7983 */ /* 0x000ea80000300800 */
[----:B------:R-:W-:Y:S04]  /*64c40*/  STL [R1+0x4c], R24 ;  /* 0x00004c1801007387 */ /* 0x000fe80000100800 */
[----:B------:R-:W-:Y:S04]  /*64c50*/  STL [R1+0x770], R14 ;  /* 0x0007700e01007387 */ /* 0x000fe80000100800 */
[----:B------:R1:W-:Y:S04]  /*64c60*/  STL [R1+0x76c], R20 ;  /* 0x00076c1401007387 */ /* 0x0003e80000100800 */
[----:B-1----:R-:W3:Y:S04]  /*64c70*/  LDL.LU R20, [R1+0x784] ;  /* 0x0007840001147983 */ /* 0x002ee80000300800 */
[----:B------:R-:W3:Y:S01]  /*64c80*/  LDL.LU R14, [R1+0x788] ;  /* 0x00078800010e7983 */ /* 0x000ee20000300800 */
[----:B------:R-:W-:-:S04]  /*64c90*/  IADD3 R18, P1, PT, R18, UR15, RZ ;  /* 0x0000000f12127c10 */ /* 0x000fc8000ff3e0ff */
[----:B------:R-:W-:Y:S02]  /*64ca0*/  IADD3.X R19, PT, PT, R19, UR58, RZ, P1, !PT ;  /* 0x0000003a13137c10 */ /* 0x000fe40008ffe4ff */
[----:B------:R-:W-:Y:S01]  /*64cb0*/  PRMT R17, RZ, 0x7610, R17 ;  /* 0x00007610ff117816 */ /* 0x000fe20000000011 */
[----:B0-----:R-:W-:Y:S02]  /*64cc0*/  @!P0 IMAD.MOV.U32 R12, RZ, RZ, R18 ;  /* 0x000000ffff0c8224 */ /* 0x001fe400078e0012 */
[----:B------:R-:W-:Y:S01]  /*64cd0*/  @!P0 IMAD.MOV.U32 R13, RZ, RZ, R19 ;  /* 0x000000ffff0d8224 */ /* 0x000fe200078e0013 */
[----:B------:R-:W-:-:S04]  /*64ce0*/  PRMT R21, RZ, 0x7610, R21 ;  /* 0x00007610ff157816 */ /* 0x000fc80000000015 */
[----:B------:R0:W3:Y:S01]  /*64cf0*/  @!P0 LDG.E.U8 R17, desc[UR20][R12.64] ;  /* 0x000000140c118981 */ /* 0x0000e2000c1e1100 */
[----:B------:R-:W-:-:S03]  /*64d00*/  PRMT R3, RZ, 0x7610, R3 ;  /* 0x00007610ff037816 */ /* 0x000fc60000000003 */
[----:B----4-:R-:W-:Y:S04]  /*64d10*/  STL [R1+0x262c], R7 ;  /* 0x00262c0701007387 */ /* 0x010fe80000100800 */
[----:B------:R-:W-:Y:S04]  /*64d20*/  STL [R1+0x48], R23 ;  /* 0x0000481701007387 */ /* 0x000fe80000100800 */
[----:B------:R-:W-:Y:S04]  /*64d30*/  STL [R1+0x778], R18 ;  /* 0x0007781201007387 */ /* 0x000fe80000100800 */
[----:B------:R1:W-:Y:S04]  /*64d40*/  STL [R1+0x774], R19 ;  /* 0x0007741301007387 */ /* 0x0003e80000100800 */
[----:B-1----:R-:W4:Y:S04]  /*64d50*/  LDL.LU R19, [R1+0x78c] ;  /* 0x00078c0001137983 */ /* 0x002f280000300800 */
[----:B------:R-:W4:Y:S01]  /*64d60*/  LDL.LU R18, [R1+0x790] ;  /* 0x0007900001127983 */ /* 0x000f220000300800 */
[----:B--2---:R-:W-:-:S04]  /*64d70*/  IADD3 R15, P1, PT, R15, UR15, RZ ;  /* 0x0000000f0f0f7c10 */ /* 0x004fc8000ff3e0ff */
[----:B------:R-:W-:Y:S01]  /*64d80*/  IADD3.X R16, PT, PT, R16, UR58, RZ, P1, !PT ;  /* 0x0000003a10107c10 */ /* 0x000fe20008ffe4ff */
[----:B0-----:R-:W-:-:S04]  /*64d90*/  @!P0 IMAD.MOV.U32 R12, RZ, RZ, R15 ;  /* 0x000000ffff0c8224 */ /* 0x001fc800078e000f */
[----:B------:R-:W-:Y:S01]  /*64da0*/  @!P0 IMAD.MOV.U32 R13, RZ, RZ, R16 ;  /* 0x000000ffff0d8224 */ /* 0x000fe200078e0010 */
[----:B---3--:R-:W-:Y:S01]  /*64db0*/  IADD3 R14, P1, PT, R14, UR15, RZ ;  /* 0x0000000f0e0e7c10 */ /* 0x008fe2000ff3e0ff */
[----:B------:R-:W-:Y:S04]  /*64dc0*/  STL [R1+0x780], R15 ;  /* 0x0007800f01007387 */ /* 0x000fe80000100800 */
[----:B------:R0:W2:Y:S01]  /*64dd0*/  @!P0 LDG.E.U8 R21, desc[UR20][R12.64] ;  /* 0x000000140c158981 */ /* 0x0000a2000c1e1100 */
[----:B------:R-:W-:-:S03]  /*64de0*/  IADD3.X R20, PT, PT, R20, UR58, RZ, P1, !PT ;  /* 0x0000003a14147c10 */ /* 0x000fc60008ffe4ff */
[----:B------:R1:W-:Y:S01]  /*64df0*/  STL [R1+0x77c], R16 ;  /* 0x00077c1001007387 */ /* 0x0003e20000100800 */
[----:B0-----:R-:W-:Y:S02]  /*64e00*/  @!P0 IMAD.MOV.U32 R12, RZ, RZ, R14 ;  /* 0x000000ffff0c8224 */ /* 0x001fe400078e000e */
[----:B------:R-:W-:Y:S01]  /*64e10*/  @!P0 IMAD.MOV.U32 R13, RZ, RZ, R20 ;  /* 0x000000ffff0d8224 */ /* 0x000fe200078e0014 */
[----:B-1----:R-:W3:Y:S04]  /*64e20*/  LDL.LU R16, [R1+0x794] ;  /* 0x0007940001107983 */ /* 0x002ee80000300800 */
[----:B------:R-:W2:Y:S04]  /*64e30*/  LDL.LU R15, [R1+0x798] ;  /* 0x00079800010f7983 */ /* 0x000ea80000300800 */
[----:B------:R0:W3:Y:S04]  /*64e40*/  @!P0 LDG.E.U8 R3, desc[UR20][R12.64] ;  /* 0x000000140c038981 */ /* 0x0000e8000c1e1100 */
[----:B------:R1:W-:Y:S01]  /*64e50*/  STL [R1+0x38], R17 ;  /* 0x0000381101007387 */ /* 0x0003e20000100800 */
[----:B------:R-:W-:-:S03]  /*64e60*/  PRMT R0, RZ, 0x7610, R0 ;  /* 0x00007610ff007816 */ /* 0x000fc60000000000 */
[----:B-1----:R-:W3:Y:S04]  /*64e70*/  LDL.LU R17, [R1+0x7a4] ;  /* 0x0007a40001117983 */ /* 0x002ee80000300800 */
[----:B------:R-:W-:Y:S04]  /*64e80*/  STL [R1+0x40], R22 ;  /* 0x0000401601007387 */ /* 0x000fe80000100800 */
[----:B------:R1:W-:Y:S04]  /*64e90*/  STL [R1+0x788], R14 ;  /* 0x0007880e01007387 */ /* 0x0003e80000100800 */
[----:B------:R0:W-:Y:S01]  /*64ea0*/  STL [R1+0x784], R20 ;  /* 0x0007841401007387 */ /* 0x0001e20000100800 */
[----:B----4-:R-:W-:-:S03]  /*64eb0*/  IADD3 R18, P1, PT, R18, UR15, RZ ;  /* 0x0000000f12127c10 */ /* 0x010fc6000ff3e0ff */
[----:B-1----:R-:W4:Y:S04]  /*64ec0*/  LDL.LU R14, [R1+0x7a8] ;  /* 0x0007a800010e7983 */ /* 0x002f280000300800 */
[----:B0-----:R-:W4:Y:S01]  /*64ed0*/  LDL.LU R20, [R1+0x7ac] ;  /* 0x0007ac0001147983 */ /* 0x001f220000300800 */
[----:B------:R-:W-:Y:S01]  /*64ee0*/  IADD3.X R19, PT, PT, R19, UR58, RZ, P1, !PT ;  /* 0x0000003a13137c10 */ /* 0x000fe20008ffe4ff */
[----:B------:R-:W-:-:S04]  /*64ef0*/  @!P0 IMAD.MOV.U32 R12, RZ, RZ, R18 ;  /* 0x000000ffff0c8224 */ /* 0x000fc800078e0012 */
[----:B------:R-:W-:Y:S01]  /*64f00*/  @!P0 IMAD.MOV.U32 R13, RZ, RZ, R19 ;  /* 0x000000ffff0d8224 */ /* 0x000fe200078e0013 */
[----:B------:R-:W-:-:S04]  /*64f10*/  PRMT R4, RZ, 0x7610, R4 ;  /* 0x00007610ff047816 */ /* 0x000fc80000000004 */
[----:B------:R0:W4:Y:S01]  /*64f20*/  @!P0 LDG.E.U8 R0, desc[UR20][R12.64] ;  /* 0x000000140c008981 */ /* 0x000122000c1e1100 */
[----:B--2---:R-:W-:-:S03]  /*64f30*/  IADD3 R15, P1, PT, R15, UR15, RZ ;  /* 0x0000000f0f0f7c10 */ /* 0x004fc6000ff3e0ff */
[----:B---3--:R-:W-:Y:S04]  /*64f40*/  STL [R1+0x2614], R3 ;  /* 0x0026140301007387 */ /* 0x008fe80000100800 */
[----:B------:R-:W-:Y:S01]  /*64f50*/  STL [R1+0x790], R18 ;  /* 0x0007901201007387 */ /* 0x000fe20000100800 */
[----:B------:R-:W-:-:S03]  /*64f60*/  IADD3.X R16, PT, PT, R16, UR58, RZ, P1, !PT ;  /* 0x0000003a10107c10 */ /* 0x000fc60008ffe4ff */
[----:B------:R1:W-:Y:S01]  /*64f70*/  STL [R1+0x78c], R19 ;  /* 0x00078c1301007387 */ /* 0x0003e20000100800 */
[----:B0-----:R-:W-:Y:S02]  /*64f80*/  @!P0 IMAD.MOV.U32 R12, RZ, RZ, R15 ;  /* 0x000000ffff0c8224 */ /* 0x001fe400078e000f */
[----:B------:R-:W-:-:S05]  /*64f90*/  @!P0 IMAD.MOV.U32 R13, RZ, RZ, R16 ;  /* 0x000000ffff0d8224 */ /* 0x000fca00078e0010 */
[----:B------:R0:W2:Y:S04]  /*64fa0*/  @!P0 LDG.E.U8 R4, desc[UR20][R12.64] ;  /* 0x000000140c048981 */ /* 0x0000a8000c1e1100 */
[----:B-1----:R-:W3:Y:S04]  /*64fb0*/  LDL.LU R19, [R1+0x7b0] ;  /* 0x0007b00001137983 */ /* 0x002ee80000300800 */
[----:B------:R1:W-:Y:S01]  /*64fc0*/  STL [R1+0x34], R21 ;  /* 0x0000341501007387 */ /* 0x0003e20000100800 */
[----:B----4-:R-:W-:Y:S02]  /*64fd0*/  IADD3 R14, P1, PT, R14, UR15, RZ ;  /* 0x0000000f0e0e7c10 */ /* 0x010fe4000ff3e0ff */
[----:B------:R-:W-:Y:S01]  /*64fe0*/  PRMT R7, RZ, 0x7610, R7 ;  /* 0x00007610ff077816 */ /* 0x000fe20000000007 */
[----:B-1----:R-:W4:Y:S01]  /*64ff0*/  LDL.LU R21, [R1+0x7b4] ;  /* 0x0007b40001157983 */ /* 0x002f220000300800 */
[----:B------:R-:W-:Y:S01]  /*65000*/  IADD3.X R17, PT, PT, R17, UR58, RZ, P1, !PT ;  /* 0x0000003a11117c10 */ /* 0x000fe20008ffe4ff */
[----:B0-----:R-:W-:-:S04]  /*65010*/  @!P0 IMAD.MOV.U32 R12, RZ, RZ, R14 ;  /* 0x000000ffff0c8224 */ /* 0x001fc800078e000e */
[----:B------:R-:W-:Y:S01]  /*65020*/  @!P0 IMAD.MOV.U32 R13, RZ, RZ, R17 ;  /* 0x000000ffff0d8224 */ /* 0x000fe200078e0011 */
[----:B------:R-:W-:Y:S04]  /*65030*/  STL [R1+0x2618], R0 ;  /* 0x0026180001007387 */ /* 0x000fe80000100800 */
[----:B------:R-:W-:Y:S04]  /*65040*/  STL [R1+0x798], R15 ;  /* 0x0007980f01007387 */ /* 0x000fe80000100800 */
[----:B------:R0:W-:Y:S04]  /*65050*/  STL [R1+0x794], R16 ;  /* 0x0007941001007387 */ /* 0x0001e80000100800 */
[----:B------:R1:W4:Y:S04]  /*65060*/  @!P0 LDG.E.U8 R7, desc[UR20][R12.64] ;  /* 0x000000140c078981 */ /* 0x000328000c1e1100 */
[----:B0-----:R-:W4:Y:S04]  /*65070*/  LDL.LU R16, [R1+0x7b8] ;  /* 0x0007b80001107983 */ /* 0x001f280000300800 */
[----:B------:R-:W4:Y:S04]  /*65080*/  LDL.LU R18, [R1+0x7bc] ;  /* 0x0007bc0001127983 */ /* 0x000f280000300800 */
[----:B------:R-:W4:Y:S01]  /*65090*/  LDL.LU R15, [R1+0x7c0] ;  /* 0x0007c000010f7983 */ /* 0x000f220000300800 */
[----:B---3--:R-:W-:-:S03]  /*650a0*/  IADD3 R19, P1, PT, R19, UR15, RZ ;  /* 0x0000000f13137c10 */ /* 0x008fc6000ff3e0ff */
[----:B--2---:R0:W-:Y:S01]  /*650b0*/  STL [R1+0x261c], R4 ;  /* 0x00261c0401007387 */ /* 0x0041e20000100800 */
[----:B------:R-:W-:Y:S01]  /*650c0*/  IADD3.X R20, PT, PT, R20, UR58, RZ, P1, !PT ;  /* 0x0000003a14147c10 */ /* 0x000fe20008ffe4ff */
[----:B-1----:R-:W-:-:S04]  /*650d0*/  @!P0 IMAD.MOV.U32 R12, RZ, RZ, R19 ;  /* 0x000000ffff0c8224 */ /* 0x002fc800078e0013 */
[----:B------:R-:W-:Y:S01]  /*650e0*/  @!P0 IMAD.MOV.U32 R13, RZ, RZ, R20 ;  /* 0x000000ffff0d8224 */ /* 0x000fe200078e0014 */
[----:B0-----:R-:W-:-:S06]  /*650f0*/  PRMT R4, RZ, 0x7610, R4 ;  /* 0x00007610ff047816 */ /* 0x001fcc0000000004 */
[----:B------:R0:W2:Y:S04]  /*65100*/  @!P0 LDG.E.U8 R4, desc[UR20][R12.64] ;  /* 0x000000140c048981 */ /* 0x0000a8000c1e1100 */
[----:B------:R-:W-:Y:S04]  /*65110*/  STL [R1+0x7a8], R14 ;  /* 0x0007a80e01007387 */ /* 0x000fe80000100800 */
[----:B------:R1:W-:Y:S04]  /*65120*/  STL [R1+0x7a4], R17 ;  /* 0x0007a41101007387 */ /* 0x0003e80000100800 */
[----:B-1----:R-:W3:Y:S04]  /*65130*/  LDL.LU R17, [R1+0x7c4] ;  /* 0x0007c40001117983 */ /* 0x002ee80000300800 */
[----:B------:R-:W3:Y:S04]  /*65140*/  LDL.LU R14, [R1+0x7c8] ;  /* 0x0007c800010e7983 */ /* 0x000ee80000300800 */
[----:B----4-:R-:W-:Y:S04]  /*65150*/  STL [R1+0x2664], R7 ;  /* 0x0026640701007387 */ /* 0x010fe80000100800 */
[----:B------:R-:W-:Y:S01]  /*65160*/  STL [R1+0x7b0], R19 ;  /* 0x0007b01301007387 */ /* 0x000fe20000100800 */
[----:B------:R-:W-:-:S03]  /*65170*/  IADD3 R16, P1, PT, R16, UR15, RZ ;  /* 0x0000000f10107c10 */ /* 0x000fc6000ff3e0ff */
[----:B------:R1:W-:Y:S01]  /*65180*/  STL [R1+0x7ac], R20 ;  /* 0x0007ac1401007387 */ /* 0x0003e20000100800 */
[----:B------:R-:W-:Y:S02]  /*65190*/  IADD3.X R21, PT, PT, R21, UR58, RZ, P1, !PT ;  /* 0x0000003a15157c10 */ /* 0x000fe40008ffe4ff */
[----:B------:R-:W-:Y:S02]  /*651a0*/  IADD3 R15, P1, PT, R15, UR15, RZ ;  /* 0x0000000f0f0f7c10 */ /* 0x000fe4000ff3e0ff */
[----:B------:R-:W-:Y:S01]  /*651b0*/  PRMT R3, RZ, 0x7610, R3 ;  /* 0x00007610ff037816 */ /* 0x000fe20000000003 */
[----:B-1----:R-:W4:Y:S04]  /*651c0*/  LDL.LU R20, [R1+0x7cc] ;  /* 0x0007cc0001147983 */ /* 0x002f280000300800 */
[----:B------:R-:W4:Y:S01]  /*651d0*/  LDL.LU R19, [R1+0x7d0] ;  /* 0x0007d00001137983 */ /* 0x000f220000300800 */
[----:B0-----:R-:W-:-:S02]  /*651e0*/  @!P0 IMAD.MOV.U32 R12, RZ, RZ, R16 ;  /* 0x000000ffff0c8224 */ /* 0x001fc400078e0010 */
[----:B------:R-:W-:Y:S01]  /*651f0*/  @!P0 IMAD.MOV.U32 R13, RZ, RZ, R21 ;  /* 0x000000ffff0d8224 */ /* 0x000fe200078e0015 */
[----:B------:R-:W-:Y:S02]  /*65200*/  IADD3.X R18, PT, PT, R18, UR58, RZ, P1, !PT ;  /* 0x0000003a12127c10 */ /* 0x000fe40008ffe4ff */
[----:B------:R-:W-:Y:S02]  /*65210*/  PRMT R9, RZ, 0x7610, R9 ;  /* 0x00007610ff097816 */ /* 0x000fe40000000009 */
[----:B------:R0:W4:Y:S02]  /*65220*/  @!P0 LDG.E.U8 R3, desc[UR20][R12.64] ;  /* 0x000000140c038981 */ /* 0x000124000c1e1100 */
[----:B0-----:R-:W-:Y:S02]  /*65230*/  @!P0 IMAD.MOV.U32 R12, RZ, RZ, R15 ;  /* 0x000000ffff0c8224 */ /* 0x001fe400078e000f */
[----:B------:R-:W-:-:S05]  /*65240*/  @!P0 IMAD.MOV.U32 R13, RZ, RZ, R18 ;  /* 0x000000ffff0d8224 */ /* 0x000fca00078e0012 */
[----:B------:R0:W4:Y:S04]  /*65250*/  @!P0 LDG.E.U8 R9, desc[UR20][R12.64] ;  /* 0x000000140c098981 */ /* 0x000128000c1e1100 */
[----:B--2---:R-:W-:Y:S04]  /*65260*/  STL [R1+0x2630], R4 ;  /* 0x0026300401007387 */ /* 0x004fe80000100800 */
[----:B------:R1:W-:Y:S04]  /*65270*/  STL [R1+0x7b8], R16 ;  /* 0x0007b81001007387 */ /* 0x0003e80000100800 */
[----:B------:R-:W-:Y:S04]  /*65280*/  STL [R1+0x7b4], R21 ;  /* 0x0007b41501007387 */ /* 0x000fe80000100800 */
[----:B-1----:R-:W2:Y:S04]  /*65290*/  LDL.LU R16, [R1+0x7d4] ;  /* 0x0007d40001107983 */ /* 0x002ea80000300800 */
[----:B------:R-:W2:Y:S01]  /*652a0*/  LDL.LU R7, [R1+0x7d8] ;  /* 0x0007d80001077983 */ /* 0x000ea20000300800 */
[----:B---3--:R-:W-:-:S04]  /*652b0*/  IADD3 R14, P1, PT, R14, UR15, RZ ;  /* 0x0000000f0e0e7c10 */ /* 0x008fc8000ff3e0ff */
[----:B------:R-:W-:Y:S02]  /*652c0*/  IADD3.X R17, PT, PT, R17, UR58, RZ, P1, !PT ;  /* 0x0000003a11117c10 */ /* 0x000fe40008ffe4ff */
[----:B------:R-:W-:Y:S01]  /*652d0*/  PRMT R10, RZ, 0x7610, R10 ;  /* 0x00007610ff0a7816 */ /* 0x000fe2000000000a */
[----:B0-----:R-:W-:Y:S02]  /*652e0*/  @!P0 IMAD.MOV.U32 R12, RZ, RZ, R14 ;  /* 0x000000ffff0c8224 */ /* 0x001fe400078e000e */
[----:B------:R-:W-:Y:S01]  /*652f0*/  @!P0 IMAD.MOV.U32 R13, RZ, RZ, R17 ;  /* 0x000000ffff0d8224 */ /* 0x000fe200078e0011 */
[----:B------:R-:W-:-:S04]  /*65300*/  PRMT R11, RZ, 0x7610, R11 ;  /* 0x00007610ff0b7816 */ /* 0x000fc8000000000b */
[----:B------:R0:W3:Y:S01]  /*65310*/  @!P0 LDG.E.U8 R10, desc[UR20][R12.64] ;  /* 0x000000140c0a8981 */ /* 0x0000e2000c1e1100 */
[----:B----4-:R-:W-:-:S04]  /*65320*/  IADD3 R19, P1, PT, R19, UR15, RZ ;  /* 0x0000000f13137c10 */ /* 0x010fc8000ff3e0ff */
[----:B------:R-:W-:Y:S01]  /*65330*/  IADD3.X R20, PT, PT, R20, UR58, RZ, P1, !PT ;  /* 0x0000003a14147c10 */ /* 0x000fe20008ffe4ff */
[----:B------:R-:W-:Y:S01]  /*65340*/  STL [R1+0x2620], R3 ;  /* 0x0026200301007387 */ /* 0x000fe20000100800 */
[----:B0-----:R-:W-:-:S03]  /*65350*/  @!P0 IMAD.MOV.U32 R12, RZ, RZ, R19 ;  /* 0x000000ffff0c8224 */ /* 0x001fc600078e0013 */
[----:B------:R-:W-:Y:S01]  /*65360*/  @!P0 IMAD.MOV.U32 R13, RZ, RZ, R20 ;  /* 0x000000ffff0d8224 */ /* 0x000fe200078e0014 */
[----:B------:R-:W-:Y:S04]  /*65370*/  STL [R1+0x7c0], R15 ;  /* 0x0007c00f01007387 */ /* 0x000fe80000100800 */
[----:B------:R0:W-:Y:S04]  /*65380*/  STL [R1+0x7bc], R18 ;  /* 0x0007bc1201007387 */ /* 0x0001e80000100800 */
[----:B------:R1:W4:Y:S01]  /*65390*/  @!P0 LDG.E.U8 R11, desc[UR20][R12.64] ;  /* 0x000000140c0b8981 */ /* 0x000322000c1e1100 */
[----:B------:R-:W-:-:S03]  /*653a0*/  PRMT R2, RZ, 0x7610, R2 ;  /* 0x00007610ff027816 */ /* 0x000fc60000000002 */
[----:B0-----:R-:W4:Y:S04]  /*653b0*/  LDL.LU R18, [R1+0x7e4] ;  /* 0x0007e40001127983 */ /* 0x001f280000300800 */
[----:B------:R-:W4:Y:S04]  /*653c0*/  LDL.LU R15, [R1+0x7e8] ;  /* 0x0007e800010f7983 */ /* 0x000f280000300800 */
[----:B------:R-:W-:Y:S04]  /*653d0*/  STL [R1+0x2624], R9 ;  /* 0x0026240901007387 */ /* 0x000fe80000100800 */
[----:B------:R-:W-:Y:S04]  /*653e0*/  STL [R1+0x7c8], R14 ;  /* 0x0007c80e01007387 */ /* 0x000fe80000100800 */
[----:B------:R0:W-:Y:S04]  /*653f0*/  STL [R1+0x7c4], R17 ;  /* 0x0007c41101007387 */ /* 0x0001e80000100800 */
[----:B------:R-:W4:Y:S04]  /*65400*/  LDL.LU R4, [R1+0x7ec] ;  /* 0x0007ec0001047983 */ /* 0x000f280000300800 */
[----:B------:R-:W4:Y:S04]  /*65410*/  LDL.LU R3, [R1+0x7f0] ;  /* 0x0007f00001037983 */ /* 0x000f280000300800 */
[----:B0-----:R-:W4:Y:S04]  /*65420*/  LDL.LU R17, [R1+0x7f4] ;  /* 0x0007f40001117983 */ /* 0x001f280000300800 */
[----:B------:R-:W4:Y:S01]  /*65430*/  LDL.LU R14, [R1+0x7f8] ;  /* 0x0007f800010e7983 */ /* 0x000f220000300800 */
[----:B--2---:R-:W-:-:S04]  /*65440*/  IADD3 R7, P1, PT, R7, UR15, RZ ;  /* 0x0000000f07077c10 */ /* 0x004fc8000ff3e0ff */
[----:B------:R-:W-:Y:S01]  /*65450*/  IADD3.X R16, PT, PT, R16, UR58, RZ, P1, !PT ;  /* 0x0000003a10107c10 */ /* 0x000fe20008ffe4ff */
[----:B-1----:R-:W-:-:S04]  /*65460*/  @!P0 IMAD.MOV.U32 R12, RZ, RZ, R7 ;  /* 0x000000ffff0c8224 */ /* 0x002fc800078e0007 */
[----:B------:R-:W-:-:S05]  /*65470*/  @!P0 IMAD.MOV.U32 R13, RZ, RZ, R16 ;  /* 0x000000ffff0d8224 */ /* 0x000fca00078e0010 */
[----:B------:R0:W2:Y:S04]  /*65480*/  @!P0 LDG.E.U8 R2, desc[UR20][R12.64] ;  /* 0x000000140c028981 */ /* 0x0000a8000c1e1100 */
[----:B---3--:R-:W-:Y:S04]  /*65490*/  STL [R1+0x2628], R10 ;  /* 0x0026280a01007387 */ /* 0x008fe80000100800 */
[----:B------:R-:W-:Y:S04]  /*654a0*/  STL [R1+0x7d0], R19 ;  /* 0x0007d01301007387 */ /* 0x000fe80000100800 */
[----:B------:R-:W-:Y:S04]  /*654b0*/  STL [R1+0x7cc], R20 ;  /* 0x0007cc1401007387 */ /* 0x000fe80000100800 */
[----:B------:R-:W3:Y:S01]  /*654c0*/  LDL.LU R9, [R1+0x800] ;  /* 0x0008000001097983 */ /* 0x000ee20000300800 */
[----:B------:R-:W-:-:S03]  /*654d0*/  PRMT R6, RZ, 0x7610, R6 ;  /* 0x00007610ff067816 */ /* 0x000fc60000000006 */
[----:B----4-:R-:W-:Y:S04]  /*654e0*/  STL [R1+0x2634], R11 ;  /* 0x0026340b01007387 */ /* 0x010fe80000100800 */
[----:B------:R-:W-:Y:S04]  /*654f0*/  STL [R1+0x7d8], R7 ;  /* 0x0007d80701007387 */ /* 0x000fe80000100800 */
[----:B------:R1:W-:Y:S01]  /*65500*/  STL [R1+0x7d4], R16 ;  /* 0x0007d41001007387 */ /* 0x0003e20000100800 */
[----:B------:R-:W-:-:S03]  /*65510*/  IADD3 R15, P1, PT, R15, UR15, RZ ;  /* 0x0000000f0f0f7c10 */ /* 0x000fc6000ff3e0ff */
[----:B-1----:R-:W4:Y:S04]  /*65520*/  LDL.LU R16, [R1+0x7fc] ;  /* 0x0007fc0001107983 */ /* 0x002f280000300800 */
[----:B------:R-:W4:Y:S01]  /*65530*/  LDL.LU R7, [R1+0x808] ;  /* 0x0008080001077983 */ /* 0x000f220000300800 */
[----:B------:R-:W-:Y:S02]  /*65540*/  IADD3.X R18, PT, PT, R18, UR58, RZ, P1, !PT ;  /* 0x0000003a12127c10 */ /* 0x000fe40008ffe4ff */
[----:B------:R-:W-:Y:S01]  /*65550*/  IADD3 R3, P1, PT, R3, UR15, RZ ;  /* 0x0000000f03037c10 */ /* 0x000fe2000ff3e0ff */
[----:B0-----:R-:W-:Y:S02]  /*65560*/  @!P0 IMAD.MOV.U32 R12, RZ, RZ, R15 ;  /* 0x000000ffff0c8224 */ /* 0x001fe400078e000f */
[----:B------:R-:W-:Y:S01]  /*65570*/  @!P0 IMAD.MOV.U32 R13, RZ, RZ, R18 ;  /* 0x000000ffff0d8224 */ /* 0x000fe200078e0012 */
[----:B------:R-:W-:-:S02]  /*65580*/  IADD3.X R4, PT, PT, R4, UR58, RZ, P1, !PT ;  /* 0x0000003a04047c10 */ /* 0x000fc40008ffe4ff */
        /* <DEDUP_REMOVED lines=8> */
[----:B-1----:R-:W2:Y:S01]  /*65610*/  LDL.LU R15, [R1+0x804] ;  /* 0x00080400010f7983 */ /* 0x002ea20000300800 */
[----:B------:R-:W-:-:S02]  /*65620*/  IADD3 R14, P1, PT, R14, UR15, RZ ;  /* 0x0000000f0e0e7c10 */ /* 0x000fc4000ff3e0ff */
[----:B------:R-:W-:Y:S02]  /*65630*/  PRMT R8, RZ, 0x7610, R8 ;  /* 0x00007610ff087816 */ /* 0x000fe40000000008 */
[----:B------:R-:W-:Y:S01]  /*65640*/  PRMT R92, RZ, 0x7610, R92 ;  /* 0x00007610ff5c7816 */ /* 0x000fe2000000005c */
[----:B------:R-:W2:Y:S01]  /*65650*/  LDL.LU R2, [R1+0x810] ;  /* 0x0008100001027983 */ /* 0x000ea20000300800 */
[----:B------:R-:W-:Y:S02]  /*65660*/  IADD3.X R17, PT, PT, R17, UR58, RZ, P1, !PT ;  /* 0x0000003a11117c10 */ /* 0x000fe40008ffe4ff */
[----:B---3--:R-:W-:Y:S01]  /*65670*/  IADD3 R9, P1, PT, R9, UR15, RZ ;  /* 0x0000000f09097c10 */ /* 0x008fe2000ff3e0ff */
[----:B0-----:R-:W-:Y:S02]  /*65680*/  @!P0 IMAD.MOV.U32 R12, RZ, RZ, R14 ;  /* 0x000000ffff0c8224 */ /* 0x001fe400078e000e */
[----:B------:R-:W-:-:S05]  /*65690*/  @!P0 IMAD.MOV.U32 R13, RZ, RZ, R17 ;  /* 0x000000ffff0d8224 */ /* 0x000fca00078e0011 */
[----:B------:R0:W3:Y:S01]  /*656a0*/  @!P0 LDG.E.U8 R8, desc[UR20][R12.64] ;  /* 0x000000140c088981 */ /* 0x0000e2000c1e1100 */
[----:B----4-:R-:W-:Y:S02]  /*656b0*/  IADD3.X R16, PT, PT, R16, UR58, RZ, P1, !PT ;  /* 0x0000003a10107c10 */ /* 0x010fe40008ffe4ff */
[----:B------:R-:W-:Y:S02]  /*656c0*/  IADD3 R7, P1, PT, R7, UR15, RZ ;  /* 0x0000000f07077c10 */ /* 0x000fe4000ff3e0ff */
[----:B------:R-:W-:Y:S01]  /*656d0*/  PRMT R90, RZ, 0x7610, R90 ;  /* 0x00007610ff5a7816 */ /* 0x000fe2000000005a */
[----:B0-----:R-:W-:Y:S02]  /*656e0*/  @!P0 IMAD.MOV.U32 R12, RZ, RZ, R9 ;  /* 0x000000ffff0c8224 */ /* 0x001fe400078e0009 */
[----:B------:R-:W-:Y:S01]  /*656f0*/  @!P0 IMAD.MOV.U32 R13, RZ, RZ, R16 ;  /* 0x000000ffff0d8224 */ /* 0x000fe200078e0010 */
[----:B------:R-:W-:Y:S04]  /*65700*/  STL [R1+0x2668], R6 ;  /* 0x0026680601007387 */ /* 0x000fe80000100800 */
[----:B------:R0:W4:Y:S04]  /*65710*/  @!P0 LDG.E.U8 R92, desc[UR20][R12.64] ;  /* 0x000000140c5c8981 */ /* 0x000128000c1e1100 */
[----:B------:R-:W-:Y:S04]  /*65720*/  STL [R1+0x7f0], R3 ;  /* 0x0007f00301007387 */ /* 0x000fe80000100800 */
[----:B------:R1:W-:Y:S01]  /*65730*/  STL [R1+0x7ec], R4 ;  /* 0x0007ec0401007387 */ /* 0x0003e20000100800 */
[----:B0-----:R-:W-:-:S03]  /*65740*/  @!P0 IMAD.MOV.U32 R12, RZ, RZ, R7 ;  /* 0x000000ffff0c8224 */ /* 0x001fc600078e0007 */
[----:B-1----:R-:W4:Y:S04]  /*65750*/  LDL.LU R4, [R1+0x80c] ;  /* 0x00080c0001047983 */ /* 0x002f280000300800 */
[----:B------:R-:W4:Y:S04]  /*65760*/  LDL.LU R3, [R1+0x818] ;  /* 0x0008180001037983 */ /* 0x000f280000300800 */
[----:B------:R-:W-:Y:S04]  /*65770*/  STL [R1+0x263c], R0 ;  /* 0x00263c0001007387 */ /* 0x000fe80000100800 */
[----:B------:R0:W-:Y:S04]  /*65780*/  STL [R1+0x7f8], R14 ;  /* 0x0007f80e01007387 */ /* 0x0001e80000100800 */
[----:B------:R-:W-:Y:S04]  /*65790*/  STL [R1+0x7f4], R17 ;  /* 0x0007f41101007387 */ /* 0x000fe80000100800 */
[----:B0-----:R-:W4:Y:S04]  /*657a0*/  LDL.LU R14, [R1+0x814] ;  /* 0x00081400010e7983 */ /* 0x001f280000300800 */
[----:B------:R-:W4:Y:S04]  /*657b0*/  LDL.LU R11, [R1+0x824] ;  /* 0x00082400010b7983 */ /* 0x000f280000300800 */
[----:B------:R-:W4:Y:S01]  /*657c0*/  LDL.LU R10, [R1+0x828] ;  /* 0x00082800010a7983 */ /* 0x000f220000300800 */
[----:B--2---:R-:W-:-:S05]  /*657d0*/  IADD3.X R15, PT, PT, R15, UR58, RZ, P1, !PT ;  /* 0x0000003a0f0f7c10 */ /* 0x004fca0008ffe4ff */
[----:B------:R-:W-:-:S05]  /*657e0*/  @!P0 IMAD.MOV.U32 R13, RZ, RZ, R15 ;  /* 0x000000ffff0d8224 */ /* 0x000fca00078e000f */
[----:B------:R0:W2:Y:S04]  /*657f0*/  @!P0 LDG.E.U8 R90, desc[UR20][R12.64] ;  /* 0x000000140c5a8981 */ /* 0x0000a8000c1e1100 */
[----:B---3--:R-:W-:Y:S04]  /*65800*/  STL [R1+0x2640], R8 ;  /* 0x0026400801007387 */ /* 0x008fe80000100800 */
[----:B------:R1:W-:Y:S04]  /*65810*/  STL [R1+0x800], R9 ;  /* 0x0008000901007387 */ /* 0x0003e80000100800 */
[----:B------:R-:W-:Y:S01]  /*65820*/  STL [R1+0x7fc], R16 ;  /* 0x0007fc1001007387 */ /* 0x000fe20000100800 */
[----:B------:R-:W-:-:S03]  /*65830*/  IADD3 R2, P1, PT, R2, UR15, RZ ;  /* 0x0000000f02027c10 */ /* 0x000fc6000ff3e0ff */
[----:B-1----:R-:W3:Y:S04]  /*65840*/  LDL.LU R9, [R1+0x82c] ;  /* 0x00082c0001097983 */ /* 0x002ee80000300800 */
[----:B------:R-:W3:Y:S04]  /*65850*/  LDL.LU R6, [R1+0x830] ;  /* 0x0008300001067983 */ /* 0x000ee80000300800 */
[----:B----4-:R-:W-:Y:S04]  /*65860*/  STL [R1+0x2644], R92 ;  /* 0x0026445c01007387 */ /* 0x010fe80000100800 */
[----:B------:R1:W-:Y:S04]  /*65870*/  STL [R1+0x808], R7 ;  /* 0x0008080701007387 */ /* 0x0003e80000100800 */
[----:B------:R-:W-:Y:S01]  /*65880*/  STL [R1+0x804], R15 ;  /* 0x0008040f01007387 */ /* 0x000fe20000100800 */
[----:B------:R-:W-:Y:S01]  /*65890*/  PRMT R88, RZ, 0x7610, R88 ;  /* 0x00007610ff587816 */ /* 0x000fe20000000058 */
[----:B0-----:R-:W-:-:S02]  /*658a0*/  @!P0 IMAD.MOV.U32 R12, RZ, RZ, R2 ;  /* 0x000000ffff0c8224 */ /* 0x001fc400078e0002 */
[----:B-1----:R-:W4:Y:S04]  /*658b0*/  LDL.LU R7, [R1+0x834] ;  /* 0x0008340001077983 */ /* 0x002f280000300800 */
[----:B------:R-:W4:Y:S01]  /*658c0*/  LDL.LU R0, [R1+0x838] ;  /* 0x0008380001007983 */ /* 0x000f220000300800 */
[----:B------:R-:W-:Y:S02]  /*658d0*/  IADD3.X R4, PT, PT, R4, UR58, RZ, P1, !PT ;  /* 0x0000003a04047c10 */ /* 0x000fe40008ffe4ff */
[----:B------:R-:W-:-:S03]  /*658e0*/  IADD3 R3, P1, PT, R3, UR15, RZ ;  /* 0x0000000f03037c10 */ /* 0x000fc6000ff3e0ff */
[----:B------:R-:W-:Y:S01]  /*658f0*/  @!P0 IMAD.MOV.U32 R13, RZ, RZ, R4 ;  /* 0x000000ffff0d8224 */ /* 0x000fe200078e0004 */
[----:B------:R-:W-:-:S04]  /*65900*/  PRMT R86, RZ, 0x7610, R86 ;  /* 0x00007610ff567816 */ /* 0x000fc80000000056 */
[----:B------:R0:W4:Y:S01]  /*65910*/  @!P0 LDG.E.U8 R88, desc[UR20][R12.64] ;  /* 0x000000140c588981 */ /* 0x000122000c1e1100 */
[----:B------:R-:W-:Y:S02]  /*65920*/  IADD3.X R14, PT, PT, R14, UR58, RZ, P1, !PT ;  /* 0x0000003a0e0e7c10 */ /* 0x000fe40008ffe4ff */
[----:B------:R-:W-:Y:S01]  /*65930*/  IADD3 R10, P1, PT, R10, UR15, RZ ;  /* 0x0000000f0a0a7c10 */ /* 0x000fe2000ff3e0ff */
[----:B0-----:R-:W-:Y:S02]  /*65940*/  @!P0 IMAD.MOV.U32 R12, RZ, RZ, R3 ;  /* 0x000000ffff0c8224 */ /* 0x001fe400078e0003 */
[----:B------:R-:W-:Y:S01]  /*65950*/  @!P0 IMAD.MOV.U32 R13, RZ, RZ, R14 ;  /* 0x000000ffff0d8224 */ /* 0x000fe200078e000e */
[----:B------:R-:W-:Y:S02]  /*65960*/  IADD3.X R11, PT, PT, R11, UR58, RZ, P1, !PT ;  /* 0x0000003a0b0b7c10 */ /* 0x000fe40008ffe4ff */
[----:B------:R-:W-:Y:S02]  /*65970*/  PRMT R84, RZ, 0x7610, R84 ;  /* 0x00007610ff547816 */ /* 0x000fe40000000054 */
[----:B------:R0:W4:Y:S02]  /*65980*/  @!P0 LDG.E.U8 R86, desc[UR20][R12.64] ;  /* 0x000000140c568981 */ /* 0x000124000c1e1100 */
[----:B0-----:R-:W-:-:S02]  /*65990*/  @!P0 IMAD.MOV.U32 R12, RZ, RZ, R10 ;  /* 0x000000ffff0c8224 */ /* 0x001fc400078e000a */
[----:B------:R-:W-:-:S05]  /*659a0*/  @!P0 IMAD.MOV.U32 R13, RZ, RZ, R11 ;  /* 0x000000ffff0d8224 */ /* 0x000fca00078e000b */
[----:B------:R0:W4:Y:S04]  /*659b0*/  @!P0 LDG.E.U8 R84, desc[UR20][R12.64] ;  /* 0x000000140c548981 */ /* 0x000128000c1e1100 */
[----:B--2---:R-:W-:Y:S04]  /*659c0*/  STL [R1+0x2648], R90 ;  /* 0x0026485a01007387 */ /* 0x004fe80000100800 */
[----:B------:R-:W-:Y:S04]  /*659d0*/  STL [R1+0x810], R2 ;  /* 0x0008100201007387 */ /* 0x000fe80000100800 */
[----:B------:R1:W-:Y:S04]  /*659e0*/  STL [R1+0x80c], R4 ;  /* 0x00080c0401007387 */ /* 0x0003e80000100800 */
[----:B-1----:R-:W2:Y:S04]  /*659f0*/  LDL.LU R4, [R1+0x83c] ;  /* 0x00083c0001047983 */ /* 0x002ea80000300800 */
[----:B------:R-:W2:Y:S01]  /*65a00*/  LDL.LU R2, [R1+0x840] ;  /* 0x0008400001027983 */ /* 0x000ea20000300800 */
[----:B---3--:R-:W-:-:S04]  /*65a10*/  IADD3 R6, P1, PT, R6, UR15, RZ ;  /* 0x0000000f06067c10 */ /* 0x008fc8000ff3e0ff */
[----:B------:R-:W-:Y:S02]  /*65a20*/  IADD3.X R9, PT, PT, R9, UR58, RZ, P1, !PT ;  /* 0x0000003a09097c10 */ /* 0x000fe40008ffe4ff */
[----:B------:R-:W-:Y:S01]  /*65a30*/  PRMT R82, RZ, 0x7610, R82 ;  /* 0x00007610ff527816 */ /* 0x000fe20000000052 */
[----:B0-----:R-:W-:Y:S02]  /*65a40*/  @!P0 IMAD.MOV.U32 R12, RZ, RZ, R6 ;  /* 0x000000ffff0c8224 */ /* 0x001fe400078e0006 */
[----:B------:R-:W-:Y:S01]  /*65a50*/  @!P0 IMAD.MOV.U32 R13, RZ, RZ, R9 ;  /* 0x000000ffff0d8224 */ /* 0x000fe200078e0009 */
[----:B----4-:R-:W-:-:S04]  /*65a60*/  IADD3 R0, P1, PT, R0, UR15, RZ ;  /* 0x0000000f00007c10 */ /* 0x010fc8000ff3e0ff */
[----:B------:R0:W3:Y:S01]  /*65a70*/  @!P0 LDG.E.U8 R82, desc[UR20][R12.64] ;  /* 0x000000140c528981 */ /* 0x0000e2000c1e1100 */
[----:B------:R-:W-:Y:S02]  /*65a80*/  IADD3.X R7, PT, PT, R7, UR58, RZ, P1, !PT ;  /* 0x0000003a07077c10 */ /* 0x000fe40008ffe4ff */
[----:B------:R-:W-:Y:S01]  /*65a90*/  PRMT R80, RZ, 0x7610, R80 ;  /* 0x00007610ff507816 */ /* 0x000fe20000000050 */
[----:B0-----:R-:W-:Y:S02]  /*65aa0*/  @!P0 IMAD.MOV.U32 R12, RZ, RZ, R0 ;  /* 0x000000ffff0c8224 */ /* 0x001fe400078e0000 */
[----:B------:R-:W-:Y:S01]  /*65ab0*/  @!P0 IMAD.MOV.U32 R13, RZ, RZ, R7 ;  /* 0x000000ffff0d8224 */ /* 0x000fe200078e0007 */
[----:B------:R-:W-:Y:S04]  /*65ac0*/  STL [R1+0x264c], R88 ;  /* 0x00264c5801007387 */ /* 0x000fe80000100800 */
[----:B------:R0:W-:Y:S04]  /*65ad0*/  STL [R1+0x818], R3 ;  /* 0x0008180301007387 */ /* 0x0001e80000100800 */
[----:B------:R-:W-:Y:S04]  /*65ae0*/  STL [R1+0x814], R14 ;  /* 0x0008140e01007387 */ /* 0x000fe80000100800 */
[----:B------:R1:W4:Y:S01]  /*65af0*/  @!P0 LDG.E.U8 R80, desc[UR20][R12.64] ;  /* 0x000000140c508981 */ /* 0x000322000c1e1100 */
[----:B------:R-:W-:-:S03]  /*65b00*/  PRMT R78, RZ, 0x7610, R78 ;  /* 0x00007610ff4e7816 */ /* 0x000fc6000000004e */
[----:B0-----:R-:W4:Y:S04]  /*65b10*/  LDL.LU R3, [R1+0x848] ;  /* 0x0008480001037983 */ /* 0x001f280000300800 */
[----:B------:R-:W-:Y:S04]  /*65b20*/  STL [R1+0x2650], R86 ;  /* 0x0026505601007387 */ /* 0x000fe80000100800 */
[----:B------:R0:W-:Y:S04]  /*65b30*/  STL [R1+0x828], R10 ;  /* 0x0008280a01007387 */ /* 0x0001e80000100800 */
[----:B------:R-:W-:Y:S04]  /*65b40*/  STL [R1+0x824], R11 ;  /* 0x0008240b01007387 */ /* 0x000fe80000100800 */
[----:B0-----:R-:W4:Y:S04]  /*65b50*/  LDL.LU R10, [R1+0x844] ;  /* 0x00084400010a7983 */ /* 0x001f280000300800 */
[----:B------:R-:W4:Y:S04]  /*65b60*/  LDL.LU R8, [R1+0x850] ;  /* 0x0008500001087983 */ /* 0x000f280000300800 */
[----:B------:R-:W-:Y:S04]  /*65b70*/  STL [R1+0x266c], R84 ;  /* 0x00266c5401007387 */ /* 0x000fe80000100800 */
[----:B------:R-:W-:Y:S04]  /*65b80*/  STL [R1+0x830], R6 ;  /* 0x0008300601007387 */ /* 0x000fe80000100800 */
[----:B------:R0:W-:Y:S04]  /*65b90*/  STL [R1+0x82c], R9 ;  /* 0x00082c0901007387 */ /* 0x0001e80000100800 */
        /* <DEDUP_REMOVED lines=9> */
[----:B------:R1:W-:Y:S04]  /*65c30*/  STL [R1+0x834], R7 ;  /* 0x0008340701007387 */ /* 0x0003e80000100800 */
[----:B-1----:R-:W3:Y:S04]  /*65c40*/  LDL.LU R7, [R1+0x854] ;  /* 0x0008540001077983 */ /* 0x002ee80000300800 */
[----:B------:R-:W3:Y:S04]  /*65c50*/  LDL.LU R0, [R1+0x868] ;  /* 0x0008680001007983 */ /* 0x000ee80000300800 */
[----:B----4-:R-:W-:Y:S04]  /*65c60*/  STL [R1+0x2658], R80 ;  /* 0x0026585001007387 */ /* 0x010fe80000100800 */
[----:B------:R-:W-:Y:S04]  /*65c70*/  STL [R1+0x840], R2 ;  /* 0x0008400201007387 */ /* 0x000fe80000100800 */
[----:B------:R1:W-:Y:S04]  /*65c80*/  STL [R1+0x83c], R4 ;  /* 0x00083c0401007387 */ /* 0x0003e80000100800 */
[----:B------:R-:W4:Y:S01]  /*65c90*/  LDL.LU R11, [R1+0x864] ;  /* 0x00086400010b7983 */ /* 0x000f220000300800 */
[----:B------:R-:W-:-:S02]  /*65ca0*/  IADD3 R3, P1, PT, R3, UR15, RZ ;  /* 0x0000000f03037c10 */ /* 0x000fc4000ff3e0ff */
[----:B------:R-:W-:Y:S01]  /*65cb0*/  PRMT R76, RZ, 0x7610, R76 ;  /* 0x00007610ff4c7816 */ /* 0x000fe2000000004c */
[----:B-1----:R-:W4:Y:S04]  /*65cc0*/  LDL.LU R4, [R1+0x86c] ;  /* 0x00086c0001047983 */ /* 0x002f280000300800 */
[----:B------:R-:W4:Y:S01]  /*65cd0*/  LDL.LU R2, [R1+0x870] ;  /* 0x0008700001027983 */ /* 0x000f220000300800 */
[----:B0-----:R-:W-:Y:S01]  /*65ce0*/  @!P0 IMAD.MOV.U32 R12, RZ, RZ, R3 ;  /* 0x000000ffff0c8224 */ /* 0x001fe200078e0003 */
[----:B------:R-:W-:Y:S02]  /*65cf0*/  IADD3.X R10, PT, PT, R10, UR58, RZ, P1, !PT ;  /* 0x0000003a0a0a7c10 */ /* 0x000fe40008ffe4ff */
[----:B------:R-:W-:-:S03]  /*65d00*/  IADD3 R8, P1, PT, R8, UR15, RZ ;  /* 0x0000000f08087c10 */ /* 0x000fc6000ff3e0ff */
[----:B------:R-:W-:Y:S01]  /*65d10*/  @!P0 IMAD.MOV.U32 R13, RZ, RZ, R10 ;  /* 0x000000ffff0d8224 */ /* 0x000fe200078e000a */
[----:B------:R-:W-:-:S04]  /*65d20*/  PRMT R74, RZ, 0x7610, R74 ;  /* 0x00007610ff4a7816 */ /* 0x000fc8000000004a */
[----:B------:R0:W4:Y:S01]  /*65d30*/  @!P0 LDG.E.U8 R76, desc[UR20][R12.64] ;  /* 0x000000140c4c8981 */ /* 0x000122000c1e1100 */
[----:B------:R-:W-:Y:S01]  /*65d40*/  IADD3.X R9, PT, PT, R9, UR58, RZ, P1, !PT ;  /* 0x0000003a09097c10 */ /* 0x000fe20008ffe4ff */
[----:B0-----:R-:W-:-:S04]  /*65d50*/  @!P0 IMAD.MOV.U32 R12, RZ, RZ, R8 ;  /* 0x000000ffff0c8224 */ /* 0x001fc800078e0008 */
[----:B------:R-:W-:-:S05]  /*65d60*/  @!P0 IMAD.MOV.U32 R13, RZ, RZ, R9 ;  /* 0x000000ffff0d8224 */ /* 0x000fca00078e0009 */
[----:B------:R0:W4:Y:S04]  /*65d70*/  @!P0 LDG.E.U8 R74, desc[UR20][R12.64] ;  /* 0x000000140c4a8981 */ /* 0x000128000c1e1100 */
[----:B--2---:R-:W-:Y:S04]  /*65d80*/  STL [R1+0x265c], R78 ;  /* 0x00265c4e01007387 */ /* 0x004fe80000100800 */
[----:B------:R-:W-:Y:S04]  /*65d90*/  STL [R1+0x848], R3 ;  /* 0x0008480301007387 */ /* 0x000fe80000100800 */
[----:B------:R1:W-:Y:S04]  /*65da0*/  STL [R1+0x844], R10 ;  /* 0x0008440a01007387 */ /* 0x0003e80000100800 */
[----:B-1----:R-:W2:Y:S04]  /*65db0*/  LDL.LU R10, [R1+0x874] ;  /* 0x00087400010a7983 */ /* 0x002ea80000300800 */
[----:B------:R-:W2:Y:S01]  /*65dc0*/  LDL.LU R3, [R1+0x878] ;  /* 0x0008780001037983 */ /* 0x000ea20000300800 */
[----:B------:R-:W-:-:S04]  /*65dd0*/  IADD3 R6, P1, PT, R6, UR15, RZ ;  /* 0x0000000f06067c10 */ /* 0x000fc8000ff3e0ff */
[----:B---3--:R-:W-:Y:S02]  /*65de0*/  IADD3.X R7, PT, PT, R7, UR58, RZ, P1, !PT ;  /* 0x0000003a07077c10 */ /* 0x008fe40008ffe4ff */
[----:B------:R-:W-:Y:S02]  /*65df0*/  IADD3 R0, P1, PT, R0, UR15, RZ ;  /* 0x0000000f00007c10 */ /* 0x000fe4000ff3e0ff */
[----:B------:R-:W-:Y:S01]  /*65e00*/  PRMT R72, RZ, 0x7610, R72 ;  /* 0x00007610ff487816 */ /* 0x000fe20000000048 */
[----:B0-----:R-:W-:Y:S02]  /*65e10*/  @!P0 IMAD.MOV.U32 R12, RZ, RZ, R6 ;  /* 0x000000ffff0c8224 */ /* 0x001fe400078e0006 */
[----:B------:R-:W-:Y:S01]  /*65e20*/  @!P0 IMAD.MOV.U32 R13, RZ, RZ, R7 ;  /* 0x000000ffff0d8224 */ /* 0x000fe200078e0007 */
[----:B----4-:R-:W-:Y:S02]  /*65e30*/  IADD3.X R11, PT, PT, R11, UR58, RZ, P1, !PT ;  /* 0x0000003a0b0b7c10 */ /* 0x010fe40008ffe4ff */
[----:B------:R-:W-:-:S02]  /*65e40*/  PRMT R70, RZ, 0x7610, R70 ;  /* 0x00007610ff467816 */ /* 0x000fc40000000046 */
[----:B------:R0:W3:Y:S01]  /*65e50*/  @!P0 LDG.E.U8 R72, desc[UR20][R12.64] ;  /* 0x000000140c488981 */ /* 0x0000e2000c1e1100 */
[----:B------:R-:W-:Y:S01]  /*65e60*/  IADD3 R2, P1, PT, R2, UR15, RZ ;  /* 0x0000000f02027c10 */ /* 0x000fe2000ff3e0ff */
[----:B0-----:R-:W-:Y:S02]  /*65e70*/  @!P0 IMAD.MOV.U32 R12, RZ, RZ, R0 ;  /* 0x000000ffff0c8224 */ /* 0x001fe400078e0000 */
[----:B------:R-:W-:Y:S01]  /*65e80*/  @!P0 IMAD.MOV.U32 R13, RZ, RZ, R11 ;  /* 0x000000ffff0d8224 */ /* 0x000fe200078e000b */
[----:B------:R-:W-:Y:S02]  /*65e90*/  IADD3.X R4, PT, PT, R4, UR58, RZ, P1, !PT ;  /* 0x0000003a04047c10 */ /* 0x000fe40008ffe4ff */
[----:B------:R-:W-:Y:S02]  /*65ea0*/  PRMT R68, RZ, 0x7610, R68 ;  /* 0x00007610ff447816 */ /* 0x000fe40000000044 */
[----:B------:R0:W4:Y:S04]  /*65eb0*/  @!P0 LDG.E.U8 R70, desc[UR20][R12.64] ;  /* 0x000000140c468981 */ /* 0x000128000c1e1100 */
[----:B------:R-:W-:Y:S04]  /*65ec0*/  STL [R1+0x2660], R76 ;  /* 0x0026604c01007387 */ /* 0x000fe80000100800 */
[----:B------:R-:W-:Y:S04]  /*65ed0*/  STL [R1+0x850], R8 ;  /* 0x0008500801007387 */ /* 0x000fe80000100800 */
[----:B------:R1:W-:Y:S01]  /*65ee0*/  STL [R1+0x84c], R9 ;  /* 0x00084c0901007387 */ /* 0x0003e20000100800 */
[----:B0-----:R-:W-:-:S02]  /*65ef0*/  @!P0 IMAD.MOV.U32 R12, RZ, RZ, R2 ;  /* 0x000000ffff0c8224 */ /* 0x001fc400078e0002 */
[----:B------:R-:W-:Y:S01]  /*65f00*/  @!P0 IMAD.MOV.U32 R13, RZ, RZ, R4 ;  /* 0x000000ffff0d8224 */ /* 0x000fe200078e0004 */
[----:B------:R-:W-:-:S04]  /*65f10*/  PRMT R66, RZ, 0x7610, R66 ;  /* 0x00007610ff427816 */ /* 0x000fc80000000042 */
[----:B------:R0:W4:Y:S04]  /*65f20*/  @!P0 LDG.E.U8 R68, desc[UR20][R12.64] ;  /* 0x000000140c448981 */ /* 0x000128000c1e1100 */
[----:B-1----:R-:W4:Y:S04]  /*65f30*/  LDL.LU R9, [R1+0x87c] ;  /* 0x00087c0001097983 */ /* 0x002f280000300800 */
[----:B------:R-:W4:Y:S04]  /*65f40*/  LDL.LU R8, [R1+0x880] ;  /* 0x0008800001087983 */ /* 0x000f280000300800 */
        /* <DEDUP_REMOVED lines=8> */
[----:B------:R-:W-:-:S05]  /*65fd0*/  @!P0 IMAD.MOV.U32 R13, RZ, RZ, R10 ;  /* 0x000000ffff0d8224 */ /* 0x000fca00078e000a */
[----:B------:R0:W2:Y:S04]  /*65fe0*/  @!P0 LDG.E.U8 R66, desc[UR20][R12.64] ;  /* 0x000000140c428981 */ /* 0x0000a8000c1e1100 */
[----:B---3--:R-:W-:Y:S04]  /*65ff0*/  STL [R1+0x2674], R72 ;  /* 0x0026744801007387 */ /* 0x008fe80000100800 */
[----:B------:R1:W-:Y:S04]  /*66000*/  STL [R1+0x868], R0 ;  /* 0x0008680001007387 */ /* 0x0003e80000100800 */
[----:B------:R-:W-:Y:S04]  /*66010*/  STL [R1+0x864], R11 ;  /* 0x0008640b01007387 */ /* 0x000fe80000100800 */
[----:B-1----:R-:W3:Y:S04]  /*66020*/  LDL.LU R0, [R1+0x890] ;  /* 0x0008900001007983 */ /* 0x002ee80000300800 */
[----:B----4-:R-:W-:Y:S04]  /*66030*/  STL [R1+0x2678], R70 ;  /* 0x0026784601007387 */ /* 0x010fe80000100800 */
[----:B------:R-:W-:Y:S04]  /*66040*/  STL [R1+0x870], R2 ;  /* 0x0008700201007387 */ /* 0x000fe80000100800 */
[----:B------:R1:W-:Y:S04]  /*66050*/  STL [R1+0x86c], R4 ;  /* 0x00086c0401007387 */ /* 0x0003e80000100800 */
[----:B-1----:R-:W4:Y:S04]  /*66060*/  LDL.LU R4, [R1+0x88c] ;  /* 0x00088c0001047983 */ /* 0x002f280000300800 */
[----:B------:R-:W4:Y:S04]  /*66070*/  LDL.LU R2, [R1+0x898] ;  /* 0x0008980001027983 */ /* 0x000f280000300800 */
[----:B------:R-:W-:Y:S04]  /*66080*/  STL [R1+0x267c], R68 ;  /* 0x00267c4401007387 */ /* 0x000fe80000100800 */
[----:B------:R1:W-:Y:S01]  /*66090*/  STL [R1+0x878], R3 ;  /* 0x0008780301007387 */ /* 0x0003e20000100800 */
[----:B------:R-:W-:-:S03]  /*660a0*/  IADD3 R8, P1, PT, R8, UR15, RZ ;  /* 0x0000000f08087c10 */ /* 0x000fc6000ff3e0ff */
[----:B------:R0:W-:Y:S01]  /*660b0*/  STL [R1+0x874], R10 ;  /* 0x0008740a01007387 */ /* 0x0001e20000100800 */
[----:B------:R-:W-:-:S03]  /*660c0*/  IADD3.X R9, PT, PT, R9, UR58, RZ, P1, !PT ;  /* 0x0000003a09097c10 */ /* 0x000fc60008ffe4ff */
[----:B-1----:R-:W4:Y:S04]  /*660d0*/  LDL.LU R3, [R1+0x894] ;  /* 0x0008940001037983 */ /* 0x002f280000300800 */
[----:B0-----:R-:W4:Y:S01]  /*660e0*/  LDL.LU R10, [R1+0x8a8] ;  /* 0x0008a800010a7983 */ /* 0x001f220000300800 */
[----:B------:R-:W-:Y:S01]  /*660f0*/  PRMT R64, RZ, 0x7610, R64 ;  /* 0x00007610ff407816 */ /* 0x000fe20000000040 */
[----:B------:R-:W-:Y:S02]  /*66100*/  @!P0 IMAD.MOV.U32 R12, RZ, RZ, R8 ;  /* 0x000000ffff0c8224 */ /* 0x000fe400078e0008 */
[----:B------:R-:W-:Y:S01]  /*66110*/  @!P0 IMAD.MOV.U32 R13, RZ, RZ, R9 ;  /* 0x000000ffff0d8224 */ /* 0x000fe200078e0009 */
[----:B------:R-:W-:-:S04]  /*66120*/  PRMT R62, RZ, 0x7610, R62 ;  /* 0x00007610ff3e7816 */ /* 0x000fc8000000003e */
[----:B------:R0:W4:Y:S01]  /*66130*/  @!P0 LDG.E.U8 R64, desc[UR20][R12.64] ;  /* 0x000000140c408981 */ /* 0x000122000c1e1100 */
[----:B------:R-:W-:-:S04]  /*66140*/  IADD3 R6, P1, PT, R6, UR15, RZ ;  /* 0x0000000f06067c10 */ /* 0x000fc8000ff3e0ff */
[----:B------:R-:W-:Y:S01]  /*66150*/  IADD3.X R7, PT, PT, R7, UR58, RZ, P1, !PT ;  /* 0x0000003a07077c10 */ /* 0x000fe20008ffe4ff */
[----:B0-----:R-:W-:-:S04]  /*66160*/  @!P0 IMAD.MOV.U32 R12, RZ, RZ, R6 ;  /* 0x000000ffff0c8224 */ /* 0x001fc800078e0006 */
[----:B------:R-:W-:-:S05]  /*66170*/  @!P0 IMAD.MOV.U32 R13, RZ, RZ, R7 ;  /* 0x000000ffff0d8224 */ /* 0x000fca00078e0007 */
[----:B------:R0:W4:Y:S04]  /*66180*/  @!P0 LDG.E.U8 R62, desc[UR20][R12.64] ;  /* 0x000000140c3e8981 */ /* 0x000128000c1e1100 */
[----:B--2---:R-:W-:Y:S04]  /*66190*/  STL [R1+0x2680], R66 ;  /* 0x0026804201007387 */ /* 0x004fe80000100800 */
[----:B------:R1:W-:Y:S04]  /*661a0*/  STL [R1+0x880], R8 ;  /* 0x0008800801007387 */ /* 0x0003e80000100800 */
[----:B------:R2:W-:Y:S04]  /*661b0*/  STL [R1+0x87c], R9 ;  /* 0x00087c0901007387 */ /* 0x0005e80000100800 */
[----:B------:R-:W4:Y:S01]  /*661c0*/  LDL.LU R11, [R1+0x8a4] ;  /* 0x0008a400010b7983 */ /* 0x000f220000300800 */
[----:B------:R-:W-:-:S02]  /*661d0*/  PRMT R60, RZ, 0x7610, R60 ;  /* 0x00007610ff3c7816 */ /* 0x000fc4000000003c */
[----:B------:R-:W-:Y:S02]  /*661e0*/  PRMT R58, RZ, 0x7610, R58 ;  /* 0x00007610ff3a7816 */ /* 0x000fe4000000003a */
[----:B------:R-:W-:Y:S01]  /*661f0*/  PRMT R56, RZ, 0x7610, R56 ;  /* 0x00007610ff387816 */ /* 0x000fe20000000038 */
[----:B-1----:R-:W4:Y:S01]  /*66200*/  LDL.LU R8, [R1+0x8b0] ;  /* 0x0008b00001087983 */ /* 0x002f220000300800 */
[----:B---3--:R-:W-:-:S05]  /*66210*/  IADD3 R0, P1, PT, R0, UR15, RZ ;  /* 0x0000000f00007c10 */ /* 0x008fca000ff3e0ff */
[----:B0-----:R-:W-:Y:S01]  /*66220*/  @!P0 IMAD.MOV.U32 R12, RZ, RZ, R0 ;  /* 0x000000ffff0c8224 */ /* 0x001fe200078e0000 */
[----:B----4-:R-:W-:Y:S02]  /*66230*/  IADD3.X R4, PT, PT, R4, UR58, RZ, P1, !PT ;  /* 0x0000003a04047c10 */ /* 0x010fe40008ffe4ff */
[----:B------:R-:W-:-:S03]  /*66240*/  IADD3 R2, P1, PT, R2, UR15, RZ ;  /* 0x0000000f02027c10 */ /* 0x000fc6000ff3e0ff */
[----:B------:R-:W-:-:S05]  /*66250*/  @!P0 IMAD.MOV.U32 R13, RZ, RZ, R4 ;  /* 0x000000ffff0d8224 */ /* 0x000fca00078e0004 */
[----:B------:R0:W3:Y:S01]  /*66260*/  @!P0 LDG.E.U8 R60, desc[UR20][R12.64] ;  /* 0x000000140c3c8981 */ /* 0x0000e2000c1e1100 */
[----:B------:R-:W-:Y:S02]  /*66270*/  IADD3.X R3, PT, PT, R3, UR58, RZ, P1, !PT ;  /* 0x0000003a03037c10 */ /* 0x000fe40008ffe4ff */
[----:B------:R-:W-:Y:S01]  /*66280*/  IADD3 R10, P1, PT, R10, UR15, RZ ;  /* 0x0000000f0a0a7c10 */ /* 0x000fe2000ff3e0ff */
[----:B0-----:R-:W-:Y:S02]  /*66290*/  @!P0 IMAD.MOV.U32 R12, RZ, RZ, R2 ;  /* 0x000000ffff0c8224 */ /* 0x001fe400078e0002 */
[----:B------:R-:W-:Y:S01]  /*662a0*/  @!P0 IMAD.MOV.U32 R13, RZ, RZ, R3 ;  /* 0x000000ffff0d8224 */ /* 0x000fe200078e0003 */
[----:B------:R-:W-:Y:S04]  /*662b0*/  STL [R1+0x2684], R64 ;  /* 0x0026844001007387 */ /* 0x000fe80000100800 */
[----:B------:R-:W-:Y:S04]  /*662c0*/  STL [R1+0x888], R6 ;  /* 0x0008880601007387 */ /* 0x000fe80000100800 */
[----:B------:R0:W-:Y:S04]  /*662d0*/  STL [R1+0x884], R7 ;  /* 0x0008840701007387 */ /* 0x0001e80000100800 */
[----:B--2---:R-:W2:Y:S04]  /*662e0*/  LDL.LU R9, [R1+0x8ac] ;  /* 0x0008ac0001097983 */ /* 0x004ea80000300800 */
[----:B------:R1:W4:Y:S04]  /*662f0*/  @!P0 LDG.E.U8 R58, desc[UR20][R12.64] ;  /* 0x000000140c3a8981 */ /* 0x000328000c1e1100 */
[----:B0-----:R-:W2:Y:S04]  /*66300*/  LDL.LU R7, [R1+0x8b4] ;  /* 0x0008b40001077983 */ /* 0x001ea80000300800 */
[----:B------:R-:W2:Y:S01]  /*66310*/  LDL.LU R6, [R1+0x8b8] ;  /* 0x0008b80001067983 */ /* 0x000ea20000300800 */
[----:B-1----:R-:W-:-:S03]  /*66320*/  @!P0 IMAD.MOV.U32 R12, RZ, RZ, R10 ;  /* 0x000000ffff0c8224 */ /* 0x002fc600078e000a */
[----:B------:R-:W-:Y:S04]  /*66330*/  STL [R1+0x2688], R62 ;  /* 0x0026883e01007387 */ /* 0x000fe80000100800 */
[----:B------:R-:W-:Y:S04]  /*66340*/  STL [R1+0x890], R0 ;  /* 0x0008900001007387 */ /* 0x000fe80000100800 */
[----:B------:R0:W-:Y:S04]  /*66350*/  STL [R1+0x88c], R4 ;  /* 0x00088c0401007387 */ /* 0x0001e80000100800 */
[----:B0-----:R-:W2:Y:S04]  /*66360*/  LDL.LU R4, [R1+0x8bc] ;  /* 0x0008bc0001047983 */ /* 0x001ea80000300800 */
[----:B------:R-:W2:Y:S01]  /*66370*/  LDL.LU R0, [R1+0x8c0] ;  /* 0x0008c00001007983 */ /* 0x000ea20000300800 */
[----:B------:R-:W-:-:S05]  /*66380*/  IADD3.X R11, PT, PT, R11, UR58, RZ, P1, !PT ;  /* 0x0000003a0b0b7c10 */ /* 0x000fca0008ffe4ff */
[----:B------:R-:W-:-:S05]  /*66390*/  @!P0 IMAD.MOV.U32 R13, RZ, RZ, R11 ;  /* 0x000000ffff0d8224 */ /* 0x000fca00078e000b */
[----:B------:R0:W2:Y:S01]  /*663a0*/  @!P0 LDG.E.U8 R56, desc[UR20][R12.64] ;  /* 0x000000140c388981 */ /* 0x0000a2000c1e1100 */
[----:B------:R-:W-:Y:S02]  /*663b0*/  IADD3 R8, P1, PT, R8, UR15, RZ ;  /* 0x0000000f08087c10 */ /* 0x000fe4000ff3e0ff */
[----:B------:R-:W-:Y:S02]  /*663c0*/  PRMT R54, RZ, 0x7610, R54 ;  /* 0x00007610ff367816 */ /* 0x000fe40000000036 */
[----:B------:R-:W-:Y:S01]  /*663d0*/  PRMT R52, RZ, 0x7610, R52 ;  /* 0x00007610ff347816 */ /* 0x000fe20000000034 */
[----:B0-----:R-:W-:Y:S01]  /*663e0*/  @!P0 IMAD.MOV.U32 R12, RZ, RZ, R8 ;  /* 0x000000ffff0c8224 */ /* 0x001fe200078e0008 */
[----:B---3--:R-:W-:Y:S04]  /*663f0*/  STL [R1+0x268c], R60 ;  /* 0x00268c3c01007387 */ /* 0x008fe80000100800 */
[----:B------:R-:W-:Y:S04]  /*66400*/  STL [R1+0x898], R2 ;  /* 0x0008980201007387 */ /* 0x000fe80000100800 */
[----:B------:R0:W-:Y:S04]  /*66410*/  STL [R1+0x894], R3 ;  /* 0x0008940301007387 */ /* 0x0001e80000100800 */
[----:B0-----:R-:W3:Y:S04]  /*66420*/  LDL.LU R3, [R1+0x8c4] ;  /* 0x0008c40001037983 */ /* 0x001ee80000300800 */
[----:B------:R-:W3:Y:S04]  /*66430*/  LDL.LU R2, [R1+0x8c8] ;  /* 0x0008c80001027983 */ /* 0x000ee80000300800 */
[----:B----4-:R-:W-:Y:S04]  /*66440*/  STL [R1+0x2690], R58 ;  /* 0x0026903a01007387 */ /* 0x010fe80000100800 */
[----:B------:R-:W-:Y:S04]  /*66450*/  STL [R1+0x8a8], R10 ;  /* 0x0008a80a01007387 */ /* 0x000fe80000100800 */
[----:B------:R0:W-:Y:S01]  /*66460*/  STL [R1+0x8a4], R11 ;  /* 0x0008a40b01007387 */ /* 0x0001e20000100800 */
[----:B--2---:R-:W-:-:S02]  /*66470*/  IADD3.X R9, PT, PT, R9, UR58, RZ, P1, !PT ;  /* 0x0000003a09097c10 */ /* 0x004fc40008ffe4ff */
[----:B------:R-:W-:Y:S01]  /*66480*/  IADD3 R6, P1, PT, R6, UR15, RZ ;  /* 0x0000000f06067c10 */ /* 0x000fe2000ff3e0ff */
[----:B0-----:R-:W2:Y:S04]  /*66490*/  LDL.LU R11, [R1+0x8cc] ;  /* 0x0008cc00010b7983 */ /* 0x001ea80000300800 */
[----:B------:R-:W4:Y:S01]  /*664a0*/  LDL.LU R10, [R1+0x8d0] ;  /* 0x0008d000010a7983 */ /* 0x000f220000300800 */
[----:B------:R-:W-:Y:S01]  /*664b0*/  @!P0 IMAD.MOV.U32 R13, RZ, RZ, R9 ;  /* 0x000000ffff0d8224 */ /* 0x000fe200078e0009 */
[----:B------:R-:W-:-:S04]  /*664c0*/  IADD3.X R7, PT, PT, R7, UR58, RZ, P1, !PT ;  /* 0x0000003a07077c10 */ /* 0x000fc80008ffe4ff */
[----:B------:R0:W2:Y:S01]  /*664d0*/  @!P0 LDG.E.U8 R54, desc[UR20][R12.64] ;  /* 0x000000140c368981 */ /* 0x0000a2000c1e1100 */
[----:B------:R-:W-:Y:S01]  /*664e0*/  IADD3 R0, P1, PT, R0, UR15, RZ ;  /* 0x0000000f00007c10 */ /* 0x000fe2000ff3e0ff */
[----:B0-----:R-:W-:Y:S02]  /*664f0*/  @!P0 IMAD.MOV.U32 R12, RZ, RZ, R6 ;  /* 0x000000ffff0c8224 */ /* 0x001fe400078e0006 */
[----:B------:R-:W-:Y:S01]  /*66500*/  @!P0 IMAD.MOV.U32 R13, RZ, RZ, R7 ;  /* 0x000000ffff0d8224 */ /* 0x000fe200078e0007 */
[----:B------:R-:W-:-:S04]  /*66510*/  IADD3.X R4, PT, PT, R4, UR58, RZ, P1, !PT ;  /* 0x0000003a04047c10 */ /* 0x000fc80008ffe4ff */
[----:B------:R0:W2:Y:S02]  /*66520*/  @!P0 LDG.E.U8 R52, desc[UR20][R12.64] ;  /* 0x000000140c348981 */ /* 0x0000a4000c1e1100 */
[----:B0-----:R-:W-:Y:S02]  /*66530*/  @!P0 IMAD.MOV.U32 R13, RZ, RZ, R4 ;  /* 0x000000ffff0d8224 */ /* 0x001fe400078e0004 */
[----:B------:R-:W-:Y:S01]  /*66540*/  @!P0 IMAD.MOV.U32 R12, RZ, RZ, R0 ;  /* 0x000000ffff0c8224 */ /* 0x000fe200078e0000 */
[----:B------:R-:W-:Y:S04]  /*66550*/  STL [R1+0x2694], R56 ;  /* 0x0026943801007387 */ /* 0x000fe80000100800 */
[----:B------:R-:W-:Y:S04]  /*66560*/  STL [R1+0x8b0], R8 ;  /* 0x0008b00801007387 */ /* 0x000fe80000100800 */
[----:B------:R0:W-:Y:S04]  /*66570*/  STL [R1+0x8ac], R9 ;  /* 0x0008ac0901007387 */ /* 0x0001e80000100800 */
[----:B0-----:R-:W2:Y:S04]  /*66580*/  LDL.LU R9, [R1+0x8d4] ;  /* 0x0008d40001097983 */ /* 0x001ea80000300800 */
[----:B------:R-:W2:Y:S04]  /*66590*/  LDL.LU R8, [R1+0x8d8] ;  /* 0x0008d80001087983 */ /* 0x000ea80000300800 */
[----:B------:R-:W-:Y:S04]  /*665a0*/  STL [R1+0x8b8], R6 ;  /* 0x0008b80601007387 */ /* 0x000fe80000100800 */
[----:B------:R0:W-:Y:S04]  /*665b0*/  STL [R1+0x8b4], R7 ;  /* 0x0008b40701007387 */ /* 0x0001e80000100800 */
[----:B0-----:R-:W2:Y:S04]  /*665c0*/  LDL.LU R7, [R1+0x8e4] ;  /* 0x0008e40001077983 */ /* 0x001ea80000300800 */
[----:B------:R-:W2:Y:S04]  /*665d0*/  LDL.LU R6, [R1+0x8e8] ;  /* 0x0008e80001067983 */ /* 0x000ea80000300800 */
[----:B------:R-:W-:Y:S04]  /*665e0*/  STL [R1+0x8c0], R0 ;  /* 0x0008c00001007387 */ /* 0x000fe80000100800 */
[----:B------:R0:W-:Y:S04]  /*665f0*/  STL [R1+0x8bc], R4 ;  /* 0x0008bc0401007387 */ /* 0x0001e80000100800 */
[----:B0-----:R-:W2:Y:S04]  /*66600*/  LDL.LU R4, [R1+0x8ec] ;  /* 0x0008ec0001047983 */ /* 0x001ea80000300800 */
[----:B------:R-:W2:Y:S01]  /*66610*/  LDL.LU R0, [R1+0x8f0] ;  /* 0x0008f00001007983 */ /* 0x000ea20000300800 */
[----:B---3--:R-:W-:-:S02]  /*66620*/  IADD3 R2, P1, PT, R2, UR15, RZ ;  /* 0x0000000f02027c10 */ /* 0x008fc4000ff3e0ff */
[----:B------:R-:W-:Y:S02]  /*66630*/  PRMT R50, RZ, 0x7610, R50 ;  /* 0x00007610ff327816 */ /* 0x000fe40000000032 */
[----:B------:R-:W-:Y:S02]  /*66640*/  IADD3.X R3, PT, PT, R3, UR58, RZ, P1, !PT ;  /* 0x0000003a03037c10 */ /* 0x000fe40008ffe4ff */
[----:B------:R-:W-:Y:S01]  /*66650*/  PRMT R48, RZ, 0x7610, R48 ;  /* 0x00007610ff307816 */ /* 0x000fe20000000030 */
[----:B------:R-:W-:Y:S04]  /*66660*/  STL [R1+0x8c8], R2 ;  /* 0x0008c80201007387 */ /* 0x000fe80000100800 */
[----:B------:R0:W3:Y:S04]  /*66670*/  @!P0 LDG.E.U8 R50, desc[UR20][R12.64] ;  /* 0x000000140c328981 */ /* 0x0000e8000c1e1100 */
[----:B------:R1:W-:Y:S01]  /*66680*/  STL [R1+0x8c4], R3 ;  /* 0x0008c40301007387 */ /* 0x0003e20000100800 */
[----:B----4-:R-:W-:Y:S01]  /*66690*/  IADD3 R10, P1, PT, R10, UR15, RZ ;  /* 0x0000000f0a0a7c10 */ /* 0x010fe2000ff3e0ff */
[----:B0-----:R-:W-:-:S02]  /*666a0*/  @!P0 IMAD.MOV.U32 R12, RZ, RZ, R2 ;  /* 0x000000ffff0c8224 */ /* 0x001fc400078e0002 */
[----:B------:R-:W-:Y:S01]  /*666b0*/  @!P0 IMAD.MOV.U32 R13, RZ, RZ, R3 ;  /* 0x000000ffff0d8224 */ /* 0x000fe200078e0003 */
[----:B--2---:R-:W-:Y:S01]  /*666c0*/  IADD3.X R11, PT, PT, R11, UR58, RZ, P1, !PT ;  /* 0x0000003a0b0b7c10 */ /* 0x004fe20008ffe4ff */
[----:B-1----:R-:W2:Y:S04]  /*666d0*/  LDL.LU R3, [R1+0x8f4] ;  /* 0x0008f40001037983 */ /* 0x002ea80000300800 */
[----:B------:R-:W4:Y:S04]  /*666e0*/  LDL.LU R2, [R1+0x8f8] ;  /* 0x0008f80001027983 */ /* 0x000f280000300800 */
[----:B------:R0:W2:Y:S04]  /*666f0*/  @!P0 LDG.E.U8 R48, desc[UR20][R12.64] ;  /* 0x000000140c308981 */ /* 0x0000a8000c1e1100 */
[----:B------:R-:W-:Y:S01]  /*66700*/  STL [R1+0x8d0], R10 ;  /* 0x0008d00a01007387 */ /* 0x000fe20000100800 */
[----:B------:R-:W-:-:S02]  /*66710*/  @!P0 IMAD.MOV.U32 R14, RZ, RZ, R10 ;  /* 0x000000ffff0e8224 */ /* 0x000fc400078e000a */
[----:B------:R-:W-:Y:S01]  /*66720*/  @!P0 IMAD.MOV.U32 R15, RZ, RZ, R11 ;  /* 0x000000ffff0f8224 */ /* 0x000fe200078e000b */
[----:B------:R1:W-:Y:S01]  /*66730*/  STL [R1+0x8cc], R11 ;  /* 0x0008cc0b01007387 */ /* 0x0003e20000100800 */
[----:B0-----:R-:W-:Y:S02]  /*66740*/  PRMT R12, RZ, 0x7610, R12 ;  /* 0x00007610ff0c7816 */ /* 0x001fe4000000000c */
[----:B------:R-:W-:Y:S01]  /*66750*/  PRMT R13, RZ, 0x7610, R13 ;  /* 0x00007610ff0d7816 */ /* 0x000fe2000000000d */
[----:B-1----:R-:W3:Y:S04]  /*66760*/  LDL.LU R11, [R1+0x8fc] ;  /* 0x0008fc00010b7983 */ /* 0x002ee80000300800 */
[----:B------:R-:W3:Y:S04]  /*66770*/  LDL.LU R10, [R1+0x900] ;  /* 0x00090000010a7983 */ /* 0x000ee80000300800 */
[----:B------:R0:W3:Y:S01]  /*66780*/  @!P0 LDG.E.U8 R12, desc[UR20][R14.64] ;  /* 0x000000140e0c8981 */ /* 0x0000e2000c1e1100 */
[----:B------:R-:W-:-:S04]  /*66790*/  IADD3 R8, P1, PT, R8, UR15, RZ ;  /* 0x0000000f08087c10 */ /* 0x000fc8000ff3e0ff */
[----:B------:R-:W-:Y:S01]  /*667a0*/  IADD3.X R9, PT, PT, R9, UR58, RZ, P1, !PT ;  /* 0x0000003a09097c10 */ /* 0x000fe20008ffe4ff */
[----:B------:R-:W-:Y:S01]  /*667b0*/  STL [R1+0x8d8], R8 ;  /* 0x0008d80801007387 */ /* 0x000fe20000100800 */
[----:B0-----:R-:W-:-:S03]  /*667c0*/  @!P0 IMAD.MOV.U32 R14, RZ, RZ, R8 ;  /* 0x000000ffff0e8224 */ /* 0x001fc600078e0008 */
[----:B------:R-:W-:Y:S01]  /*667d0*/  @!P0 IMAD.MOV.U32 R15, RZ, RZ, R9 ;  /* 0x000000ffff0f8224 */ /* 0x000fe200078e0009 */
[----:B------:R0:W-:Y:S01]  /*667e0*/  STL [R1+0x8d4], R9 ;  /* 0x0008d40901007387 */ /* 0x0001e20000100800 */
[----:B------:R-:W-:-:S03]  /*667f0*/  IADD3 R6, P1, PT, R6, UR15, RZ ;  /* 0x0000000f06067c10 */ /* 0x000fc6000ff3e0ff */
[----:B------:R1:W3:Y:S01]  /*66800*/  @!P0 LDG.E.U8 R13, desc[UR20][R14.64] ;  /* 0x000000140e0d8981 */ /* 0x0002e2000c1e1100 */
[----:B------:R-:W-:-:S03]  /*66810*/  IADD3.X R7, PT, PT, R7, UR58, RZ, P1, !PT ;  /* 0x0000003a07077c10 */ /* 0x000fc60008ffe4ff */
[----:B0-----:R-:W3:Y:S04]  /*66820*/  LDL.LU R9, [R1+0x904] ;  /* 0x0009040001097983 */ /* 0x001ee80000300800 */
[----:B------:R-:W3:Y:S04]  /*66830*/  LDL.LU R8, [R1+0x908] ;  /* 0x0009080001087983 */ /* 0x000ee80000300800 */
[----:B------:R-:W-:Y:S01]  /*66840*/  STL [R1+0x8e8], R6 ;  /* 0x0008e80601007387 */ /* 0x000fe20000100800 */
[----:B------:R-:W-:Y:S01]  /*66850*/  @!P0 IMAD.MOV.U32 R16, RZ, RZ, R6 ;  /* 0x000000ffff108224 */ /* 0x000fe200078e0006 */
[----:B-1----:R-:W-:-:S02]  /*66860*/  PRMT R14, RZ, 0x7610, R14 ;  /* 0x00007610ff0e7816 */ /* 0x002fc4000000000e */
[----:B------:R-:W-:Y:S01]  /*66870*/  IADD3 R0, P1, PT, R0, UR15, RZ ;  /* 0x0000000f00007c10 */ /* 0x000fe2000ff3e0ff */
[----:B------:R-:W-:Y:S01]  /*66880*/  @!P0 IMAD.MOV.U32 R17, RZ, RZ, R7 ;  /* 0x000000ffff118224 */ /* 0x000fe200078e0007 */
[----:B------:R0:W-:Y:S02]  /*66890*/  STL [R1+0x8e4], R7 ;  /* 0x0008e40701007387 */ /* 0x0001e40000100800 */
[----:B------:R-:W-:Y:S02]  /*668a0*/  IADD3.X R4, PT, PT, R4, UR58, RZ, P1, !PT ;  /* 0x0000003a04047c10 */ /* 0x000fe40008ffe4ff */
[----:B------:R1:W3:Y:S04]  /*668b0*/  @!P0 LDG.E.U8 R14, desc[UR20][R16.64] ;  /* 0x00000014100e8981 */ /* 0x0002e8000c1e1100 */
[----:B0-----:R-:W3:Y:S04]  /*668c0*/  LDL.LU R7, [R1+0x90c] ;  /* 0x00090c0001077983 */ /* 0x001ee80000300800 */
[----:B------:R-:W3:Y:S04]  /*668d0*/  LDL.LU R6, [R1+0x910] ;  /* 0x0009100001067983 */ /* 0x000ee80000300800 */
[----:B------:R-:W-:Y:S04]  /*668e0*/  STL [R1+0x8f0], R0 ;  /* 0x0008f00001007387 */ /* 0x000fe80000100800 */
[----:B------:R0:W-:Y:S01]  /*668f0*/  STL [R1+0x8ec], R4 ;  /* 0x0008ec0401007387 */ /* 0x0001e20000100800 */
[----:B-1----:R-:W-:-:S02]  /*66900*/  @!P0 IMAD.MOV.U32 R17, RZ, RZ, R4 ;  /* 0x000000ffff118224 */ /* 0x002fc400078e0004 */
[----:B------:R-:W-:Y:S01]  /*66910*/  @!P0 IMAD.MOV.U32 R16, RZ, RZ, R0 ;  /* 0x000000ffff108224 */ /* 0x000fe200078e0000 */
[----:B0-----:R-:W3:Y:S04]  /*66920*/  LDL.LU R4, [R1+0x914] ;  /* 0x0009140001047983 */ /* 0x001ee80000300800 */
[----:B------:R-:W3:Y:S01]  /*66930*/  LDL.LU R0, [R1+0x918] ;  /* 0x0009180001007983 */ /* 0x000ee20000300800 */
[----:B----4-:R-:W-:Y:S02]  /*66940*/  IADD3 R2, P1, PT, R2, UR15, RZ ;  /* 0x0000000f02027c10 */ /* 0x010fe4000ff3e0ff */
[----:B------:R-:W-:Y:S02]  /*66950*/  PRMT R15, RZ, 0x7610, R15 ;  /* 0x00007610ff0f7816 */ /* 0x000fe4000000000f */
[----:B--2---:R-:W-:Y:S01]  /*66960*/  IADD3.X R3, PT, PT, R3, UR58, RZ, P1, !PT ;  /* 0x0000003a03037c10 */ /* 0x004fe20008ffe4ff */
[----:B------:R-:W-:Y:S04]  /*66970*/  STL [R1+0x8f8], R2 ;  /* 0x0008f80201007387 */ /* 0x000fe80000100800 */
[----:B------:R0:W2:Y:S04]  /*66980*/  @!P0 LDG.E.U8 R15, desc[UR20][R16.64] ;  /* 0x00000014100f8981 */ /* 0x0000a8000c1e1100 */
[----:B------:R1:W-:Y:S01]  /*66990*/  STL [R1+0x8f4], R3 ;  /* 0x0008f40301007387 */ /* 0x0003e20000100800 */
[----:B------:R-:W-:-:S02]  /*669a0*/  @!P0 IMAD.MOV.U32 R18, RZ, RZ, R2 ;  /* 0x000000ffff128224 */ /* 0x000fc400078e0002 */
[----:B------:R-:W-:Y:S01]  /*669b0*/  @!P0 IMAD.MOV.U32 R19, RZ, RZ, R3 ;  /* 0x000000ffff138224 */ /* 0x000fe200078e0003 */
[----:B---3--:R-:W-:Y:S02]  /*669c0*/  IADD3 R10, P1, PT, R10, UR15, RZ ;  /* 0x0000000f0a0a7c10 */ /* 0x008fe4000ff3e0ff */
[----:B0-----:R-:W-:Y:S01]  /*669d0*/  PRMT R16, RZ, 0x7610, R16 ;  /* 0x00007610ff107816 */ /* 0x001fe20000000010 */
[----:B-1----:R-:W3:Y:S04]  /*669e0*/  LDL.LU R3, [R1+0x924] ;  /* 0x0009240001037983 */ /* 0x002ee80000300800 */
[----:B------:R-:W4:Y:S01]  /*669f0*/  LDL.LU R2, [R1+0x928] ;  /* 0x0009280001027983 */ /* 0x000f220000300800 */
[----:B------:R-:W-:Y:S02]  /*66a00*/  IADD3.X R11, PT, PT, R11, UR58, RZ, P1, !PT ;  /* 0x0000003a0b0b7c10 */ /* 0x000fe40008ffe4ff */
[----:B------:R-:W-:Y:S01]  /*66a10*/  PRMT R17, RZ, 0x7610, R17 ;  /* 0x00007610ff117816 */ /* 0x000fe20000000011 */
[----:B------:R-:W-:Y:S04]  /*66a20*/  STL [R1+0x900], R10 ;  /* 0x0009000a01007387 */ /* 0x000fe80000100800 */
[----:B------:R0:W2:Y:S04]  /*66a30*/  @!P0 LDG.E.U8 R16, desc[UR20][R18.64] ;  /* 0x0000001412108981 */ /* 0x0000a8000c1e1100 */
[----:B------:R1:W-:Y:S01]  /*66a40*/  STL [R1+0x8fc], R11 ;  /* 0x0008fc0b01007387 */ /* 0x0003e20000100800 */
[----:B0-----:R-:W-:-:S02]  /*66a50*/  @!P0 IMAD.MOV.U32 R18, RZ, RZ, R10 ;  /* 0x000000ffff128224 */ /* 0x001fc400078e000a */
[----:B------:R-:W-:Y:S02]  /*66a60*/  @!P0 IMAD.MOV.U32 R19, RZ, RZ, R11 ;  /* 0x000000ffff138224 */ /* 0x000fe400078e000b */
[----:B-1----:R-:W2:Y:S04]  /*66a70*/  LDL.LU R11, [R1+0x92c] ;  /* 0x00092c00010b7983 */ /* 0x002ea80000300800 */
[----:B------:R-:W2:Y:S04]  /*66a80*/  LDL.LU R10, [R1+0x930] ;  /* 0x00093000010a7983 */ /* 0x000ea80000300800 */
[----:B------:R0:W2:Y:S02]  /*66a90*/  @!P0 LDG.E.U8 R17, desc[UR20][R18.64] ;  /* 0x0000001412118981 */ /* 0x0000a4000c1e1100 */
[----:B0-----:R-:W-:-:S02]  /*66aa0*/  PRMT R18, RZ, 0x7610, R18 ;  /* 0x00007610ff127816 */ /* 0x001fc40000000012 */
[----:B------:R-:W-:-:S04]  /*66ab0*/  IADD3 R8, P1, PT, R8, UR15, RZ ;  /* 0x0000000f08087c10 */ /* 0x000fc8000ff3e0ff */
[----:B------:R-:W-:Y:S01]  /*66ac0*/  IADD3.X R9, PT, PT, R9, UR58, RZ, P1, !PT ;  /* 0x0000003a09097c10 */ /* 0x000fe20008ffe4ff */
[----:B------:R-:W-:Y:S01]  /*66ad0*/  STL [R1+0x908], R8 ;  /* 0x0009080801007387 */ /* 0x000fe20000100800 */
[----:B------:R-:W-:-:S03]  /*66ae0*/  @!P0 IMAD.MOV.U32 R20, RZ, RZ, R8 ;  /* 0x000000ffff148224 */ /* 0x000fc600078e0008 */
[----:B------:R0:W-:Y:S01]  /*66af0*/  STL [R1+0x904], R9 ;  /* 0x0009040901007387 */ /* 0x0001e20000100800 */
[----:B------:R-:W-:-:S05]  /*66b00*/  @!P0 IMAD.MOV.U32 R21, RZ, RZ, R9 ;  /* 0x000000ffff158224 */ /* 0x000fca00078e0009 */
[----:B------:R1:W2:Y:S01]  /*66b10*/  @!P0 LDG.E.U8 R18, desc[UR20][R20.64] ;  /* 0x0000001414128981 */ /* 0x0002a2000c1e1100 */
[----:B------:R-:W-:-:S03]  /*66b20*/  IADD3 R6, P1, PT, R6, UR15, RZ ;  /* 0x0000000f06067c10 */ /* 0x000fc6000ff3e0ff */
[----:B0-----:R-:W2:Y:S04]  /*66b30*/  LDL.LU R9, [R1+0x934] ;  /* 0x0009340001097983 */ /* 0x001ea80000300800 */
[----:B------:R-:W2:Y:S01]  /*66b40*/  LDL.LU R8, [R1+0x938] ;  /* 0x0009380001087983 */ /* 0x000ea20000300800 */
[----:B------:R-:W-:-:S03]  /*66b50*/  IADD3.X R7, PT, PT, R7, UR58, RZ, P1, !PT ;  /* 0x0000003a07077c10 */ /* 0x000fc60008ffe4ff */
[----:B------:R-:W-:Y:S01]  /*66b60*/  STL [R1+0x910], R6 ;  /* 0x0009100601007387 */ /* 0x000fe20000100800 */
[----:B-1----:R-:W-:-:S03]  /*66b70*/  @!P0 IMAD.MOV.U32 R20, RZ, RZ, R6 ;  /* 0x000000ffff148224 */ /* 0x002fc600078e0006 */
[----:B------:R0:W-:Y:S01]  /*66b80*/  STL [R1+0x90c], R7 ;  /* 0x00090c0701007387 */ /* 0x0001e20000100800 */
[----:B------:R-:W-:Y:S01]  /*66b90*/  IADD3 R0, P1, PT, R0, UR15, RZ ;  /* 0x0000000f00007c10 */ /* 0x000fe2000ff3e0ff */
[----:B------:R-:W-:-:S03]  /*66ba0*/  @!P0 IMAD.MOV.U32 R21, RZ, RZ, R7 ;  /* 0x000000ffff158224 */ /* 0x000fc600078e0007 */
[----:B------:R-:W-:Y:S01]  /*66bb0*/  IADD3.X R4, PT, PT, R4, UR58, RZ, P1, !PT ;  /* 0x0000003a04047c10 */ /* 0x000fe20008ffe4ff */
[----:B0-----:R-:W2:Y:S04]  /*66bc0*/  LDL.LU R7, [R1+0x93c] ;  /* 0x00093c0001077983 */ /* 0x001ea80000300800 */
[----:B------:R-:W2:Y:S04]  /*66bd0*/  LDL.LU R6, [R1+0x940] ;  /* 0x0009400001067983 */ /* 0x000ea80000300800 */
[----:B------:R-:W-:Y:S04]  /*66be0*/  STL [R1+0x918], R0 ;  /* 0x0009180001007387 */ /* 0x000fe80000100800 */
[----:B------:R0:W-:Y:S01]  /*66bf0*/  STL [R1+0x914], R4 ;  /* 0x0009140401007387 */ /* 0x0001e20000100800 */
[----:B------:R-:W-:-:S02]  /*66c00*/  @!P0 IMAD.MOV.U32 R23, RZ, RZ, R4 ;  /* 0x000000ffff178224 */ /* 0x000fc400078e0004 */
[----:B------:R-:W-:Y:S01]  /*66c10*/  @!P0 IMAD.MOV.U32 R22, RZ, RZ, R0 ;  /* 0x000000ffff168224 */ /* 0x000fe200078e0000 */
[----:B0-----:R-:W2:Y:S04]  /*66c20*/  LDL.LU R4, [R1+0x944] ;  /* 0x0009440001047983 */ /* 0x001ea80000300800 */
[----:B------:R-:W2:Y:S01]  /*66c30*/  LDL.LU R0, [R1+0x948] ;  /* 0x0009480001007983 */ /* 0x000ea20000300800 */
[----:B------:R-:W-:Y:S02]  /*66c40*/  PRMT R19, RZ, 0x7610, R19 ;  /* 0x00007610ff137816 */ /* 0x000fe40000000013 */
[----:B----4-:R-:W-:-:S04]  /*66c50*/  IADD3 R2, P1, PT, R2, UR15, RZ ;  /* 0x0000000f02027c10 */ /* 0x010fc8000ff3e0ff */
[----:B------:R0:W4:Y:S01]  /*66c60*/  @!P0 LDG.E.U8 R19, desc[UR20][R20.64] ;  /* 0x0000001414138981 */ /* 0x000122000c1e1100 */
[----:B---3--:R-:W-:-:S03]  /*66c70*/  IADD3.X R3, PT, PT, R3, UR58, RZ, P1, !PT ;  /* 0x0000003a03037c10 */ /* 0x008fc60008ffe4ff */
[----:B------:R-:W-:Y:S01]  /*66c80*/  STL [R1+0x928], R2 ;  /* 0x0009280201007387 */ /* 0x000fe20000100800 */
[----:B0-----:R-:W-:Y:S02]  /*66c90*/  PRMT R20, RZ, 0x7610, R20 ;  /* 0x00007610ff147816 */ /* 0x001fe40000000014 */
[----:B--2---:R-:W-:Y:S02]  /*66ca0*/  IADD3 R10, P1, PT, R10, UR15, RZ ;  /* 0x0000000f0a0a7c10 */ /* 0x004fe4000ff3e0ff */
[----:B------:R-:W-:Y:S01]  /*66cb0*/  PRMT R21, RZ, 0x7610, R21 ;  /* 0x00007610ff157816 */ /* 0x000fe20000000015 */
[----:B------:R0:W-:Y:S04]  /*66cc0*/  STL [R1+0x924], R3 ;  /* 0x0009240301007387 */ /* 0x0001e80000100800 */
[----:B------:R1:W2:Y:S01]  /*66cd0*/  @!P0 LDG.E.U8 R20, desc[UR20][R22.64] ;  /* 0x0000001416148981 */ /* 0x0002a2000c1e1100 */
[----:B------:R-:W-:Y:S01]  /*66ce0*/  IADD3.X R11, PT, PT, R11, UR58, RZ, P1, !PT ;  /* 0x0000003a0b0b7c10 */ /* 0x000fe20008ffe4ff */
[----:B------:R-:W-:-:S02]  /*66cf0*/  @!P0 IMAD.MOV.U32 R24, RZ, RZ, R10 ;  /* 0x000000ffff188224 */ /* 0x000fc400078e000a */
[----:B-1----:R-:W-:Y:S02]  /*66d00*/  @!P0 IMAD.MOV.U32 R22, RZ, RZ, R2 ;  /* 0x000000ffff168224 */ /* 0x002fe400078e0002 */
[----:B------:R-:W-:Y:S02]  /*66d10*/  @!P0 IMAD.MOV.U32 R23, RZ, RZ, R3 ;  /* 0x000000ffff178224 */ /* 0x000fe400078e0003 */
[----:B0-----:R-:W3:Y:S04]  /*66d20*/  LDL.LU R3, [R1+0x94c] ;  /* 0x00094c0001037983 */ /* 0x001ee80000300800 */
[----:B------:R-:W2:Y:S04]  /*66d30*/  LDL.LU R2, [R1+0x950] ;  /* 0x0009500001027983 */ /* 0x000ea80000300800 */
[----:B------:R0:W3:Y:S04]  /*66d40*/  @!P0 LDG.E.U8 R21, desc[UR20][R22.64] ;  /* 0x0000001416158981 */ /* 0x0000e8000c1e1100 */
[----:B------:R-:W-:Y:S01]  /*66d50*/  STL [R1+0x930], R10 ;  /* 0x0009300a01007387 */ /* 0x000fe20000100800 */
[----:B------:R-:W-:-:S03]  /*66d60*/  @!P0 IMAD.MOV.U32 R25, RZ, RZ, R11 ;  /* 0x000000ffff198224 */ /* 0x000fc600078e000b */
[----:B------:R1:W-:Y:S04]  /*66d70*/  STL [R1+0x92c], R11 ;  /* 0x00092c0b01007387 */ /* 0x0003e80000100800 */
[----:B------:R-:W4:Y:S04]  /*66d80*/  LDL.LU R31, [R1+0x954] ;  /* 0x00095400011f7983 */ /* 0x000f280000300800 */
[----:B------:R-:W4:Y:S01]  /*66d90*/  LDL.LU R30, [R1+0x958] ;  /* 0x00095800011e7983 */ /* 0x000f220000300800 */
[----:B0-----:R-:W-:Y:S02]  /*66da0*/  PRMT R22, RZ, 0x7610, R22 ;  /* 0x00007610ff167816 */ /* 0x001fe40000000016 */
[----:B------:R-:W-:-:S04]  /*66db0*/  PRMT R23, RZ, 0x7610, R23 ;  /* 0x00007610ff177816 */ /* 0x000fc80000000017 */
[----:B------:R0:W4:Y:S01]  /*66dc0*/  @!P0 LDG.E.U8 R22, desc[UR20][R24.64] ;  /* 0x0000001418168981 */ /* 0x000122000c1e1100 */
[----:B------:R-:W-:-:S04]  /*66dd0*/  IADD3 R8, P1, PT, R8, UR15, RZ ;  /* 0x0000000f08087c10 */ /* 0x000fc8000ff3e0ff */
[----:B------:R-:W-:Y:S01]  /*66de0*/  IADD3.X R9, PT, PT, R9, UR58, RZ, P1, !PT ;  /* 0x0000003a09097c10 */ /* 0x000fe20008ffe4ff */
[----:B0-----:R-:W-:Y:S01]  /*66df0*/  @!P0 IMAD.MOV.U32 R24, RZ, RZ, R8 ;  /* 0x000000ffff188224 */ /* 0x001fe200078e0008 */
[----:B------:R-:W-:Y:S04]  /*66e00*/  STL [R1+0x938], R8 ;  /* 0x0009380801007387 */ /* 0x000fe80000100800 */
[----:B------:R0:W-:Y:S01]  /*66e10*/  STL [R1+0x934], R9 ;  /* 0x0009340901007387 */ /* 0x0001e20000100800 */
[----:B------:R-:W-:-:S03]  /*66e20*/  @!P0 IMAD.MOV.U32 R25, RZ, RZ, R9 ;  /* 0x000000ffff198224 */ /* 0x000fc600078e0009 */
[----:B-1----:R-:W4:Y:S04]  /*66e30*/  LDL.LU R11, [R1+0x964] ;  /* 0x00096400010b7983 */ /* 0x002f280000300800 */
[----:B------:R-:W4:Y:S04]  /*66e40*/  LDL.LU R10, [R1+0x968] ;  /* 0x00096800010a7983 */ /* 0x000f280000300800 */
[----:B------:R1:W4:Y:S01]  /*66e50*/  @!P0 LDG.E.U8 R23, desc[UR20][R24.64] ;  /* 0x0000001418178981 */ /* 0x000322000c1e1100 */
[----:B------:R-:W-:-:S04]  /*66e60*/  IADD3 R6, P1, PT, R6, UR15, RZ ;  /* 0x0000000f06067c10 */ /* 0x000fc8000ff3e0ff */
[----:B------:R-:W-:Y:S02]  /*66e70*/  IADD3.X R7, PT, PT, R7, UR58, RZ, P1, !PT ;  /* 0x0000003a07077c10 */ /* 0x000fe40008ffe4ff */
[----:B-1----:R-:W-:Y:S01]  /*66e80*/  PRMT R24, RZ, 0x7610, R24 ;  /* 0x00007610ff187816 */ /* 0x002fe20000000018 */
[----:B------:R1:W-:Y:S04]  /*66e90*/  STL [R1+0x940], R6 ;  /* 0x0009400601007387 */ /* 0x0003e80000100800 */
[----:B------:R-:W-:Y:S01]  /*66ea0*/  STL [R1+0x93c], R7 ;  /* 0x00093c0701007387 */ /* 0x000fe20000100800 */
[----:B------:R-:W-:Y:S02]  /*66eb0*/  @!P0 IMAD.MOV.U32 R26, RZ, RZ, R6 ;  /* 0x000000ffff1a8224 */ /* 0x000fe400078e0006 */
[----:B------:R-:W-:Y:S01]  /*66ec0*/  @!P0 IMAD.MOV.U32 R27, RZ, RZ, R7 ;  /* 0x000000ffff1b8224 */ /* 0x000fe200078e0007 */
[----:B0-----:R-:W4:Y:S04]  /*66ed0*/  LDL.LU R9, [R1+0x96c] ;  /* 0x00096c0001097983 */ /* 0x001f280000300800 */
[----:B------:R-:W4:Y:S01]  /*66ee0*/  LDL.LU R8, [R1+0x970] ;  /* 0x0009700001087983 */ /* 0x000f220000300800 */
[----:B------:R-:W-:-:S03]  /*66ef0*/  IADD3 R0, P1, PT, R0, UR15, RZ ;  /* 0x0000000f00007c10 */ /* 0x000fc6000ff3e0ff */
[----:B------:R0:W4:Y:S01]  /*66f00*/  @!P0 LDG.E.U8 R24, desc[UR20][R26.64] ;  /* 0x000000141a188981 */ /* 0x000122000c1e1100 */
[----:B------:R-:W-:-:S03]  /*66f10*/  IADD3.X R4, PT, PT, R4, UR58, RZ, P1, !PT ;  /* 0x0000003a04047c10 */ /* 0x000fc60008ffe4ff */
[----:B------:R0:W-:Y:S04]  /*66f20*/  STL [R1+0x948], R0 ;  /* 0x0009480001007387 */ /* 0x0001e80000100800 */
[----:B------:R-:W-:Y:S04]  /*66f30*/  STL [R1+0x944], R4 ;  /* 0x0009440401007387 */ /* 0x000fe80000100800 */
[----:B-1----:R-:W4:Y:S01]  /*66f40*/  LDL.LU R6, [R1+0x974] ;  /* 0x0009740001067983 */ /* 0x002f220000300800 */
[----:B0-----:R-:W-:-:S03]  /*66f50*/  @!P0 IMAD.MOV.U32 R26, RZ, RZ, R0 ;  /* 0x000000ffff1a8224 */ /* 0x001fc600078e0000 */
[----:B------:R-:W4:Y:S01]  /*66f60*/  LDL.LU R0, [R1+0x978] ;  /* 0x0009780001007983 */ /* 0x000f220000300800 */
[----:B------:R-:W-:Y:S01]  /*66f70*/  PRMT R25, RZ, 0x7610, R25 ;  /* 0x00007610ff197816 */ /* 0x000fe20000000019 */
[----:B------:R-:W-:-:S05]  /*66f80*/  @!P0 IMAD.MOV.U32 R27, RZ, RZ, R4 ;  /* 0x000000ffff1b8224 */ /* 0x000fca00078e0004 */
[----:B------:R0:W4:Y:S01]  /*66f90*/  @!P0 LDG.E.U8 R25, desc[UR20][R26.64] ;  /* 0x000000141a198981 */ /* 0x000122000c1e1100 */
[----:B--2---:R-:W-:-:S04]  /*66fa0*/  IADD3 R2, P1, PT, R2, UR15, RZ ;  /* 0x0000000f02027c10 */ /* 0x004fc8000ff3e0ff */
[----:B---3--:R-:W-:Y:S02]  /*66fb0*/  IADD3.X R3, PT, PT, R3, UR58, RZ, P1, !PT ;  /* 0x0000003a03037c10 */ /* 0x008fe40008ffe4ff */
[----:B----4-:R-:W-:Y:S02]  /*66fc0*/  IADD3 R30, P1, PT, R30, UR15, RZ ;  /* 0x0000000f1e1e7c10 */ /* 0x010fe4000ff3e0ff */
[----:B0-----:R-:W-:Y:S01]  /*66fd0*/  PRMT R26, RZ, 0x7610, R26 ;  /* 0x00007610ff1a7816 */ /* 0x001fe2000000001a */
[----:B------:R-:W-:Y:S02]  /*66fe0*/  @!P0 IMAD.MOV.U32 R28, RZ, RZ, R2 ;  /* 0x000000ffff1c8224 */ /* 0x000fe400078e0002 */
[----:B------:R-:W-:Y:S01]  /*66ff0*/  @!P0 IMAD.MOV.U32 R29, RZ, RZ, R3 ;  /* 0x000000ffff1d8224 */ /* 0x000fe200078e0003 */
[----:B------:R-:W-:Y:S02]  /*67000*/  IADD3.X R31, PT, PT, R31, UR58, RZ, P1, !PT ;  /* 0x0000003a1f1f7c10 */ /* 0x000fe40008ffe4ff */
[----:B------:R-:W-:Y:S01]  /*67010*/  PRMT R27, RZ, 0x7610, R27 ;  /* 0x00007610ff1b7816 */ /* 0x000fe2000000001b */
[----:B------:R0:W-:Y:S04]  /*67020*/  STL [R1+0x950], R2 ;  /* 0x0009500201007387 */ /* 0x0001e80000100800 */
[----:B------:R1:W2:Y:S04]  /*67030*/  @!P0 LDG.E.U8 R26, desc[UR20][R28.64] ;  /* 0x000000141c1a8981 */ /* 0x0002a8000c1e1100 */
[----:B------:R3:W-:Y:S04]  /*67040*/  STL [R1+0x94c], R3 ;  /* 0x00094c0301007387 */ /* 0x0007e80000100800 */
[----:B0-----:R-:W4:Y:S01]  /*67050*/  LDL.LU R2, [R1+0x980] ;  /* 0x0009800001027983 */ /* 0x001f220000300800 */
[----:B-1----:R-:W-:-:S02]  /*67060*/  @!P0 IMAD.MOV.U32 R28, RZ, RZ, R30 ;  /* 0x000000ffff1c8224 */ /* 0x002fc400078e001e */
[----:B------:R-:W-:Y:S01]  /*67070*/  @!P0 IMAD.MOV.U32 R29, RZ, RZ, R31 ;  /* 0x000000ffff1d8224 */ /* 0x000fe200078e001f */
[----:B---3--:R-:W3:Y:S04]  /*67080*/  LDL.LU R3, [R1+0x97c] ;  /* 0x00097c0001037983 */ /* 0x008ee80000300800 */
[----:B------:R0:W-:Y:S04]  /*67090*/  STL [R1+0x958], R30 ;  /* 0x0009581e01007387 */ /* 0x0001e80000100800 */
[----:B------:R1:W-:Y:S04]  /*670a0*/  STL [R1+0x954], R31 ;  /* 0x0009541f01007387 */ /* 0x0003e80000100800 */
[----:B------:R0:W2:Y:S02]  /*670b0*/  @!P0 LDG.E.U8 R27, desc[UR20][R28.64] ;  /* 0x000000141c1b8981 */ /* 0x0000a4000c1e1100 */
[----:B0-----:R-:W-:Y:S01]  /*670c0*/  PRMT R28, RZ, 0x7610, R28 ;  /* 0x00007610ff1c7816 */ /* 0x001fe2000000001c */
[----:B------:R-:W-:-:S02]  /*670d0*/  IMAD.MOV.U32 R7, RZ, RZ, R33 ;  /* 0x000000ffff077224 */ /* 0x000fc400078e0021 */
[----:B------:R-:W-:Y:S01]  /*670e0*/  IMAD.MOV.U32 R4, RZ, RZ, R32 ;  /* 0x000000ffff047224 */ /* 0x000fe200078e0020 */
[----:B------:R-:W-:-:S04]  /*670f0*/  IADD3 R10, P1, PT, R10, UR15, RZ ;  /* 0x0000000f0a0a7c10 */ /* 0x000fc8000ff3e0ff */
[----:B------:R-:W-:Y:S01]  /*67100*/  IADD3.X R11, PT, PT, R11, UR58, RZ, P1, !PT ;  /* 0x0000003a0b0b7c10 */ /* 0x000fe20008ffe4ff */
[----:B------:R0:W-:Y:S01]  /*67110*/  STL [R1+0x968], R10 ;  /* 0x0009680a01007387 */ /* 0x0001e20000100800 */
[----:B------:R-:W-:-:S03]  /*67120*/  @!P0 IMAD.MOV.U32 R30, RZ, RZ, R10 ;  /* 0x000000ffff1e8224 */ /* 0x000fc600078e000a */
[----:B------:R-:W-:Y:S01]  /*67130*/  STL [R1+0x964], R11 ;  /* 0x0009640b01007387 */ /* 0x000fe20000100800 */
[----:B-1----:R-:W-:-:S03]  /*67140*/  @!P0 IMAD.MOV.U32 R31, RZ, RZ, R11 ;  /* 0x000000ffff1f8224 */ /* 0x002fc600078e000b */
[----:B------:R-:W2:Y:S04]  /*67150*/  LDL.LU R35, [R1+0x984] ;  /* 0x0009840001237983 */ /* 0x000ea80000300800 */
[----:B------:R-:W2:Y:S04]  /*67160*/  LDL.LU R34, [R1+0x988] ;  /* 0x0009880001227983 */ /* 0x000ea80000300800 */
[----:B------:R1:W2:Y:S01]  /*67170*/  @!P0 LDG.E.U8 R28, desc[UR20][R30.64] ;  /* 0x000000141e1c8981 */ /* 0x0002a2000c1e1100 */
[----:B------:R-:W-:-:S04]  /*67180*/  IADD3 R8, P1, PT, R8, UR15, RZ ;  /* 0x0000000f08087c10 */ /* 0x000fc8000ff3e0ff */
[----:B------:R-:W-:Y:S01]  /*67190*/  IADD3.X R9, PT, PT, R9, UR58, RZ, P1, !PT ;  /* 0x0000003a09097c10 */ /* 0x000fe20008ffe4ff */
[----:B------:R0:W-:Y:S01]  /*671a0*/  STL [R1+0x970], R8 ;  /* 0x0009700801007387 */ /* 0x0001e20000100800 */
[----:B-1----:R-:W-:-:S03]  /*671b0*/  @!P0 IMAD.MOV.U32 R30, RZ, RZ, R8 ;  /* 0x000000ffff1e8224 */ /* 0x002fc600078e0008 */
[----:B------:R-:W-:Y:S04]  /*671c0*/  STL [R1+0x96c], R9 ;  /* 0x00096c0901007387 */ /* 0x000fe80000100800 */
[----:B0-----:R-:W2:Y:S04]  /*671d0*/  LDL.LU R10, [R1+0x98c] ;  /* 0x00098c00010a7983 */ /* 0x001ea80000300800 */
[----:B------:R-:W2:Y:S01]  /*671e0*/  LDL.LU R8, [R1+0x990] ;  /* 0x0009900001087983 */ /* 0x000ea20000300800 */
[----:B------:R-:W-:-:S04]  /*671f0*/  IADD3 R0, P1, PT, R0, UR15, RZ ;  /* 0x0000000f00007c10 */ /* 0x000fc8000ff3e0ff */
[----:B------:R-:W-:Y:S01]  /*67200*/  IADD3.X R6, PT, PT, R6, UR58, RZ, P1, !PT ;  /* 0x0000003a06067c10 */ /* 0x000fe20008ffe4ff */
[----:B------:R-:W-:Y:S01]  /*67210*/  STL [R1+0x978], R0 ;  /* 0x0009780001007387 */ /* 0x000fe20000100800 */
[----:B------:R-:W-:-:S03]  /*67220*/  @!P0 IMAD.MOV.U32 R32, RZ, RZ, R0 ;  /* 0x000000ffff208224 */ /* 0x000fc600078e0000 */
[----:B------:R0:W-:Y:S01]  /*67230*/  STL [R1+0x974], R6 ;  /* 0x0009740601007387 */ /* 0x0001e20000100800 */
[----:B------:R-:W-:-:S03]  /*67240*/  @!P0 IMAD.MOV.U32 R33, RZ, RZ, R6 ;  /* 0x000000ffff218224 */ /* 0x000fc600078e0006 */
[----:B0-----:R-:W2:Y:S04]  /*67250*/  LDL.LU R6, [R1+0x15b0] ;  /* 0x0015b00001067983 */ /* 0x001ea80000300800 */
[----:B------:R-:W2:Y:S01]  /*67260*/  LDL.LU R0, [R1+0x15b4] ;  /* 0x0015b40001007983 */ /* 0x000ea20000300800 */
[----:B------:R-:W-:Y:S01]  /*67270*/  PRMT R29, RZ, 0x7610, R29 ;  /* 0x00007610ff1d7816 */ /* 0x000fe2000000001d */
[----:B------:R-:W-:-:S05]  /*67280*/  @!P0 IMAD.MOV.U32 R31, RZ, RZ, R9 ;  /* 0x000000ffff1f8224 */ /* 0x000fca00078e0009 */
[----:B------:R0:W2:Y:S02]  /*67290*/  @!P0 LDG.E.U8 R29, desc[UR20][R30.64] ;  /* 0x000000141e1d8981 */ /* 0x0000a4000c1e1100 */
[----:B0-----:R-:W-:Y:S02]  /*672a0*/  PRMT R30, RZ, 0x7610, R30 ;  /* 0x00007610ff1e7816 */ /* 0x001fe4000000001e */
[----:B----4-:R-:W-:-:S04]  /*672b0*/  IADD3 R2, P1, PT, R2, UR15, RZ ;  /* 0x0000000f02027c10 */ /* 0x010fc8000ff3e0ff */
[----:B------:R0:W4:Y:S01]  /*672c0*/  @!P0 LDG.E.U8 R30, desc[UR20][R32.64] ;  /* 0x00000014201e8981 */ /* 0x000122000c1e1100 */
[----:B---3--:R-:W-:-:S03]  /*672d0*/  IADD3.X R3, PT, PT, R3, UR58, RZ, P1, !PT ;  /* 0x0000003a03037c10 */ /* 0x008fc60008ffe4ff */
[----:B------:R1:W-:Y:S01]  /*672e0*/  STL [R1+0x980], R2 ;  /* 0x0009800201007387 */ /* 0x0003e20000100800 */
[----:B------:R-:W-:-:S03]  /*672f0*/  PRMT R31, RZ, 0x7610, R31 ;  /* 0x00007610ff1f7816 */ /* 0x000fc6000000001f */
[----:B------:R3:W-:Y:S04]  /*67300*/  STL [R1+0x97c], R3 ;  /* 0x00097c0301007387 */ /* 0x0007e80000100800 */
[----:B------:R-:W4:Y:S01]  /*67310*/  LDL.LU R11, [R1+0x15c0] ;  /* 0x0015c000010b7983 */ /* 0x000f220000300800 */
[----:B0-----:R-:W-:Y:S02]  /*67320*/  @!P0 IMAD.MOV.U32 R32, RZ, RZ, R2 ;  /* 0x000000ffff208224 */ /* 0x001fe400078e0002 */
[----:B------:R-:W-:Y:S01]  /*67330*/  @!P0 IMAD.MOV.U32 R33, RZ, RZ, R3 ;  /* 0x000000ffff218224 */ /* 0x000fe200078e0003 */
[----:B-1----:R-:W4:Y:S04]  /*67340*/  LDL.LU R2, [R1+0x15c4] ;  /* 0x0015c40001027983 */ /* 0x002f280000300800 */
[----:B------:R0:W4:Y:S01]  /*67350*/  @!P0 LDG.E.U8 R31, desc[UR20][R32.64] ;  /* 0x00000014201f8981 */ /* 0x000122000c1e1100 */
[----:B---3--:R-:W-:-:S02]  /*67360*/  IMAD.MOV.U32 R3, RZ, RZ, R4 ;  /* 0x000000ffff037224 */ /* 0x008fc400078e0004 */
[----:B------:R-:W-:Y:S01]  /*67370*/  IMAD.MOV.U32 R4, RZ, RZ, R7 ;  /* 0x000000ffff047224 */ /* 0x000fe200078e0007 */
[----:B0-----:R-:W-:Y:S01]  /*67380*/  PRMT R32, RZ, 0x7610, R32 ;  /* 0x00007610ff207816 */ /* 0x001fe20000000020 */
[----:B------:R-:W-:Y:S01]  /*67390*/  IMAD.MOV.U32 R7, RZ, RZ, R38 ;  /* 0x000000ffff077224 */ /* 0x000fe200078e0026 */
[----:B--2---:R-:W-:-:S04]  /*673a0*/  IADD3 R34, P1, PT, R34, UR15, RZ ;  /* 0x0000000f22227c10 */ /* 0x004fc8000ff3e0ff */
[----:B------:R-:W-:Y:S01]  /*673b0*/  IADD3.X R35, PT, PT, R35, UR58, RZ, P1, !PT ;  /* 0x0000003a23237c10 */ /* 0x000fe20008ffe4ff */
[----:B------:R0:W-:Y:S04]  /*673c0*/  STL [R1+0x988], R34 ;  /* 0x0009882201007387 */ /* 0x0001e80000100800 */
[----:B------:R-:W-:Y:S04]  /*673d0*/  STL [R1+0x984], R35 ;  /* 0x0009842301007387 */ /* 0x000fe80000100800 */
[----:B------:R0:W2:Y:S01]  /*673e0*/  @!P0 LDG.E.U8 R32, desc[UR20][R34.64] ;  /* 0x0000001422208981 */ /* 0x0000a2000c1e1100 */
[----:B------:R-:W-:-:S04]  /*673f0*/  IADD3 R8, P1, PT, R8, UR15, RZ ;  /* 0x0000000f08087c10 */ /* 0x000fc8000ff3e0ff */
[----:B------:R-:W-:Y:S01]  /*67400*/  IADD3.X R10, PT, PT, R10, UR58, RZ, P1, !PT ;  /* 0x0000003a0a0a7c10 */ /* 0x000fe20008ffe4ff */
[----:B------:R1:W-:Y:S01]  /*67410*/  STL [R1+0x990], R8 ;  /* 0x0009900801007387 */ /* 0x0003e20000100800 */
[----:B0-----:R-:W-:-:S03]  /*67420*/  @!P0 IMAD.MOV.U32 R34, RZ, RZ, R8 ;  /* 0x000000ffff228224 */ /* 0x001fc600078e0008 */
[----:B------:R0:W-:Y:S01]  /*67430*/  STL [R1+0x98c], R10 ;  /* 0x00098c0a01007387 */ /* 0x0001e20000100800 */
[----:B------:R-:W-:-:S04]  /*67440*/  IADD3 R0, P1, PT, R0, UR15, RZ ;  /* 0x0000000f00007c10 */ /* 0x000fc8000ff3e0ff */
[----:B------:R-:W-:Y:S01]  /*67450*/  IADD3.X R6, PT, PT, R6, UR58, RZ, P1, !PT ;  /* 0x0000003a06067c10 */ /* 0x000fe20008ffe4ff */
[----:B------:R-:W-:Y:S04]  /*67460*/  STL [R1+0x15b4], R0 ;  /* 0x0015b40001007387 */ /* 0x000fe80000100800 */
[----:B------:R3:W-:Y:S04]  /*67470*/  STL [R1+0x15b0], R6 ;  /* 0x0015b00601007387 */ /* 0x0007e80000100800 */
[----:B------:R-:W2:Y:S04]  /*67480*/  LDL.LU R38, [R1+0x15c8] ;  /* 0x0015c80001267983 */ /* 0x000ea80000300800 */
[----:B-1----:R-:W2:Y:S01]  /*67490*/  LDL.LU R8, [R1+0x15cc] ;  /* 0x0015cc0001087983 */ /* 0x002ea20000300800 */
[----:B------:R-:W-:Y:S01]  /*674a0*/  PRMT R33, RZ, 0x7610, R33 ;  /* 0x00007610ff217816 */ /* 0x000fe20000000021 */
[----:B------:R-:W-:-:S02]  /*674b0*/  @!P0 IMAD.MOV.U32 R35, RZ, RZ, R10 ;  /* 0x000000ffff238224 */ /* 0x000fc400078e000a */
[----:B------:R-:W-:Y:S02]  /*674c0*/  IMAD.MOV.U32 R9, RZ, RZ, R37 ;  /* 0x000000ffff097224 */ /* 0x000fe400078e0025 */
[----:B0-----:R-:W-:Y:S02]  /*674d0*/  IMAD.MOV.U32 R10, RZ, RZ, R36 ;  /* 0x000000ffff0a7224 */ /* 0x001fe400078e0024 */
[----:B------:R-:W-:Y:S01]  /*674e0*/  @!P0 IMAD.MOV.U32 R36, RZ, RZ, R0 ;  /* 0x000000ffff248224 */ /* 0x000fe200078e0000 */
[----:B------:R0:W2:Y:S01]  /*674f0*/  @!P0 LDG.E.U8 R33, desc[UR20][R34.64] ;  /* 0x0000001422218981 */ /* 0x0000a2000c1e1100 */
[----:B------:R-:W-:Y:S01]  /*67500*/  @!P0 IMAD.MOV.U32 R37, RZ, RZ, R6 ;  /* 0x000000ffff258224 */ /* 0x000fe200078e0006 */
[----:B0-----:R-:W-:-:S06]  /*67510*/  PRMT R34, RZ, 0x7610, R34 ;  /* 0x00007610ff227816 */ /* 0x001fcc0000000022 */
[----:B------:R0:W2:Y:S01]  /*67520*/  @!P0 LDG.E.U8 R34, desc[UR20][R36.64] ;  /* 0x0000001424228981 */ /* 0x0000a2000c1e1100 */
[----:B----4-:R-:W-:-:S04]  /*67530*/  IADD3 R2, P1, PT, R2, UR15, RZ ;  /* 0x0000000f02027c10 */ /* 0x010fc8000ff3e0ff */
[----:B------:R-:W-:Y:S01]  /*67540*/  IADD3.X R11, PT, PT, R11, UR58, RZ, P1, !PT ;  /* 0x0000003a0b0b7c10 */ /* 0x000fe20008ffe4ff */
[----:B------:R-:W-:Y:S01]  /*67550*/  STL [R1+0x15c4], R2 ;  /* 0x0015c40201007387 */ /* 0x000fe20000100800 */
[----:B0-----:R-:W-:-:S03]  /*67560*/  @!P0 IMAD.MOV.U32 R36, RZ, RZ, R2 ;  /* 0x000000ffff248224 */ /* 0x001fc600078e0002 */
[----:B------:R0:W-:Y:S01]  /*67570*/  STL [R1+0x15c0], R11 ;  /* 0x0015c00b01007387 */ /* 0x0001e20000100800 */
[----:B------:R-:W-:Y:S02]  /*67580*/  @!P0 IMAD.MOV.U32 R37, RZ, RZ, R11 ;  /* 0x000000ffff258224 */ /* 0x000fe400078e000b */
[----:B---3--:R-:W-:Y:S02]  /*67590*/  IMAD.MOV.U32 R6, RZ, RZ, R41 ;  /* 0x000000ffff067224 */ /* 0x008fe400078e0029 */
[----:B------:R-:W-:Y:S01]  /*675a0*/  IMAD.MOV.U32 R0, RZ, RZ, R40 ;  /* 0x000000ffff007224 */ /* 0x000fe200078e0028 */
[----:B0-----:R-:W3:Y:S04]  /*675b0*/  LDL.LU R11, [R1+0x15d0] ;  /* 0x0015d000010b7983 */ /* 0x001ee80000300800 */
[----:B------:R-:W4:Y:S04]  /*675c0*/  LDL.LU R2, [R1+0x15d4] ;  /* 0x0015d40001027983 */ /* 0x000f280000300800 */
[----:B------:R-:W3:Y:S04]  /*675d0*/  LDL.LU R41, [R1+0x15d8] ;  /* 0x0015d80001297983 */ /* 0x000ee80000300800 */
[----:B------:R-:W3:Y:S01]  /*675e0*/  LDL.LU R40, [R1+0x15dc] ;  /* 0x0015dc0001287983 */ /* 0x000ee20000300800 */
[----:B------:R-:W-:-:S02]  /*675f0*/  IMAD.MOV.U32 R92, RZ, RZ, R3 ;  /* 0x000000ffff5c7224 */ /* 0x000fc400078e0003 */
[----:B------:R-:W-:Y:S01]  /*67600*/  IMAD.MOV.U32 R3, RZ, RZ, R39 ;  /* 0x000000ffff037224 */ /* 0x000fe200078e0027 */
[----:B--2---:R-:W-:-:S04]  /*67610*/  IADD3 R8, P1, PT, R8, UR15, RZ ;  /* 0x0000000f08087c10 */ /* 0x004fc8000ff3e0ff */
[----:B------:R-:W-:Y:S01]  /*67620*/  IADD3.X R38, PT, PT, R38, UR58, RZ, P1, !PT ;  /* 0x0000003a26267c10 */ /* 0x000fe20008ffe4ff */
[----:B------:R-:W-:Y:S04]  /*67630*/  STL [R1+0x15cc], R8 ;  /* 0x0015cc0801007387 */ /* 0x000fe80000100800 */
[----:B------:R0:W-:Y:S01]  /*67640*/  STL [R1+0x15c8], R38 ;  /* 0x0015c82601007387 */ /* 0x0001e20000100800 */
[----:B------:R-:W-:-:S03]  /*67650*/  @!P0 IMAD.MOV.U32 R39, RZ, RZ, R38 ;  /* 0x000000ffff278224 */ /* 0x000fc600078e0026 */
[----:B------:R-:W2:Y:S01]  /*67660*/  LDL.LU R56, [R1+0x15e0] ;  /* 0x0015e00001387983 */ /* 0x000ea20000300800 */
[----:B0-----:R-:W-:-:S03]  /*67670*/  @!P0 IMAD.MOV.U32 R38, RZ, RZ, R8 ;  /* 0x000000ffff268224 */ /* 0x001fc600078e0008 */
[----:B------:R-:W2:Y:S01]  /*67680*/  LDL.LU R8, [R1+0x15e4] ;  /* 0x0015e40001087983 */ /* 0x000ea20000300800 */
[----:B------:R-:W-:-:S06]  /*67690*/  PRMT R35, RZ, 0x7610, R35 ;  /* 0x00007610ff237816 */ /* 0x000fcc0000000023 */
[----:B------:R0:W2:Y:S02]  /*676a0*/  @!P0 LDG.E.U8 R35, desc[UR20][R36.64] ;  /* 0x0000001424238981 */ /* 0x0000a4000c1e1100 */
[----:B0-----:R-:W-:Y:S02]  /*676b0*/  PRMT R36, RZ, 0x7610, R36 ;  /* 0x00007610ff247816 */ /* 0x001fe40000000024 */
[----:B----4-:R-:W-:-:S04]  /*676c0*/  IADD3 R2, P1, PT, R2, UR15, RZ ;  /* 0x0000000f02027c10 */ /* 0x010fc8000ff3e0ff */
[----:B------:R0:W4:Y:S01]  /*676d0*/  @!P0 LDG.E.U8 R36, desc[UR20][R38.64] ;  /* 0x0000001426248981 */ /* 0x000122000c1e1100 */
[----:B---3--:R-:W-:Y:S02]  /*676e0*/  IADD3.X R11, PT, PT, R11, UR58, RZ, P1, !PT ;  /* 0x0000003a0b0b7c10 */ /* 0x008fe40008ffe4ff */
[----:B------:R-:W-:Y:S02]  /*676f0*/  IADD3 R40, P1, PT, R40, UR15, RZ ;  /* 0x0000000f28287c10 */ /* 0x000fe4000ff3e0ff */
[----:B------:R-:W-:Y:S01]  /*67700*/  PRMT R37, RZ, 0x7610, R37 ;  /* 0x00007610ff257816 */ /* 0x000fe20000000025 */
[----:B------:R1:W-:Y:S01]  /*67710*/  STL [R1+0x15d4], R2 ;  /* 0x0015d40201007387 */ /* 0x0003e20000100800 */
[----:B------:R-:W-:Y:S01]  /*67720*/  IADD3.X R41, PT, PT, R41, UR58, RZ, P1, !PT ;  /* 0x0000003a29297c10 */ /* 0x000fe20008ffe4ff */
[----:B0-----:R-:W-:Y:S02]  /*67730*/  @!P0 IMAD.MOV.U32 R38, RZ, RZ, R2 ;  /* 0x000000ffff268224 */ /* 0x001fe400078e0002 */
[----:B------:R-:W-:Y:S01]  /*67740*/  @!P0 IMAD.MOV.U32 R39, RZ, RZ, R11 ;  /* 0x000000ffff278224 */ /* 0x000fe200078e000b */
[----:B------:R0:W-:Y:S04]  /*67750*/  STL [R1+0x15d0], R11 ;  /* 0x0015d00b01007387 */ /* 0x0001e80000100800 */
[----:B------:R3:W-:Y:S01]  /*67760*/  STL [R1+0x15dc], R40 ;  /* 0x0015dc2801007387 */ /* 0x0007e20000100800 */
[----:B-1----:R-:W-:-:S03]  /*67770*/  IMAD.MOV.U32 R2, RZ, RZ, R43 ;  /* 0x000000ffff027224 */ /* 0x002fc600078e002b */
[----:B------:R1:W4:Y:S04]  /*67780*/  @!P0 LDG.E.U8 R37, desc[UR20][R38.64] ;  /* 0x0000001426258981 */ /* 0x000328000c1e1100 */
[----:B------:R2:W-:Y:S04]  /*67790*/  STL [R1+0x15d8], R41 ;  /* 0x0015d82901007387 */ /* 0x0005e80000100800 */
[----:B------:R-:W4:Y:S01]  /*677a0*/  LDL.LU R43, [R1+0x15e8] ;  /* 0x0015e800012b7983 */ /* 0x000f220000300800 */
[----:B0-----:R-:W-:-:S03]  /*677b0*/  IMAD.MOV.U32 R11, RZ, RZ, R42 ;  /* 0x000000ffff0b7224 */ /* 0x001fc600078e002a */
[----:B------:R-:W4:Y:S01]  /*677c0*/  LDL.LU R42, [R1+0x15ec] ;  /* 0x0015ec00012a7983 */ /* 0x000f220000300800 */
[----:B-1----:R-:W-:-:S06]  /*677d0*/  PRMT R38, RZ, 0x7610, R38 ;  /* 0x00007610ff267816 */ /* 0x002fcc0000000026 */
[----:B------:R3:W4:Y:S01]  /*677e0*/  @!P0 LDG.E.U8 R38, desc[UR20][R40.64] ;  /* 0x0000001428268981 */ /* 0x000722000c1e1100 */
[----:B--2---:R-:W-:-:S04]  /*677f0*/  IADD3 R8, P1, PT, R8, UR15, RZ ;  /* 0x0000000f08087c10 */ /* 0x004fc8000ff3e0ff */
[----:B------:R-:W-:Y:S01]  /*67800*/  IADD3.X R56, PT, PT, R56, UR58, RZ, P1, !PT ;  /* 0x0000003a38387c10 */ /* 0x000fe20008ffe4ff */
[----:B------:R-:W-:Y:S01]  /*67810*/  STL [R1+0x15e4], R8 ;  /* 0x0015e40801007387 */ /* 0x000fe20000100800 */
[----:B---3--:R-:W-:-:S03]  /*67820*/  @!P0 IMAD.MOV.U32 R40, RZ, RZ, R8 ;  /* 0x000000ffff288224 */ /* 0x008fc600078e0008 */
[----:B------:R0:W-:Y:S01]  /*67830*/  STL [R1+0x15e0], R56 ;  /* 0x0015e03801007387 */ /* 0x0001e20000100800 */
[----:B------:R-:W-:-:S03]  /*67840*/  @!P0 IMAD.MOV.U32 R41, RZ, RZ, R56 ;  /* 0x000000ffff298224 */ /* 0x000fc600078e0038 */
[----:B0-----:R-:W2:Y:S04]  /*67850*/  LDL.LU R56, [R1+0x15f0] ;  /* 0x0015f00001387983 */ /* 0x001ea80000300800 */
[----:B------:R-:W3:Y:S01]  /*67860*/  LDL.LU R8, [R1+0x15f4] ;  /* 0x0015f40001087983 */ /* 0x000ee20000300800 */
[----:B------:R-:W-:Y:S01]  /*67870*/  PRMT R39, RZ, 0x7610, R39 ;  /* 0x00007610ff277816 */ /* 0x000fe20000000027 */
[----:B------:R-:W-:Y:S02]  /*67880*/  IMAD.MOV.U32 R88, RZ, RZ, R9 ;  /* 0x000000ffff587224 */ /* 0x000fe400078e0009 */
[----:B------:R-:W-:Y:S02]  /*67890*/  IMAD.MOV.U32 R9, RZ, RZ, R7 ;  /* 0x000000ffff097224 */ /* 0x000fe400078e0007 */
[----:B------:R-:W-:-:S02]  /*678a0*/  IMAD.MOV.U32 R7, RZ, RZ, R45 ;  /* 0x000000ffff077224 */ /* 0x000fc400078e002d */
[----:B------:R-:W-:Y:S01]  /*678b0*/  IMAD.MOV.U32 R90, RZ, RZ, R44 ;  /* 0x000000ffff5a7224 */ /* 0x000fe200078e002c */
[----:B------:R0:W2:Y:S02]  /*678c0*/  @!P0 LDG.E.U8 R39, desc[UR20][R40.64] ;  /* 0x0000001428278981 */ /* 0x0000a4000c1e1100 */
[----:B0-----:R-:W-:Y:S02]  /*678d0*/  PRMT R40, RZ, 0x7610, R40 ;  /* 0x00007610ff287816 */ /* 0x001fe40000000028 */
[----:B----4-:R-:W-:-:S04]  /*678e0*/  IADD3 R42, P1, PT, R42, UR15, RZ ;  /* 0x0000000f2a2a7c10 */ /* 0x010fc8000ff3e0ff */
[----:B------:R-:W-:Y:S01]  /*678f0*/  IADD3.X R43, PT, PT, R43, UR58, RZ, P1, !PT ;  /* 0x0000003a2b2b7c10 */ /* 0x000fe20008ffe4ff */
[----:B------:R-:W-:Y:S04]  /*67900*/  STL [R1+0x15ec], R42 ;  /* 0x0015ec2a01007387 */ /* 0x000fe80000100800 */
[----:B------:R0:W-:Y:S04]  /*67910*/  STL [R1+0x15e8], R43 ;  /* 0x0015e82b01007387 */ /* 0x0001e80000100800 */
[----:B------:R-:W4:Y:S04]  /*67920*/  LDL.LU R45, [R1+0x1600] ;  /* 0x00160000012d7983 */ /* 0x000f280000300800 */
[----:B------:R-:W4:Y:S04]  /*67930*/  LDL.LU R44, [R1+0x1604] ;  /* 0x00160400012c7983 */ /* 0x000f280000300800 */
[----:B------:R0:W4:Y:S01]  /*67940*/  @!P0 LDG.E.U8 R40, desc[UR20][R42.64] ;  /* 0x000000142a288981 */ /* 0x000122000c1e1100 */
[----:B---3--:R-:W-:-:S04]  /*67950*/  IADD3 R8, P1, PT, R8, UR15, RZ ;  /* 0x0000000f08087c10 */ /* 0x008fc8000ff3e0ff */
[----:B--2---:R-:W-:Y:S01]  /*67960*/  IADD3.X R56, PT, PT, R56, UR58, RZ, P1, !PT ;  /* 0x0000003a38387c10 */ /* 0x004fe20008ffe4ff */
[----:B------:R-:W-:Y:S04]  /*67970*/  STL [R1+0x15f4], R8 ;  /* 0x0015f40801007387 */ /* 0x000fe80000100800 */
[----:B------:R1:W-:Y:S01]  /*67980*/  STL [R1+0x15f0], R56 ;  /* 0x0015f03801007387 */ /* 0x0003e20000100800 */
[----:B0-----:R-:W-:-:S03]  /*67990*/  @!P0 IMAD.MOV.U32 R43, RZ, RZ, R56 ;  /* 0x000000ffff2b8224 */ /* 0x001fc600078e0038 */
[----:B------:R-:W2:Y:S04]  /*679a0*/  LDL.LU R58, [R1+0x1640] ;  /* 0x00164000013a7983 */ /* 0x000ea80000300800 */
[----:B-1----:R-:W3:Y:S01]  /*679b0*/  LDL.LU R56, [R1+0x1644] ;  /* 0x0016440001387983 */ /* 0x002ee20000300800 */
[----:B------:R-:W-:Y:S01]  /*679c0*/  PRMT R41, RZ, 0x7610, R41 ;  /* 0x00007610ff297816 */ /* 0x000fe20000000029 */
[----:B------:R-:W-:Y:S02]  /*679d0*/  @!P0 IMAD.MOV.U32 R42, RZ, RZ, R8 ;  /* 0x000000ffff2a8224 */ /* 0x000fe400078e0008 */
[----:B------:R-:W-:Y:S02]  /*679e0*/  IMAD.MOV.U32 R86, RZ, RZ, R92 ;  /* 0x000000ffff567224 */ /* 0x000fe400078e005c */
[----:B------:R-:W-:-:S02]  /*679f0*/  IMAD.MOV.U32 R92, RZ, RZ, R0 ;  /* 0x000000ffff5c7224 */ /* 0x000fc400078e0000 */
[----:B------:R-:W-:Y:S01]  /*67a00*/  IMAD.MOV.U32 R8, RZ, RZ, R6 ;  /* 0x000000ffff087224 */ /* 0x000fe200078e0006 */
[----:B------:R0:W2:Y:S01]  /*67a10*/  @!P0 LDG.E.U8 R41, desc[UR20][R42.64] ;  /* 0x000000142a298981 */ /* 0x0000a2000c1e1100 */
[----:B------:R-:W-:Y:S02]  /*67a20*/  IMAD.MOV.U32 R0, RZ, RZ, R47 ;  /* 0x000000ffff007224 */ /* 0x000fe400078e002f */
[----:B------:R-:W-:Y:S01]  /*67a30*/  IMAD.MOV.U32 R6, RZ, RZ, R46 ;  /* 0x000000ffff067224 */ /* 0x000fe200078e002e */
[----:B----4-:R-:W-:-:S04]  /*67a40*/  IADD3 R44, P1, PT, R44, UR15, RZ ;  /* 0x0000000f2c2c7c10 */ /* 0x010fc8000ff3e0ff */
[----:B------:R-:W-:Y:S02]  /*67a50*/  IADD3.X R45, PT, PT, R45, UR58, RZ, P1, !PT ;  /* 0x0000003a2d2d7c10 */ /* 0x000fe40008ffe4ff */
[----:B0-----:R-:W-:Y:S01]  /*67a60*/  PRMT R42, RZ, 0x7610, R42 ;  /* 0x00007610ff2a7816 */ /* 0x001fe2000000002a */
[----:B------:R0:W-:Y:S04]  /*67a70*/  STL [R1+0x1604], R44 ;  /* 0x0016042c01007387 */ /* 0x0001e80000100800 */
[----:B------:R1:W-:Y:S04]  /*67a80*/  STL [R1+0x1600], R45 ;  /* 0x0016002d01007387 */ /* 0x0003e80000100800 */
[----:B------:R-:W4:Y:S04]  /*67a90*/  LDL.LU R47, [R1+0x1680] ;  /* 0x00168000012f7983 */ /* 0x000f280000300800 */
[----:B------:R-:W4:Y:S04]  /*67aa0*/  LDL.LU R46, [R1+0x1684] ;  /* 0x00168400012e7983 */ /* 0x000f280000300800 */
[----:B------:R0:W4:Y:S01]  /*67ab0*/  @!P0 LDG.E.U8 R42, desc[UR20][R44.64] ;  /* 0x000000142c2a8981 */ /* 0x000122000c1e1100 */
[----:B---3--:R-:W-:-:S04]  /*67ac0*/  IADD3 R56, P1, PT, R56, UR15, RZ ;  /* 0x0000000f38387c10 */ /* 0x008fc8000ff3e0ff */
[----:B--2---:R-:W-:Y:S01]  /*67ad0*/  IADD3.X R58, PT, PT, R58, UR58, RZ, P1, !PT ;  /* 0x0000003a3a3a7c10 */ /* 0x004fe20008ffe4ff */
[----:B------:R-:W-:Y:S01]  /*67ae0*/  STL [R1+0x1644], R56 ;  /* 0x0016443801007387 */ /* 0x000fe20000100800 */
[----:B0-----:R-:W-:-:S03]  /*67af0*/  @!P0 IMAD.MOV.U32 R44, RZ, RZ, R56 ;  /* 0x000000ffff2c8224 */ /* 0x001fc600078e0038 */
[----:B------:R0:W-:Y:S01]  /*67b00*/  STL [R1+0x1640], R58 ;  /* 0x0016403a01007387 */ /* 0x0001e20000100800 */
[----:B-1----:R-:W-:-:S03]  /*67b10*/  @!P0 IMAD.MOV.U32 R45, RZ, RZ, R58 ;  /* 0x000000ffff2d8224 */ /* 0x002fc600078e003a */
[----:B0-----:R-:W2:Y:S04]  /*67b20*/  LDL.LU R58, [R1+0x16c0] ;  /* 0x0016c000013a7983 */ /* 0x001ea80000300800 */
[----:B------:R-:W3:Y:S01]  /*67b30*/  LDL.LU R56, [R1+0x16c4] ;  /* 0x0016c40001387983 */ /* 0x000ee20000300800 */
[----:B------:R-:W-:-:S06]  /*67b40*/  PRMT R43, RZ, 0x7610, R43 ;  /* 0x00007610ff2b7816 */ /* 0x000fcc000000002b */
[----:B------:R0:W2:Y:S01]  /*67b50*/  @!P0 LDG.E.U8 R43, desc[UR20][R44.64] ;  /* 0x000000142c2b8981 */ /* 0x0000a2000c1e1100 */
[----:B----4-:R-:W-:-:S04]  /*67b60*/  IADD3 R46, P1, PT, R46, UR15, RZ ;  /* 0x0000000f2e2e7c10 */ /* 0x010fc8000ff3e0ff */
[----:B------:R-:W-:Y:S01]  /*67b70*/  IADD3.X R47, PT, PT, R47, UR58, RZ, P1, !PT ;  /* 0x0000003a2f2f7c10 */ /* 0x000fe20008ffe4ff */
[----:B------:R1:W-:Y:S01]  /*67b80*/  STL [R1+0x1684], R46 ;  /* 0x0016842e01007387 */ /* 0x0003e20000100800 */
[----:B0-----:R-:W-:-:S03]  /*67b90*/  PRMT R44, RZ, 0x7610, R44 ;  /* 0x00007610ff2c7816 */ /* 0x001fc6000000002c */
[----:B------:R0:W-:Y:S04]  /*67ba0*/  STL [R1+0x1680], R47 ;  /* 0x0016802f01007387 */ /* 0x0001e80000100800 */
[----:B------:R-:W4:Y:S04]  /*67bb0*/  LDL.LU R62, [R1+0x1608] ;  /* 0x00160800013e7983 */ /* 0x000f280000300800 */
[----:B------:R-:W4:Y:S04]  /*67bc0*/  LDL.LU R60, [R1+0x160c] ;  /* 0x00160c00013c7983 */ /* 0x000f280000300800 */
[----:B------:R1:W4:Y:S01]  /*67bd0*/  @!P0 LDG.E.U8 R44, desc[UR20][R46.64] ;  /* 0x000000142e2c8981 */ /* 0x000322000c1e1100 */
[----:B---3--:R-:W-:-:S04]  /*67be0*/  IADD3 R56, P1, PT, R56, UR15, RZ ;  /* 0x0000000f38387c10 */ /* 0x008fc8000ff3e0ff */
[----:B--2---:R-:W-:Y:S01]  /*67bf0*/  IADD3.X R58, PT, PT, R58, UR58, RZ, P1, !PT ;  /* 0x0000003a3a3a7c10 */ /* 0x004fe20008ffe4ff */
[----:B------:R-:W-:Y:S01]  /*67c00*/  STL [R1+0x16c4], R56 ;  /* 0x0016c43801007387 */ /* 0x000fe20000100800 */
[----:B-1----:R-:W-:-:S03]  /*67c10*/  @!P0 IMAD.MOV.U32 R46, RZ, RZ, R56 ;  /* 0x000000ffff2e8224 */ /* 0x002fc600078e0038 */
[----:B------:R1:W-:Y:S01]  /*67c20*/  STL [R1+0x16c0], R58 ;  /* 0x0016c03a01007387 */ /* 0x0003e20000100800 */
[----:B0-----:R-:W-:-:S03]  /*67c30*/  @!P0 IMAD.MOV.U32 R47, RZ, RZ, R58 ;  /* 0x000000ffff2f8224 */ /* 0x001fc600078e003a */
[----:B-1----:R-:W2:Y:S04]  /*67c40*/  LDL.LU R58, [R1+0x1610] ;  /* 0x00161000013a7983 */ /* 0x002ea80000300800 */
[----:B------:R-:W3:Y:S01]  /*67c50*/  LDL.LU R56, [R1+0x1614] ;  /* 0x0016140001387983 */ /* 0x000ee20000300800 */
[----:B----4-:R-:W-:Y:S02]  /*67c60*/  IADD3 R60, P1, PT, R60, UR15, RZ ;  /* 0x0000000f3c3c7c10 */ /* 0x010fe4000ff3e0ff */
[----:B------:R-:W-:Y:S02]  /*67c70*/  PRMT R45, RZ, 0x7610, R45 ;  /* 0x00007610ff2d7816 */ /* 0x000fe4000000002d */
[----:B------:R-:W-:Y:S02]  /*67c80*/  IADD3.X R62, PT, PT, R62, UR58, RZ, P1, !PT ;  /* 0x0000003a3e3e7c10 */ /* 0x000fe40008ffe4ff */
[----:B------:R-:W-:Y:S01]  /*67c90*/  PRMT R49, RZ, 0x7610, R49 ;  /* 0x00007610ff317816 */ /* 0x000fe20000000031 */
[----:B------:R-:W-:Y:S04]  /*67ca0*/  STL [R1+0x160c], R60 ;  /* 0x00160c3c01007387 */ /* 0x000fe80000100800 */
[----:B------:R0:W4:Y:S04]  /*67cb0*/  @!P0 LDG.E.U8 R45, desc[UR20][R46.64] ;  /* 0x000000142e2d8981 */ /* 0x000128000c1e1100 */
[----:B------:R1:W-:Y:S01]  /*67cc0*/  STL [R1+0x1608], R62 ;  /* 0x0016083e01007387 */ /* 0x0003e20000100800 */
[----:B0-----:R-:W-:-:S02]  /*67cd0*/  @!P0 IMAD.MOV.U32 R46, RZ, RZ, R60 ;  /* 0x000000ffff2e8224 */ /* 0x001fc400078e003c */
[----:B------:R-:W-:Y:S02]  /*67ce0*/  @!P0 IMAD.MOV.U32 R47, RZ, RZ, R62 ;  /* 0x000000ffff2f8224 */ /* 0x000fe400078e003e */
[----:B-1----:R-:W4:Y:S04]  /*67cf0*/  LDL.LU R62, [R1+0x1618] ;  /* 0x00161800013e7983 */ /* 0x002f280000300800 */
[----:B------:R-:W4:Y:S04]  /*67d00*/  LDL.LU R60, [R1+0x161c] ;  /* 0x00161c00013c7983 */ /* 0x000f280000300800 */
[----:B------:R0:W4:Y:S01]  /*67d10*/  @!P0 LDG.E.U8 R49, desc[UR20][R46.64] ;  /* 0x000000142e318981 */ /* 0x000122000c1e1100 */
[----:B---3--:R-:W-:-:S04]  /*67d20*/  IADD3 R56, P1, PT, R56, UR15, RZ ;  /* 0x0000000f38387c10 */ /* 0x008fc8000ff3e0ff */
[----:B--2---:R-:W-:Y:S01]  /*67d30*/  IADD3.X R58, PT, PT, R58, UR58, RZ, P1, !PT ;  /* 0x0000003a3a3a7c10 */ /* 0x004fe20008ffe4ff */
[----:B------:R-:W-:Y:S01]  /*67d40*/  STL [R1+0x1614], R56 ;  /* 0x0016143801007387 */ /* 0x000fe20000100800 */
[----:B0-----:R-:W-:-:S03]  /*67d50*/  @!P0 IMAD.MOV.U32 R46, RZ, RZ, R56 ;  /* 0x000000ffff2e8224 */ /* 0x001fc600078e0038 */
[----:B------:R0:W-:Y:S01]  /*67d60*/  STL [R1+0x1610], R58 ;  /* 0x0016103a01007387 */ /* 0x0001e20000100800 */
[----:B------:R-:W-:-:S03]  /*67d70*/  @!P0 IMAD.MOV.U32 R47, RZ, RZ, R58 ;  /* 0x000000ffff2f8224 */ /* 0x000fc600078e003a */
[----:B0-----:R-:W2:Y:S04]  /*67d80*/  LDL.LU R58, [R1+0x1648] ;  /* 0x00164800013a7983 */ /* 0x001ea80000300800 */
[----:B------:R-:W3:Y:S01]  /*67d90*/  LDL.LU R56, [R1+0x164c] ;  /* 0x00164c0001387983 */ /* 0x000ee20000300800 */
[----:B------:R-:W-:Y:S02]  /*67da0*/  PRMT R51, RZ, 0x7610, R51 ;  /* 0x00007610ff337816 */ /* 0x000fe40000000033 */
[----:B----4-:R-:W-:-:S04]  /*67db0*/  IADD3 R60, P1, PT, R60, UR15, RZ ;  /* 0x0000000f3c3c7c10 */ /* 0x010fc8000ff3e0ff */
[----:B------:R-:W-:Y:S01]  /*67dc0*/  IADD3.X R62, PT, PT, R62, UR58, RZ, P1, !PT ;  /* 0x0000003a3e3e7c10 */ /* 0x000fe20008ffe4ff */
        /* <DEDUP_REMOVED lines=119> */
[----:B------:R-:W-:Y:S01]  /*68540*/  IADD3.X R62, PT, PT, R62, UR58, RZ, P1, !PT ;  /* 0x0000003a3e3e7c10 */ /* 0x000fe20008ffe4ff */
[----:B------:R-:W-:Y:S04]  /*68550*/  STL [R1+0x166c], R60 ;  /* 0x00166c3c01007387 */ /* 0x000fe80000100800 */
[----:B------:R0:W4:Y:S04]  /*68560*/  @!P0 LDG.E.U8 R75, desc[UR20][R46.64] ;  /* 0x000000142e4b8981 */ /* 0x000128000c1e1100 */
[----:B------:R1:W-:Y:S04]  /*68570*/  STL [R1+0x1668], R62 ;  /* 0x0016683e01007387 */ /* 0x0003e80000100800 */
[----:B------:R-:W4:Y:S04]  /*68580*/  LDL.LU R66, [R1+0x1698] ;  /* 0x0016980001427983 */ /* 0x000f280000300800 */
[----:B------:R-:W4:Y:S01]  /*68590*/  LDL.LU R64, [R1+0x169c] ;  /* 0x00169c0001407983 */ /* 0x000f220000300800 */
[----:B------:R-:W-:Y:S01]  /*685a0*/  PRMT R77, RZ, 0x7610, R77 ;  /* 0x00007610ff4d7816 */ /* 0x000fe2000000004d */
[----:B0-----:R-:W-:-:S02]  /*685b0*/  @!P0 IMAD.MOV.U32 R46, RZ, RZ, R60 ;  /* 0x000000ffff2e8224 */ /* 0x001fc400078e003c */
[----:B------:R-:W-:-:S05]  /*685c0*/  @!P0 IMAD.MOV.U32 R47, RZ, RZ, R62 ;  /* 0x000000ffff2f8224 */ /* 0x000fca00078e003e */
[----:B------:R0:W4:Y:S01]  /*685d0*/  @!P0 LDG.E.U8 R77, desc[UR20][R46.64] ;  /* 0x000000142e4d8981 */ /* 0x000122000c1e1100 */
[----:B---3--:R-:W-:-:S04]  /*685e0*/  IADD3 R56, P1, PT, R56, UR15, RZ ;  /* 0x0000000f38387c10 */ /* 0x008fc8000ff3e0ff */
[----:B--2---:R-:W-:Y:S01]  /*685f0*/  IADD3.X R58, PT, PT, R58, UR58, RZ, P1, !PT ;  /* 0x0000003a3a3a7c10 */ /* 0x004fe20008ffe4ff */
[----:B------:R-:W-:Y:S04]  /*68600*/  STL [R1+0x1674], R56 ;  /* 0x0016743801007387 */ /* 0x000fe80000100800 */
[----:B------:R2:W-:Y:S04]  /*68610*/  STL [R1+0x1670], R58 ;  /* 0x0016703a01007387 */ /* 0x0005e80000100800 */
[----:B-1----:R-:W3:Y:S04]  /*68620*/  LDL.LU R62, [R1+0x6d8] ;  /* 0x0006d800013e7983 */ /* 0x002ee80000300800 */
[----:B------:R-:W3:Y:S01]  /*68630*/  LDL.LU R60, [R1+0x6ec] ;  /* 0x0006ec00013c7983 */ /* 0x000ee20000300800 */
[----:B0-----:R-:W-:-:S02]  /*68640*/  @!P0 IMAD.MOV.U32 R47, RZ, RZ, R58 ;  /* 0x000000ffff2f8224 */ /* 0x001fc400078e003a */
[----:B------:R-:W-:Y:S01]  /*68650*/  @!P0 IMAD.MOV.U32 R46, RZ, RZ, R56 ;  /* 0x000000ffff2e8224 */ /* 0x000fe200078e0038 */
[----:B--2---:R-:W2:Y:S04]  /*68660*/  LDL.LU R58, [R1+0x16a0] ;  /* 0x0016a000013a7983 */ /* 0x004ea80000300800 */
[----:B------:R-:W2:Y:S01]  /*68670*/  LDL.LU R56, [R1+0x16a4] ;  /* 0x0016a40001387983 */ /* 0x000ea20000300800 */
[----:B----4-:R-:W-:-:S04]  /*68680*/  IADD3 R64, P1, PT, R64, UR15, RZ ;  /* 0x0000000f40407c10 */ /* 0x010fc8000ff3e0ff */
[----:B------:R-:W-:Y:S01]  /*68690*/  IADD3.X R66, PT, PT, R66, UR58, RZ, P1, !PT ;  /* 0x0000003a42427c10 */ /* 0x000fe20008ffe4ff */
[----:B------:R-:W-:Y:S01]  /*686a0*/  STL [R1+0x169c], R64 ;  /* 0x00169c4001007387 */ /* 0x000fe20000100800 */
[----:B------:R-:W-:-:S03]  /*686b0*/  PRMT R79, RZ, 0x7610, R79 ;  /* 0x00007610ff4f7816 */ /* 0x000fc6000000004f */
[----:B------:R0:W-:Y:S04]  /*686c0*/  STL [R1+0x1698], R66 ;  /* 0x0016984201007387 */ /* 0x0001e80000100800 */
[----:B------:R1:W4:Y:S01]  /*686d0*/  @!P0 LDG.E.U8 R79, desc[UR20][R46.64] ;  /* 0x000000142e4f8981 */ /* 0x000322000c1e1100 */
[----:B------:R-:W-:Y:S02]  /*686e0*/  PRMT R81, RZ, 0x7610, R81 ;  /* 0x00007610ff517816 */ /* 0x000fe40000000051 */
[----:B------:R-:W-:Y:S01]  /*686f0*/  PRMT R83, RZ, 0x7610, R83 ;  /* 0x00007610ff537816 */ /* 0x000fe20000000053 */
[----:B-1----:R-:W-:Y:S02]  /*68700*/  @!P0 IMAD.MOV.U32 R46, RZ, RZ, R64 ;  /* 0x000000ffff2e8224 */ /* 0x002fe400078e0040 */
[----:B------:R-:W-:-:S05]  /*68710*/  @!P0 IMAD.MOV.U32 R47, RZ, RZ, R66 ;  /* 0x000000ffff2f8224 */ /* 0x000fca00078e0042 */
[----:B------:R1:W4:Y:S01]  /*68720*/  @!P0 LDG.E.U8 R81, desc[UR20][R46.64] ;  /* 0x000000142e518981 */ /* 0x000322000c1e1100 */
[----:B---3--:R-:W-:-:S04]  /*68730*/  IADD3 R60, P1, PT, R60, UR15, RZ ;  /* 0x0000000f3c3c7c10 */ /* 0x008fc8000ff3e0ff */
[----:B------:R-:W-:Y:S02]  /*68740*/  IADD3.X R62, PT, PT, R62, UR58, RZ, P1, !PT ;  /* 0x0000003a3e3e7c10 */ /* 0x000fe40008ffe4ff */
[----:B--2---:R-:W-:Y:S01]  /*68750*/  IADD3 R56, P1, PT, R56, UR15, RZ ;  /* 0x0000000f38387c10 */ /* 0x004fe2000ff3e0ff */
[----:B------:R-:W-:Y:S03]  /*68760*/  STL [R1+0x6ec], R60 ;  /* 0x0006ec3c01007387 */ /* 0x000fe60000100800 */
[----:B------:R-:W-:Y:S01]  /*68770*/  IADD3.X R58, PT, PT, R58, UR58, RZ, P1, !PT ;  /* 0x0000003a3a3a7c10 */ /* 0x000fe20008ffe4ff */
[----:B------:R2:W-:Y:S04]  /*68780*/  STL [R1+0x6d8], R62 ;  /* 0x0006d83e01007387 */ /* 0x0005e80000100800 */
[----:B------:R-:W-:Y:S04]  /*68790*/  STL [R1+0x16a4], R56 ;  /* 0x0016a43801007387 */ /* 0x000fe80000100800 */
[----:B------:R3:W-:Y:S04]  /*687a0*/  STL [R1+0x16a0], R58 ;  /* 0x0016a03a01007387 */ /* 0x0007e80000100800 */
[----:B------:R-:W4:Y:S04]  /*687b0*/  LDL.LU R68, [R1+0x16ac] ;  /* 0x0016ac0001447983 */ /* 0x000f280000300800 */
[----:B------:R-:W4:Y:S04]  /*687c0*/  LDL.LU R70, [R1+0x16a8] ;  /* 0x0016a80001467983 */ /* 0x000f280000300800 */
[----:B0-----:R-:W4:Y:S04]  /*687d0*/  LDL.LU R66, [R1+0x16b0] ;  /* 0x0016b00001427983 */ /* 0x001f280000300800 */
[----:B------:R-:W4:Y:S01]  /*687e0*/  LDL.LU R64, [R1+0x16b4] ;  /* 0x0016b40001407983 */ /* 0x000f220000300800 */
[----:B-1----:R-:W-:-:S02]  /*687f0*/  @!P0 IMAD.MOV.U32 R46, RZ, RZ, R60 ;  /* 0x000000ffff2e8224 */ /* 0x002fc400078e003c */
[----:B------:R-:W-:Y:S02]  /*68800*/  @!P0 IMAD.MOV.U32 R47, RZ, RZ, R62 ;  /* 0x000000ffff2f8224 */ /* 0x000fe400078e003e */
[----:B--2---:R-:W2:Y:S04]  /*68810*/  LDL.LU R62, [R1+0x6f0] ;  /* 0x0006f000013e7983 */ /* 0x004ea80000300800 */
[----:B------:R-:W2:Y:S04]  /*68820*/  LDL.LU R60, [R1+0x6f4] ;  /* 0x0006f400013c7983 */ /* 0x000ea80000300800 */
[----:B------:R0:W2:Y:S02]  /*68830*/  @!P0 LDG.E.U8 R83, desc[UR20][R46.64] ;  /* 0x000000142e538981 */ /* 0x0000a4000c1e1100 */
[----:B0-----:R-:W-:-:S02]  /*68840*/  @!P0 IMAD.MOV.U32 R47, RZ, RZ, R58 ;  /* 0x000000ffff2f8224 */ /* 0x001fc400078e003a */
[----:B------:R-:W-:Y:S01]  /*68850*/  @!P0 IMAD.MOV.U32 R46, RZ, RZ, R56 ;  /* 0x000000ffff2e8224 */ /* 0x000fe200078e0038 */
[----:B---3--:R-:W3:Y:S04]  /*68860*/  LDL.LU R58, [R1+0x6dc] ;  /* 0x0006dc00013a7983 */ /* 0x008ee80000300800 */
[----:B------:R-:W3:Y:S01]  /*68870*/  LDL.LU R56, [R1+0x6e0] ;  /* 0x0006e00001387983 */ /* 0x000ee20000300800 */
[----:B------:R-:W0:Y:S01]  /*68880*/  S2R R5, SR_TID.X ;  /* 0x0000000000057919 */ /* 0x000e220000002100 */
[----:B------:R-:W-:Y:S02]  /*68890*/  PRMT R85, RZ, 0x7610, R85 ;  /* 0x00007610ff557816 */ /* 0x000fe40000000055 */
[----:B------:R-:W-:-:S04]  /*688a0*/  PRMT R87, RZ, 0x7610, R87 ;  /* 0x00007610ff577816 */ /* 0x000fc80000000057 */
[----:B------:R1:W3:Y:S01]  /*688b0*/  @!P0 LDG.E.U8 R85, desc[UR20][R46.64] ;  /* 0x000000142e558981 */ /* 0x0002e2000c1e1100 */
[----:B------:R-:W-:Y:S02]  /*688c0*/  PRMT R89, RZ, 0x7610, R89 ;  /* 0x00007610ff597816 */ /* 0x000fe40000000059 */
[----:B------:R-:W-:Y:S02]  /*688d0*/  PRMT R91, RZ, 0x7610, R91 ;  /* 0x00007610ff5b7816 */ /* 0x000fe4000000005b */
[----:B------:R-:W-:Y:S02]  /*688e0*/  PRMT R93, RZ, 0x7610, R93 ;  /* 0x00007610ff5d7816 */ /* 0x000fe4000000005d */
[----:B0-----:R-:W-:-:S04]  /*688f0*/  LOP3.LUT R5, R5, 0x7f, RZ, 0xc0, !PT ;  /* 0x0000007f05057812 */ /* 0x001fc800078ec0ff */
[----:B------:R-:W-:Y:S02]  /*68900*/  LOP3.LUT R5, R5, 0x10, RZ, 0x3c, !PT ;  /* 0x0000001005057812 */ /* 0x000fe400078e3cff */
[----:B----4-:R-:W-:-:S04]  /*68910*/  IADD3 R68, P1, PT, R68, UR15, RZ ;  /* 0x0000000f44447c10 */ /* 0x010fc8000ff3e0ff */
[----:B------:R-:W-:Y:S02]  /*68920*/  IADD3.X R70, PT, PT, R70, UR58, RZ, P1, !PT ;  /* 0x0000003a46467c10 */ /* 0x000fe40008ffe4ff */
[----:B------:R-:W-:Y:S01]  /*68930*/  IADD3 R64, P1, PT, R64, UR15, RZ ;  /* 0x0000000f40407c10 */ /* 0x000fe2000ff3e0ff */
[----:B-1----:R-:W-:Y:S02]  /*68940*/  @!P0 IMAD.MOV.U32 R46, RZ, RZ, R68 ;  /* 0x000000ffff2e8224 */ /* 0x002fe400078e0044 */
[----:B------:R-:W-:Y:S01]  /*68950*/  @!P0 IMAD.MOV.U32 R47, RZ, RZ, R70 ;  /* 0x000000ffff2f8224 */ /* 0x000fe200078e0046 */
[----:B------:R-:W-:Y:S02]  /*68960*/  IADD3.X R66, PT, PT, R66, UR58, RZ, P1, !PT ;  /* 0x0000003a42427c10 */ /* 0x000fe40008ffe4ff */
[----:B--2---:R-:W-:Y:S02]  /*68970*/  IADD3 R60, P1, PT, R60, UR15, RZ ;  /* 0x0000000f3c3c7c10 */ /* 0x004fe4000ff3e0ff */
[----:B------:R0:W2:Y:S02]  /*68980*/  @!P0 LDG.E.U8 R87, desc[UR20][R46.64] ;  /* 0x000000142e578981 */ /* 0x0000a4000c1e1100 */
[----:B------:R-:W-:-:S02]  /*68990*/  IADD3.X R62, PT, PT, R62, UR58, RZ, P1, !PT ;  /* 0x0000003a3e3e7c10 */ /* 0x000fc40008ffe4ff */
[----:B------:R-:W-:Y:S04]  /*689a0*/  STL [R1+0x16ac], R68 ;  /* 0x0016ac4401007387 */ /* 0x000fe80000100800 */
[----:B------:R-:W-:Y:S01]  /*689b0*/  STL [R1+0x16a8], R70 ;  /* 0x0016a84601007387 */ /* 0x000fe20000100800 */
[----:B0-----:R-:W-:Y:S02]  /*689c0*/  @!P0 IMAD.MOV.U32 R46, RZ, RZ, R64 ;  /* 0x000000ffff2e8224 */ /* 0x001fe400078e0040 */
[----:B------:R-:W-:Y:S01]  /*689d0*/  @!P0 IMAD.MOV.U32 R47, RZ, RZ, R66 ;  /* 0x000000ffff2f8224 */ /* 0x000fe200078e0042 */
[----:B---3--:R-:W-:Y:S01]  /*689e0*/  IADD3 R56, P1, PT, R56, UR15, RZ ;  /* 0x0000000f38387c10 */ /* 0x008fe2000ff3e0ff */
[----:B------:R-:W-:Y:S04]  /*689f0*/  STL [R1+0x16b4], R64 ;  /* 0x0016b44001007387 */ /* 0x000fe80000100800 */
[----:B------:R0:W3:Y:S04]  /*68a00*/  @!P0 LDG.E.U8 R89, desc[UR20][R46.64] ;  /* 0x000000142e598981 */ /* 0x0000e8000c1e1100 */
[----:B------:R-:W-:Y:S01]  /*68a10*/  STL [R1+0x16b0], R66 ;  /* 0x0016b04201007387 */ /* 0x000fe20000100800 */
[----:B------:R-:W-:-:S03]  /*68a20*/  IADD3.X R58, PT, PT, R58, UR58, RZ, P1, !PT ;  /* 0x0000003a3a3a7c10 */ /* 0x000fc60008ffe4ff */
[----:B------:R-:W-:Y:S04]  /*68a30*/  STL [R1+0x6f4], R60 ;  /* 0x0006f43c01007387 */ /* 0x000fe80000100800 */
[----:B------:R-:W-:Y:S04]  /*68a40*/  STL [R1+0x6f0], R62 ;  /* 0x0006f03e01007387 */ /* 0x000fe80000100800 */
[----:B------:R-:W-:Y:S01]  /*68a50*/  STL [R1+0x6e0], R56 ;  /* 0x0006e03801007387 */ /* 0x000fe20000100800 */
[----:B0-----:R-:W-:Y:S02]  /*68a60*/  @!P0 IMAD.MOV.U32 R46, RZ, RZ, R60 ;  /* 0x000000ffff2e8224 */ /* 0x001fe400078e003c */
[----:B------:R-:W-:Y:S01]  /*68a70*/  @!P0 IMAD.MOV.U32 R47, RZ, RZ, R62 ;  /* 0x000000ffff2f8224 */ /* 0x000fe200078e003e */
[----:B------:R0:W-:Y:S04]  /*68a80*/  STL [R1+0x6dc], R58 ;  /* 0x0006dc3a01007387 */ /* 0x0001e80000100800 */
[----:B------:R1:W4:Y:S02]  /*68a90*/  @!P0 LDG.E.U8 R91, desc[UR20][R46.64] ;  /* 0x000000142e5b8981 */ /* 0x000324000c1e1100 */
[----:B-1----:R-:W-:-:S02]  /*68aa0*/  @!P0 IMAD.MOV.U32 R47, RZ, RZ, R58 ;  /* 0x000000ffff2f8224 */ /* 0x002fc400078e003a */
[----:B0-----:R-:W2:Y:S04]  /*68ab0*/  LDL.LU R58, [R1+0x36c] ;  /* 0x00036c00013a7983 */ /* 0x001ea80000300800 */
[----:B------:R-:W3:Y:S01]  /*68ac0*/  LDL.LU R60, [R1+0x350] ;  /* 0x00035000013c7983 */ /* 0x000ee20000300800 */
[----:B------:R-:W-:-:S03]  /*68ad0*/  @!P0 IMAD.MOV.U32 R46, RZ, RZ, R56 ;  /* 0x000000ffff2e8224 */ /* 0x000fc600078e0038 */
[----:B------:R-:W4:Y:S04]  /*68ae0*/  LDL.LU R62, [R1+0x334] ;  /* 0x00033400013e7983 */ /* 0x000f280000300800 */
[----:B------:R-:W4:Y:S04]  /*68af0*/  LDL.LU R64, [R1+0x318] ;  /* 0x0003180001407983 */ /* 0x000f280000300800 */
[----:B------:R-:W4:Y:S04]  /*68b00*/  LDL.LU R66, [R1+0x2fc] ;  /* 0x0002fc0001427983 */ /* 0x000f280000300800 */
[----:B------:R-:W4:Y:S04]  /*68b10*/  LDL.LU R68, [R1+0x2e0] ;  /* 0x0002e00001447983 */ /* 0x000f280000300800 */
[----:B------:R-:W4:Y:S04]  /*68b20*/  LDL.LU R70, [R1+0x2c4] ;  /* 0x0002c40001467983 */ /* 0x000f280000300800 */
[----:B------:R-:W4:Y:S04]  /*68b30*/  @!P0 LDG.E.U8 R93, desc[UR20][R46.64] ;  /* 0x000000142e5d8981 */ /* 0x000f28000c1e1100 */
[----:B------:R-:W4:Y:S04]  /*68b40*/  LDL.LU R72, [R1+0x2a8] ;  /* 0x0002a80001487983 */ /* 0x000f280000300800 */
[----:B------:R-:W-:Y:S04]  /*68b50*/  STS.U8 [R5+UR8+0x11c80], R86 ;  /* 0x011c805605007988 */ /* 0x000fe80008000008 */
[----:B------:R-:W4:Y:S04]  /*68b60*/  LDL.LU R74, [R1+0x28c] ;  /* 0x00028c00014a7983 */ /* 0x000f280000300800 */
[----:B------:R0:W-:Y:S04]  /*68b70*/  STS.U8 [R5+UR8+0x13480], R6 ;  /* 0x0134800605007988 */ /* 0x0001e80008000008 */
[----:B------:R-:W4:Y:S01]  /*68b80*/  LDL.LU R84, [R1+0x270] ;  /* 0x0002700001547983 */ /* 0x000f220000300800 */
[----:B------:R-:W-:-:S03]  /*68b90*/  IMAD.MOV.U32 R56, RZ, RZ, R7 ;  /* 0x000000ffff387224 */ /* 0x000fc600078e0007 */
        /* <DEDUP_REMOVED lines=11> */
[----:B------:R0:W-:Y:S04]  /*68c50*/  STS.U8 [R5+UR8+0x12880], R92 ;  /* 0x0128805c05007988 */ /* 0x0001e80008000008 */
[----:B------:R0:W-:Y:S04]  /*68c60*/  STS.U8 [R5+UR8+0x12c80], R8 ;  /* 0x012c800805007988 */ /* 0x0001e80008000008 */
[----:B------:R1:W-:Y:S04]  /*68c70*/  STS.U8 [R5+UR8+0x13080], R0 ;  /* 0x0130800005007988 */ /* 0x0003e80008000008 */
[----:B------:R1:W-:Y:S04]  /*68c80*/  STS.U8 [R5+UR8+0x13880], R2 ;  /* 0x0138800205007988 */ /* 0x0003e80008000008 */
[----:B0-----:R-:W4:Y:S04]  /*68c90*/  LDL.LU R88, [R1+0x158] ;  /* 0x0001580001587983 */ /* 0x001f280000300800 */
[----:B-1----:R-:W4:Y:S04]  /*68ca0*/  LDL.LU R90, [R1+0x13c] ;  /* 0x00013c00015a7983 */ /* 0x002f280000300800 */
        /* <DEDUP_REMOVED lines=20> */
[----:B------:R4:W-:Y:S04]  /*68df0*/  STS.U8 [R5+UR8+0x16480], R66 ;  /* 0x0164804205007988 */ /* 0x0009e80008000008 */
[----:B------:R2:W-:Y:S04]  /*68e00*/  STS.U8 [R5+UR8+0x16880], R68 ;  /* 0x0168804405007988 */ /* 0x0005e80008000008 */
[----:B0-----:R-:W4:Y:S04]  /*68e10*/  LDL.LU R58, [R1+0x2690] ;  /* 0x00269000013a7983 */ /* 0x001f280000300800 */
[----:B-1----:R-:W4:Y:S04]  /*68e20*/  LDL.LU R60, [R1+0x268c] ;  /* 0x00268c00013c7983 */ /* 0x002f280000300800 */
[----:B--2---:R-:W2:Y:S04]  /*68e30*/  LDL.LU R62, [R1+0x2688] ;  /* 0x00268800013e7983 */ /* 0x004ea80000300800 */
[----:B---3--:R-:W3:Y:S04]  /*68e40*/  LDL.LU R64, [R1+0x2684] ;  /* 0x0026840001407983 */ /* 0x008ee80000300800 */
[----:B----4-:R-:W4:Y:S04]  /*68e50*/  LDL.LU R66, [R1+0x2680] ;  /* 0x0026800001427983 */ /* 0x010f280000300800 */
[----:B------:R-:W2:Y:S04]  /*68e60*/  LDL.LU R68, [R1+0x267c] ;  /* 0x00267c0001447983 */ /* 0x000ea80000300800 */
[----:B------:R0:W-:Y:S04]  /*68e70*/  STS.U8 [R5+UR8+0x16c80], R70 ;  /* 0x016c804605007988 */ /* 0x0001e80008000008 */
[----:B------:R1:W-:Y:S04]  /*68e80*/  STS.U8 [R5+UR8+0x17080], R72 ;  /* 0x0170804805007988 */ /* 0x0003e80008000008 */
[----:B------:R0:W-:Y:S04]  /*68e90*/  STS.U8 [R5+UR8+0x17480], R74 ;  /* 0x0174804a05007988 */ /* 0x0001e80008000008 */
[----:B------:R0:W-:Y:S04]  /*68ea0*/  STS.U8 [R5+UR8+0x17880], R84 ;  /* 0x0178805405007988 */ /* 0x0001e80008000008 */
[----:B------:R1:W-:Y:S04]  /*68eb0*/  STS.U8 [R5+UR8+0x17c80], R6 ;  /* 0x017c800605007988 */ /* 0x0003e80008000008 */
[----:B------:R1:W-:Y:S04]  /*68ec0*/  STS.U8 [R5+UR8+0x18080], R7 ;  /* 0x0180800705007988 */ /* 0x0003e80008000008 */
[----:B0-----:R-:W2:Y:S04]  /*68ed0*/  LDL.LU R70, [R1+0x2678] ;  /* 0x0026780001467983 */ /* 0x001ea80000300800 */
[----:B-1----:R-:W2:Y:S04]  /*68ee0*/  LDL.LU R72, [R1+0x2674] ;  /* 0x0026740001487983 */ /* 0x002ea80000300800 */
[----:B------:R-:W2:Y:S04]  /*68ef0*/  LDL.LU R74, [R1+0x2670] ;  /* 0x00267000014a7983 */ /* 0x000ea80000300800 */
[----:B------:R-:W2:Y:S04]  /*68f00*/  LDL.LU R84, [R1+0x266c] ;  /* 0x00266c0001547983 */ /* 0x000ea80000300800 */
[----:B------:R-:W2:Y:S04]  /*68f10*/  LDL.LU R6, [R1+0x2668] ;  /* 0x0026680001067983 */ /* 0x000ea80000300800 */
[----:B------:R-:W2:Y:S04]  /*68f20*/  LDL.LU R7, [R1+0x2664] ;  /* 0x0026640001077983 */ /* 0x000ea80000300800 */
        /* <DEDUP_REMOVED lines=37> */
[----:B0-----:R-:W2:Y:S04]  /*69180*/  LDL.LU R7, [R1+0x3bc] ;  /* 0x0003bc0001077983 */ /* 0x001ea80000300800 */
[----:B------:R0:W-:Y:S02]  /*69190*/  STS.U8 [R5+UR8+0x1d080], R6 ;  /* 0x01d0800605007988 */ /* 0x0001e40008000008 */
[----:B0-----:R-:W0:Y:S02]  /*691a0*/  S2R R6, SR_TID.X ;  /* 0x0000000000067919 */ /* 0x001e240000002100 */
        /* <DEDUP_REMOVED lines=11> */
[----:B0-----:R-:W-:-:S04]  /*69260*/  LOP3.LUT R6, R6, 0x7f, RZ, 0xc0, !PT ;  /* 0x0000007f06067812 */ /* 0x001fc800078ec0ff */
[----:B------:R-:W-:-:S05]  /*69270*/  LOP3.LUT R6, R6, 0x20, RZ, 0x3c, !PT ;  /* 0x0000002006067812 */ /* 0x000fca00078e3cff */
[----:B---3--:R0:W-:Y:S04]  /*69280*/  STS.U8 [R6+UR8+0x10900], R76 ;  /* 0x0109004c06007988 */ /* 0x0081e80008000008 */
[----:B------:R1:W-:Y:S04]  /*69290*/  STS.U8 [R6+UR8+0x10d00], R78 ;  /* 0x010d004e06007988 */ /* 0x0003e80008000008 */
[----:B------:R3:W-:Y:S04]  /*692a0*/  STS.U8 [R6+UR8+0x11100], R80 ;  /* 0x0111005006007988 */ /* 0x0007e80008000008 */
[----:B------:R0:W-:Y:S04]  /*692b0*/  STS.U8 [R6+UR8+0x11500], R82 ;  /* 0x0115005206007988 */ /* 0x0001e80008000008 */
[----:B------:R1:W-:Y:S04]  /*692c0*/  STS.U8 [R6+UR8+0x11900], R86 ;  /* 0x0119005606007988 */ /* 0x0003e80008000008 */
[----:B----4-:R4:W-:Y:S04]  /*692d0*/  STS.U8 [R6+UR8+0x11d00], R88 ;  /* 0x011d005806007988 */ /* 0x0109e80008000008 */
[----:B0-----:R-:W2:Y:S04]  /*692e0*/  LDL.LU R76, [R1+0x3a0] ;  /* 0x0003a000014c7983 */ /* 0x001ea80000300800 */
[----:B-1----:R-:W2:Y:S04]  /*692f0*/  LDL.LU R78, [R1+0x384] ;  /* 0x00038400014e7983 */ /* 0x002ea80000300800 */
[----:B---3--:R-:W3:Y:S04]  /*69300*/  LDL.LU R80, [R1+0x368] ;  /* 0x0003680001507983 */ /* 0x008ee80000300800 */
[----:B------:R-:W3:Y:S04]  /*69310*/  LDL.LU R82, [R1+0x34c] ;  /* 0x00034c0001527983 */ /* 0x000ee80000300800 */
[----:B------:R-:W3:Y:S04]  /*69320*/  LDL.LU R86, [R1+0x330] ;  /* 0x0003300001567983 */ /* 0x000ee80000300800 */
[----:B------:R0:W-:Y:S04]  /*69330*/  STS.U8 [R6+UR8+0x12100], R90 ;  /* 0x0121005a06007988 */ /* 0x0001e80008000008 */
[----:B----4-:R-:W4:Y:S04]  /*69340*/  LDL.LU R88, [R1+0x314] ;  /* 0x0003140001587983 */ /* 0x010f280000300800 */
        /* <DEDUP_REMOVED lines=12> */
[----:B0-----:R-:W4:Y:S04]  /*69410*/  LDL.LU R4, [R1+0x250] ;  /* 0x0002500001047983 */ /* 0x001f280000300800 */
[----:B------:R-:W-:Y:S04]  /*69420*/  STS.U8 [R6+UR8+0x10100], R46 ;  /* 0x0101002e06007988 */ /* 0x000fe80008000008 */
[----:B------:R-:W-:Y:S04]  /*69430*/  STS.U8 [R6+UR8+0x10500], R47 ;  /* 0x0105002f06007988 */ /* 0x000fe80008000008 */
[----:B------:R-:W-:Y:S04]  /*69440*/  STS.U8 [R6+UR8+0x13900], R10 ;  /* 0x0139000a06007988 */ /* 0x000fe80008000008 */
[----:B------:R-:W-:Y:S04]  /*69450*/  STS.U8 [R6+UR8+0x13d00], R9 ;  /* 0x013d000906007988 */ /* 0x000fe80008000008 */
[----:B------:R-:W-:Y:S04]  /*69460*/  STS.U8 [R6+UR8+0x14100], R3 ;  /* 0x0141000306007988 */ /* 0x000fe80008000008 */
[----:B--2---:R0:W-:Y:S04]  /*69470*/  STS.U8 [R6+UR8+0x14900], R7 ;  /* 0x0149000706007988 */ /* 0x0041e80008000008 */
[----:B0-----:R-:W2:Y:S04]  /*69480*/  LDL.LU R7, [R1+0x234] ;  /* 0x0002340001077983 */ /* 0x001ea80000300800 */
        /* <DEDUP_REMOVED lines=18> */
[----:B------:R1:W-:Y:S04]  /*695b0*/  STS.U8 [R6+UR8+0x15100], R78 ;  /* 0x0151004e06007988 */ /* 0x0003e80008000008 */
[----:B---3--:R3:W-:Y:S04]  /*695c0*/  STS.U8 [R6+UR8+0x15500], R80 ;  /* 0x0155005006007988 */ /* 0x0087e80008000008 */
        /* <DEDUP_REMOVED lines=8> */
[----:B----4-:R-:W4:Y:S04]  /*69650*/  LDL.LU R88, [R1+0x264c] ;  /* 0x00264c0001587983 */ /* 0x010f280000300800 */
[----:B------:R0:W-:Y:S04]  /*69660*/  STS.U8 [R6+UR8+0x16500], R90 ;  /* 0x0165005a06007988 */ /* 0x0001e80008000008 */
        /* <DEDUP_REMOVED lines=11> */
[----:B------:R0:W-:Y:S04]  /*69720*/  STS.U8 [R6+UR8+0x17d00], R4 ;  /* 0x017d000406007988 */ /* 0x0001e80008000008 */
[----:B0-----:R-:W4:Y:S04]  /*69730*/  LDL.LU R4, [R1+0x2630] ;  /* 0x0026300001047983 */ /* 0x001f280000300800 */
[----:B--2---:R0:W-:Y:S04]  /*69740*/  STS.U8 [R6+UR8+0x18100], R7 ;  /* 0x0181000706007988 */ /* 0x0041e80008000008 */
[----:B0-----:R-:W2:Y:S04]  /*69750*/  LDL.LU R7, [R1+0x262c] ;  /* 0x00262c0001077983 */ /* 0x001ea80000300800 */
        /* <DEDUP_REMOVED lines=11> */
[----:B------:R0:W-:Y:S04]  /*69810*/  STS.U8 [R6+UR8+0x19d00], R28 ;  /* 0x019d001c06007988 */ /* 0x0001e80008000008 */
[----:B------:R-:W2:Y:S04]  /*69820*/  LDL.LU R35, [R1+0x508] ;  /* 0x0005080001237983 */ /* 0x000ea80000300800 */
        /* <DEDUP_REMOVED lines=20> */
[----:B---3--:R-:W3:Y:S04]  /*69970*/  LDL.LU R3, [R1+0x3d4] ;  /* 0x0003d40001037983 */ /* 0x008ee80000300800 */
[----:B------:R-:W-:Y:S04]  /*69980*/  STS.U8 [R6+UR8+0x1d500], R82 ;  /* 0x01d5005206007988 */ /* 0x000fe80008000008 */
[----:B----4-:R-:W-:Y:S04]  /*69990*/  STS.U8 [R6+UR8+0x1d100], R0 ;  /* 0x01d1000006007988 */ /* 0x010fe80008000008 */
[----:B------:R0:W-:Y:S04]  /*699a0*/  STS.U8 [R6+UR8+0x1cd00], R4 ;  /* 0x01cd000406007988 */ /* 0x0001e80008000008 */
[----:B0-----:R-:W4:Y:S04]  /*699b0*/  LDL.LU R4, [R1+0x3b8] ;  /* 0x0003b80001047983 */ /* 0x001f280000300800 */
[----:B------:R-:W4:Y:S04]  /*699c0*/  LDL.LU R0, [R1+0x39c] ;  /* 0x00039c0001007983 */ /* 0x000f280000300800 */
[----:B------:R-:W4:Y:S04]  /*699d0*/  LDL.LU R82, [R1+0x598] ;  /* 0x0005980001527983 */ /* 0x000f280000300800 */
        /* <DEDUP_REMOVED lines=10> */
[----:B--2---:R0:W-:Y:S02]  /*69a80*/  STS.U8 [R6+UR8+0x1c900], R7 ;  /* 0x01c9000706007988 */ /* 0x0041e40008000008 */
[----:B0-----:R-:W0:Y:S02]  /*69a90*/  S2R R7, SR_TID.X ;  /* 0x0000000000077919 */ /* 0x001e240000002100 */
[----:B0-----:R-:W-:-:S04]  /*69aa0*/  LOP3.LUT R7, R7, 0x7f, RZ, 0xc0, !PT ;  /* 0x0000007f07077812 */ /* 0x001fc800078ec0ff */
[----:B------:R-:W-:-:S05]  /*69ab0*/  LOP3.LUT R7, R7, 0x30, RZ, 0x3c, !PT ;  /* 0x0000003007077812 */ /* 0x000fca00078e3cff */
[----:B------:R0:W-:Y:S04]  /*69ac0*/  STS.U8 [R7+UR8+0x13d80], R10 ;  /* 0x013d800a07007988 */ /* 0x0001e80008000008 */
[----:B------:R1:W-:Y:S04]  /*69ad0*/  STS.U8 [R7+UR8+0x14180], R9 ;  /* 0x0141800907007988 */ /* 0x0003e80008000008 */
[----:B---3--:R2:W-:Y:S04]  /*69ae0*/  STS.U8 [R7+UR8+0x14580], R3 ;  /* 0x0145800307007988 */ /* 0x0085e80008000008 */
[----:B0-----:R-:W3:Y:S04]  /*69af0*/  LDL.LU R10, [R1+0x380] ;  /* 0x00038000010a7983 */ /* 0x001ee80000300800 */
[----:B-1----:R-:W3:Y:S04]  /*69b00*/  LDL.LU R9, [R1+0x364] ;  /* 0x0003640001097983 */ /* 0x002ee80000300800 */
[----:B--2---:R-:W2:Y:S04]  /*69b10*/  LDL.LU R3, [R1+0x348] ;  /* 0x0003480001037983 */ /* 0x004ea80000300800 */
        /* <DEDUP_REMOVED lines=37> */
[----:B-1----:R-:W4:Y:S04]  /*69d70*/  LDL.LU R56, [R1+0xa8] ;  /* 0x0000a80001387983 */ /* 0x002f280000300800 */
[----:B------:R1:W-:Y:S04]  /*69d80*/  STS.U8 [R7+UR8+0x13180], R84 ;  /* 0x0131805407007988 */ /* 0x0003e80008000008 */
[----:B------:R1:W-:Y:S04]  /*69d90*/  STS.U8 [R7+UR8+0x13580], R46 ;  /* 0x0135802e07007988 */ /* 0x0003e80008000008 */
[----:B------:R1:W-:Y:S04]  /*69da0*/  STS.U8 [R7+UR8+0x13980], R47 ;  /* 0x0139802f07007988 */ /* 0x0003e80008000008 */
[----:B0-----:R-:W4:Y:S04]  /*69db0*/  LDL.LU R70, [R1+0x8c] ;  /* 0x00008c0001467983 */ /* 0x001f280000300800 */
[----:B-1----:R-:W4:Y:S04]  /*69dc0*/  LDL.LU R84, [R1+0x70] ;  /* 0x0000700001547983 */ /* 0x002f280000300800 */
[----:B------:R-:W4:Y:S04]  /*69dd0*/  LDL.LU R46, [R1+0x54] ;  /* 0x00005400012e7983 */ /* 0x000f280000300800 */
[----:B------:R-:W4:Y:S04]  /*69de0*/  LDL.LU R47, [R1+0x38] ;  /* 0x00003800012f7983 */ /* 0x000f280000300800 */
[----:B---3--:R0:W-:Y:S04]  /*69df0*/  STS.U8 [R7+UR8+0x15180], R10 ;  /* 0x0151800a07007988 */ /* 0x0081e80008000008 */
[----:B------:R1:W-:Y:S04]  /*69e00*/  STS.U8 [R7+UR8+0x15580], R9 ;  /* 0x0155800907007988 */ /* 0x0003e80008000008 */
[----:B--2---:R2:W-:Y:S04]  /*69e10*/  STS.U8 [R7+UR8+0x15980], R3 ;  /* 0x0159800307007988 */ /* 0x0045e80008000008 */
[----:B0-----:R-:W3:Y:S04]  /*69e20*/  LDL.LU R10, [R1+0x2628] ;  /* 0x00262800010a7983 */ /* 0x001ee80000300800 */
[----:B-1----:R-:W3:Y:S04]  /*69e30*/  LDL.LU R9, [R1+0x2624] ;  /* 0x0026240001097983 */ /* 0x002ee80000300800 */
[----:B--2---:R-:W2:Y:S04]  /*69e40*/  LDL.LU R3, [R1+0x2620] ;  /* 0x0026200001037983 */ /* 0x004ea80000300800 */
[----:B----4-:R0:W-:Y:S04]  /*69e50*/  STS.U8 [R7+UR8+0x15d80], R4 ;  /* 0x015d800407007988 */ /* 0x0101e80008000008 */
[----:B------:R1:W-:Y:S04]  /*69e60*/  STS.U8 [R7+UR8+0x16180], R0 ;  /* 0x0161800007007988 */ /* 0x0003e80008000008 */
[----:B------:R-:W-:Y:S04]  /*69e70*/  STS.U8 [R7+UR8+0x17d80], R36 ;  /* 0x017d802407007988 */ /* 0x000fe80008000008 */
[----:B0-----:R-:W4:Y:S04]  /*69e80*/  LDL.LU R4, [R1+0x261c] ;  /* 0x00261c0001047983 */ /* 0x001f280000300800 */
[----:B-1----:R-:W3:Y:S04]  /*69e90*/  LDL.LU R0, [R1+0x2618] ;  /* 0x0026180001007983 */ /* 0x002ee80000300800 */
        /* <DEDUP_REMOVED lines=22> */
[----:B------:R-:W3:Y:S04]  /*6a000*/  LDL.LU R29, [R1+0x57c] ;  /* 0x00057c00011d7983 */ /* 0x000ee80000300800 */
        /* <DEDUP_REMOVED lines=18> */
[----:B------:R0:W-:Y:S02]  /*6a130*/  STS.U8 [R7+UR8+0x1d180], R8 ;  /* 0x01d1800807007988 */ /* 0x0001e40008000008 */
[----:B0-----:R-:W0:Y:S02]  /*6a140*/  S2R R8, SR_TID.X ;  /* 0x0000000000087919 */ /* 0x001e240000002100 */
[----:B------:R1:W-:Y:S04]  /*6a150*/  STS.U8 [R7+UR8+0x1ed80], R37 ;  /* 0x01ed802507007988 */ /* 0x0003e80008000008 */
[----:B------:R1:W-:Y:S04]  /*6a160*/  STS.U8 [R7+UR8+0x1e980], R30 ;  /* 0x01e9801e07007988 */ /* 0x0003e80008000008 */
[----:B------:R0:W-:Y:S04]  /*6a170*/  STS.U8 [R7+UR8+0x1e580], R23 ;  /* 0x01e5801707007988 */ /* 0x0001e80008000008 */
[----:B------:R0:W-:Y:S04]  /*6a180*/  STS.U8 [R7+UR8+0x1e180], R16 ;  /* 0x01e1801007007988 */ /* 0x0001e80008000008 */
[----:B------:R0:W-:Y:S04]  /*6a190*/  STS.U8 [R7+UR8+0x1dd80], R52 ;  /* 0x01dd803407007988 */ /* 0x0001e80008000008 */
[----:B------:R0:W-:Y:S04]  /*6a1a0*/  STS.U8 [R7+UR8+0x1d980], R66 ;  /* 0x01d9804207007988 */ /* 0x0001e80008000008 */
[----:B-1----:R-:W4:Y:S04]  /*6a1b0*/  LDL.LU R37, [R1+0x37c] ;  /* 0x00037c0001257983 */ /* 0x002f280000300800 */
[----:B------:R-:W4:Y:S04]  /*6a1c0*/  LDL.LU R30, [R1+0x360] ;  /* 0x00036000011e7983 */ /* 0x000f280000300800 */
[----:B0-----:R-:W4:Y:S04]  /*6a1d0*/  LDL.LU R23, [R1+0x344] ;  /* 0x0003440001177983 */ /* 0x001f280000300800 */
[----:B------:R-:W4:Y:S04]  /*6a1e0*/  LDL.LU R16, [R1+0x328] ;  /* 0x0003280001107983 */ /* 0x000f280000300800 */
[----:B------:R-:W4:Y:S04]  /*6a1f0*/  LDL.LU R52, [R1+0x30c] ;  /* 0x00030c0001347983 */ /* 0x000f280000300800 */
[----:B------:R0:W-:Y:S04]  /*6a200*/  STS.U8 [R7+UR8+0x1d580], R80 ;  /* 0x01d5805007007988 */ /* 0x0001e80008000008 */
[----:B------:R-:W4:Y:S04]  /*6a210*/  LDL.LU R66, [R1+0x2f0] ;  /* 0x0002f00001427983 */ /* 0x000f280000300800 */
[----:B------:R1:W-:Y:S04]  /*6a220*/  STS.U8 [R7+UR8+0x16d80], R59 ;  /* 0x016d803b07007988 */ /* 0x0003e80008000008 */
[----:B------:R0:W-:Y:S04]  /*6a230*/  STS.U8 [R7+UR8+0x17180], R57 ;  /* 0x0171803907007988 */ /* 0x0001e80008000008 */
[----:B------:R0:W-:Y:S04]  /*6a240*/  STS.U8 [R7+UR8+0x17580], R55 ;  /* 0x0175803707007988 */ /* 0x0001e80008000008 */
[----:B------:R-:W-:Y:S04]  /*6a250*/  STS.U8 [R7+UR8+0x16580], R6 ;  /* 0x0165800607007988 */ /* 0x000fe80008000008 */
[----:B------:R-:W-:Y:S04]  /*6a260*/  STS.U8 [R7+UR8+0x16980], R5 ;  /* 0x0169800507007988 */ /* 0x000fe80008000008 */
[----:B------:R1:W-:Y:S04]  /*6a270*/  STS.U8 [R7+UR8+0x17980], R49 ;  /* 0x0179803107007988 */ /* 0x0003e80008000008 */
[----:B0-----:R-:W4:Y:S04]  /*6a280*/  LDL.LU R80, [R1+0x2d4] ;  /* 0x0002d40001507983 */ /* 0x001f280000300800 */
[----:B------:R-:W-:Y:S04]  /*6a290*/  STS.U8 [R7+UR8+0x1f180], R51 ;  /* 0x01f1803307007988 */ /* 0x000fe80008000008 */
[----:B-1----:R-:W4:Y:S04]  /*6a2a0*/  LDL.LU R59, [R1+0x2b8] ;  /* 0x0002b800013b7983 */ /* 0x002f280000300800 */
[----:B------:R-:W4:Y:S04]  /*6a2b0*/  LDL.LU R57, [R1+0x29c] ;  /* 0x00029c0001397983 */ /* 0x000f280000300800 */
[----:B------:R-:W-:Y:S04]  /*6a2c0*/  STS.U8 [R7+UR8+0x1f580], R67 ;  /* 0x01f5804307007988 */ /* 0x000fe80008000008 */
[----:B------:R-:W-:Y:S04]  /*6a2d0*/  STS.U8 [R7+UR8+0x1f980], R69 ;  /* 0x01f9804507007988 */ /* 0x000fe80008000008 */
[----:B------:R-:W-:Y:S04]  /*6a2e0*/  STS.U8 [R7+UR8+0x1fd80], R71 ;  /* 0x01fd804707007988 */ /* 0x000fe80008000008 */
[----:B------:R-:W4:Y:S01]  /*6a2f0*/  LDL.LU R55, [R1+0x280] ;  /* 0x0002800001377983 */ /* 0x000f220000300800 */
[----:B------:R-:W-:-:S03]  /*6a300*/  LOP3.LUT R8, R8, 0x7f, RZ, 0xc0, !PT ;  /* 0x0000007f08087812 */ /* 0x000fc600078ec0ff */
[----:B------:R-:W4:Y:S01]  /*6a310*/  LDL.LU R49, [R1+0x264] ;  /* 0x0002640001317983 */ /* 0x000f220000300800 */
[----:B------:R-:W-:-:S05]  /*6a320*/  LOP3.LUT R8, R8, 0x40, RZ, 0x3c, !PT ;  /* 0x0000004008087812 */ /* 0x000fca00078e3cff */
        /* <DEDUP_REMOVED lines=38> */
[----:B0-----:R-:W4:Y:S04]  /*6a590*/  LDL.LU R46, [R1+0x50] ;  /* 0x00005000012e7983 */ /* 0x001f280000300800 */
[----:B-1----:R-:W4:Y:S04]  /*6a5a0*/  LDL.LU R47, [R1+0x34] ;  /* 0x00003400012f7983 */ /* 0x002f280000300800 */
[----:B------:R0:W-:Y:S04]  /*6a5b0*/  STS.U8 [R8+UR8+0x18200], R29 ;  /* 0x0182001d08007988 */ /* 0x0001e80008000008 */
[----:B--2---:R1:W-:Y:S04]  /*6a5c0*/  STS.U8 [R8+UR8+0x18600], R22 ;  /* 0x0186001608007988 */ /* 0x0043e80008000008 */
[----:B---3--:R2:W-:Y:S04]  /*6a5d0*/  STS.U8 [R8+UR8+0x18a00], R15 ;  /* 0x018a000f08007988 */ /* 0x0085e80008000008 */
[----:B----4-:R3:W-:Y:S04]  /*6a5e0*/  STS.U8 [R8+UR8+0x18e00], R54 ;  /* 0x018e003608007988 */ /* 0x0107e80008000008 */
[----:B------:R4:W-:Y:S04]  /*6a5f0*/  STS.U8 [R8+UR8+0x19200], R68 ;  /* 0x0192004408007988 */ /* 0x0009e80008000008 */
[----:B0-----:R-:W4:Y:S04]  /*6a600*/  LDL.LU R29, [R1+0x590] ;  /* 0x00059000011d7983 */ /* 0x001f280000300800 */
[----:B-1----:R-:W4:Y:S04]  /*6a610*/  LDL.LU R22, [R1+0x578] ;  /* 0x0005780001167983 */ /* 0x002f280000300800 */
[----:B--2---:R-:W2:Y:S04]  /*6a620*/  LDL.LU R15, [R1+0x560] ;  /* 0x00056000010f7983 */ /* 0x004ea80000300800 */
[----:B---3--:R-:W3:Y:S04]  /*6a630*/  LDL.LU R54, [R1+0x548] ;  /* 0x0005480001367983 */ /* 0x008ee80000300800 */
        /* <DEDUP_REMOVED lines=52> */
[----:B------:R-:W-:Y:S04]  /*6a980*/  STS.U8 [R8+UR8+0x1d200], R92 ;  /* 0x01d2005c08007988 */ /* 0x000fe80008000008 */
[----:B------:R-:W4:Y:S04]  /*6a990*/  LDL.LU R55, [R1+0x298] ;  /* 0x0002980001377983 */ /* 0x000f280000300800 */
[----:B------:R-:W-:Y:S01]  /*6a9a0*/  STS.U8 [R8+UR8+0x1d600], R78 ;  /* 0x01d6004e08007988 */ /* 0x000fe20008000008 */
[----:B------:R-:W-:-:S03]  /*6a9b0*/  LOP3.LUT R9, R9, 0x7f, RZ, 0xc0, !PT ;  /* 0x0000007f09097812 */ /* 0x000fc600078ec0ff */
[----:B------:R-:W-:Y:S04]  /*6a9c0*/  STS.U8 [R8+UR8+0x1da00], R64 ;  /* 0x01da004008007988 */ /* 0x000fe80008000008 */
[----:B------:R-:W-:Y:S04]  /*6a9d0*/  STS.U8 [R8+UR8+0x1de00], R50 ;  /* 0x01de003208007988 */ /* 0x000fe80008000008 */
[----:B------:R-:W-:Y:S01]  /*6a9e0*/  STS.U8 [R8+UR8+0x1e200], R17 ;  /* 0x01e2001108007988 */ /* 0x000fe20008000008 */
[----:B------:R-:W-:-:S03]  /*6a9f0*/  LOP3.LUT R9, R9, 0x50, RZ, 0x3c, !PT ;  /* 0x0000005009097812 */ /* 0x000fc600078e3cff */
[----:B------:R-:W-:Y:S04]  /*6aa00*/  STS.U8 [R8+UR8+0x1e600], R24 ;  /* 0x01e6001808007988 */ /* 0x000fe80008000008 */
[----:B------:R-:W-:Y:S04]  /*6aa10*/  STS.U8 [R8+UR8+0x1ea00], R31 ;  /* 0x01ea001f08007988 */ /* 0x000fe80008000008 */
[----:B------:R-:W-:Y:S04]  /*6aa20*/  STS.U8 [R8+UR8+0x1ee00], R38 ;  /* 0x01ee002608007988 */ /* 0x000fe80008000008 */
[----:B------:R-:W-:Y:S04]  /*6aa30*/  STS.U8 [R8+UR8+0x1f200], R53 ;  /* 0x01f2003508007988 */ /* 0x000fe80008000008 */
[----:B------:R-:W-:Y:S04]  /*6aa40*/  STS.U8 [R8+UR8+0x1f600], R73 ;  /* 0x01f6004908007988 */ /* 0x000fe80008000008 */
[----:B------:R-:W-:Y:S04]  /*6aa50*/  STS.U8 [R8+UR8+0x1fa00], R81 ;  /* 0x01fa005108007988 */ /* 0x000fe80008000008 */
[----:B------:R-:W-:Y:S04]  /*6aa60*/  STS.U8 [R8+UR8+0x1fe00], R83 ;  /* 0x01fe005308007988 */ /* 0x000fe80008000008 */
[----:B------:R-:W4:Y:S04]  /*6aa70*/  LDL.LU R49, [R1+0x27c] ;  /* 0x00027c0001317983 */ /* 0x000f280000300800 */
[----:B------:R-:W4:Y:S04]  /*6aa80*/  LDL.LU R36, [R1+0x260] ;  /* 0x0002600001247983 */ /* 0x000f280000300800 */
[----:B------:R0:W-:Y:S04]  /*6aa90*/  STS.U8 [R9+UR8+0x10280], R29 ;  /* 0x0102801d09007988 */ /* 0x0001e80008000008 */
[----:B------:R1:W-:Y:S04]  /*6aaa0*/  STS.U8 [R9+UR8+0x10680], R22 ;  /* 0x0106801609007988 */ /* 0x0003e80008000008 */
[----:B--2---:R2:W-:Y:S04]  /*6aab0*/  STS.U8 [R9+UR8+0x10a80], R15 ;  /* 0x010a800f09007988 */ /* 0x0045e80008000008 */
[----:B---3--:R3:W-:Y:S04]  /*6aac0*/  STS.U8 [R9+UR8+0x10e80], R54 ;  /* 0x010e803609007988 */ /* 0x0087e80008000008 */
[----:B----4-:R4:W-:Y:S04]  /*6aad0*/  STS.U8 [R9+UR8+0x11280], R68 ;  /* 0x0112804409007988 */ /* 0x0109e80008000008 */
        /* <DEDUP_REMOVED lines=34> */
[----:B0-----:R-:W4:Y:S04]  /*6ad00*/  LDL.LU R3, [R1+0x2610] ;  /* 0x0026100001037983 */ /* 0x001f280000300800 */
        /* <DEDUP_REMOVED lines=127> */
[----:B---3--:R1:W-:Y:S04]  /*6b500*/  STS.U8 [R10+UR8+0x18b00], R54 ;  /* 0x018b00360a007988 */ /* 0x0083e80008000008 */
[----:B----4-:R2:W-:Y:S04]  /*6b510*/  STS.U8 [R10+UR8+0x18f00], R68 ;  /* 0x018f00440a007988 */ /* 0x0105e80008000008 */
[----:B0-----:R-:W3:Y:S04]  /*6b520*/  LDL.LU R15, [R1+0x588] ;  /* 0x00058800010f7983 */ /* 0x001ee80000300800 */
[----:B-1----:R-:W4:Y:S04]  /*6b530*/  LDL.LU R54, [R1+0x570] ;  /* 0x0005700001367983 */ /* 0x002f280000300800 */
[----:B------:R0:W-:Y:S04]  /*6b540*/  STS.U8 [R10+UR8+0x19300], R82 ;  /* 0x019300520a007988 */ /* 0x0001e80008000008 */
[----:B--2---:R-:W2:Y:S04]  /*6b550*/  LDL.LU R68, [R1+0x558] ;  /* 0x0005580001447983 */ /* 0x004ea80000300800 */
        /* <DEDUP_REMOVED lines=25> */
[----:B0-----:R-:W2:Y:S04]  /*6b6f0*/  LDL.LU R46, [R1+0x3fc] ;  /* 0x0003fc00012e7983 */ /* 0x001ea80000300800 */
[----:B-1----:R-:W2:Y:S04]  /*6b700*/  LDL.LU R47, [R1+0x3e0] ;  /* 0x0003e000012f7983 */ /* 0x002ea80000300800 */
        /* <DEDUP_REMOVED lines=10> */
[----:B------:R0:W-:Y:S02]  /*6b7b0*/  STS.U8 [R10+UR8+0x1cf00], R11 ;  /* 0x01cf000b0a007988 */ /* 0x0001e40008000008 */
[----:B0-----:R-:W0:Y:S02]  /*6b7c0*/  S2R R11, SR_TID.X ;  /* 0x00000000000b7919 */ /* 0x001e240000002100 */
        /* <DEDUP_REMOVED lines=8> */
[----:B-1----:R-:W2:Y:S04]  /*6b850*/  LDL.LU R55, [R1+0x2c8] ;  /* 0x0002c80001377983 */ /* 0x002ea80000300800 */
[----:B0-----:R-:W2:Y:S04]  /*6b860*/  LDL.LU R49, [R1+0x2ac] ;  /* 0x0002ac0001317983 */ /* 0x001ea80000300800 */
[----:B------:R-:W-:Y:S04]  /*6b870*/  STS.U8 [R10+UR8+0x1df00], R12 ;  /* 0x01df000c0a007988 */ /* 0x000fe80008000008 */
[----:B------:R-:W2:Y:S04]  /*6b880*/  LDL.LU R36, [R1+0x290] ;  /* 0x0002900001247983 */ /* 0x000ea80000300800 */
        /* <DEDUP_REMOVED lines=8> */
[----:B------:R-:W2:Y:S04]  /*6b910*/  LDL.LU R29, [R1+0x274] ;  /* 0x00027400011d7983 */ /* 0x000ea80000300800 */
[----:B------:R-:W2:Y:S01]  /*6b920*/  LDL.LU R22, [R1+0x258] ;  /* 0x0002580001167983 */ /* 0x000ea20000300800 */
[----:B------:R-:W-:-:S04]  /*6b930*/  LOP3.LUT R11, R11, 0x7f, RZ, 0xc0, !PT ;  /* 0x0000007f0b0b7812 */ /* 0x000fc800078ec0ff */
[----:B------:R-:W-:-:S05]  /*6b940*/  LOP3.LUT R11, R11, 0x70, RZ, 0x3c, !PT ;  /* 0x000000700b0b7812 */ /* 0x000fca00078e3cff */
[----:B---3--:R0:W-:Y:S04]  /*6b950*/  STS.U8 [R11+UR8+0x10380], R15 ;  /* 0x0103800f0b007988 */ /* 0x0081e80008000008 */
[----:B----4-:R1:W-:Y:S04]  /*6b960*/  STS.U8 [R11+UR8+0x10780], R54 ;  /* 0x010780360b007988 */ /* 0x0103e80008000008 */
[----:B--2---:R2:W-:Y:S04]  /*6b970*/  STS.U8 [R11+UR8+0x10b80], R68 ;  /* 0x010b80440b007988 */ /* 0x0045e80008000008 */
        /* <DEDUP_REMOVED lines=27> */
[----:B------:R1:W-:Y:S04]  /*6bb30*/  STS.U8 [R11+UR8+0x14380], R47 ;  /* 0x0143802f0b007988 */ /* 0x0003e80008000008 */
        /* <DEDUP_REMOVED lines=9> */
[----:B0-----:R-:W2:Y:S04]  /*6bbd0*/  LDL.LU R46, [R1+0x98] ;  /* 0x00009800012e7983 */ /* 0x001ea80000300800 */
[----:B------:R-:W-:Y:S04]  /*6bbe0*/  STS.U8 [R11+UR8+0x16780], R57 ;  /* 0x016780390b007988 */ /* 0x000fe80008000008 */
[----:B-1----:R-:W2:Y:S04]  /*6bbf0*/  LDL.LU R47, [R1+0x7c] ;  /* 0x00007c00012f7983 */ /* 0x002ea80000300800 */
[----:B------:R0:W-:Y:S04]  /*6bc00*/  STS.U8 [R11+UR8+0x1c380], R0 ;  /* 0x01c380000b007988 */ /* 0x0001e80008000008 */
[----:B0-----:R-:W2:Y:S04]  /*6bc10*/  LDL.LU R0, [R1+0x2608] ;  /* 0x0026080001007983 */ /* 0x001ea80000300800 */
[----:B------:R0:W-:Y:S04]  /*6bc20*/  STS.U8 [R11+UR8+0x1c780], R3 ;  /* 0x01c780030b007988 */ /* 0x0001e80008000008 */
[----:B------:R1:W-:Y:S04]  /*6bc30*/  STS.U8 [R11+UR8+0x1cb80], R4 ;  /* 0x01cb80040b007988 */ /* 0x0003e80008000008 */
[----:B0-----:R0:W5:Y:S04]  /*6bc40*/  LDL.LU R3, [R1+0x2604] ;  /* 0x0026040001037983 */ /* 0x0011680000300800 */
[----:B-1----:R0:W5:Y:S04]  /*6bc50*/  LDL.LU R4, [R1+0x2600] ;  /* 0x0026000001047983 */ /* 0x0021680000300800 */
[----:B------:R-:W-:Y:S04]  /*6bc60*/  STS.U8 [R11+UR8+0x16b80], R55 ;  /* 0x016b80370b007988 */ /* 0x000fe80008000008 */
[----:B------:R-:W-:Y:S04]  /*6bc70*/  STS.U8 [R11+UR8+0x16f80], R49 ;  /* 0x016f80310b007988 */ /* 0x000fe80008000008 */
[----:B------:R-:W-:Y:S04]  /*6bc80*/  STS.U8 [R11+UR8+0x17380], R36 ;  /* 0x017380240b007988 */ /* 0x000fe80008000008 */
[----:B------:R1:W-:Y:S04]  /*6bc90*/  STS.U8 [R11+UR8+0x1cf80], R2 ;  /* 0x01cf80020b007988 */ /* 0x0003e80008000008 */
        /* <DEDUP_REMOVED lines=13> */
[----:B------:R-:W0:Y:S01]  /*6bd70*/  S2R R6, SR_TID.X ;  /* 0x0000000000067919 */ /* 0x000e220000002100 */
[----:B------:R-:W0:Y:S01]  /*6bd80*/  S2R R5, SR_TID.X ;  /* 0x0000000000057919 */ /* 0x000e220000002100 */
[----:B-1----:R-:W1:Y:S01]  /*6bd90*/  S2R R2, SR_TID.X ;  /* 0x0000000000027919 */ /* 0x002e620000002100 */
[----:B--2---:R2:W-:Y:S04]  /*6bda0*/  STS.U8 [R11+UR8+0x1ff80], R0 ;  /* 0x01ff80000b007988 */ /* 0x0045e80008000008 */
[----:B--2---:R2:W5:Y:S04]  /*6bdb0*/  LDL.LU R0, [R1+0x25fc] ;  /* 0x0025fc0001007983 */ /* 0x0045680000300800 */
[----:B---3--:R2:W-:Y:S04]  /*6bdc0*/  STS.U8 [R11+UR8+0x17f80], R15 ;  /* 0x017f800f0b007988 */ /* 0x0085e80008000008 */
[----:B----4-:R2:W-:Y:S04]  /*6bdd0*/  STS.U8 [R11+UR8+0x18380], R54 ;  /* 0x018380360b007988 */ /* 0x0105e80008000008 */
        /* <DEDUP_REMOVED lines=16> */
[----:B---3--:R-:W3:Y:S01]  /*6bee0*/  FENCE.VIEW.ASYNC.S ;  /* 0x00000000000073c6 */ /* 0x008ee20000000000 */
[----:B0-----:R-:W-:-:S02]  /*6bef0*/  LOP3.LUT R6, R6, 0x7f, RZ, 0xc0, !PT ;  /* 0x0000007f06067812 */ /* 0x001fc400078ec0ff */
[----:B------:R-:W-:Y:S01]  /*6bf00*/  LOP3.LUT R5, R5, 0x7f, RZ, 0xc0, !PT ;  /* 0x0000007f05057812 */ /* 0x000fe200078ec0ff */
[----:B------:R-:W-:Y:S01]  /*6bf10*/  ULEA UR10, UR22, UR8, 0x3 ;  /* 0x00000008160a7291 */ /* 0x000fe2000f8e18ff */
[----:B-1----:R-:W-:Y:S02]  /*6bf20*/  LOP3.LUT R2, R2, 0x7f, RZ, 0xc0, !PT ;  /* 0x0000007f02027812 */ /* 0x002fe400078ec0ff */
[----:B------:R-:W-:Y:S02]  /*6bf30*/  LOP3.LUT R6, R6, 0x20, RZ, 0x3c, !PT ;  /* 0x0000002006067812 */ /* 0x000fe400078e3cff */
[----:B------:R-:W-:Y:S01]  /*6bf40*/  LOP3.LUT R5, R5, 0x10, RZ, 0x3c, !PT ;  /* 0x0000001005057812 */ /* 0x000fe200078e3cff */
[----:B------:R-:W-:Y:S01]  /*6bf50*/  UIADD3 UR10, UPT, UPT, UR10, 0x28000, URZ ;  /* 0x000280000a0a7890 */ /* 0x000fe2000fffe0ff */
[----:B------:R-:W-:Y:S01]  /*6bf60*/  UMOV UR6, UR4 ;  /* 0x0000000400067c82 */ /* 0x000fe20008000000 */
[----:B---3--:R-:W-:Y:S06]  /*6bf70*/  BAR.SYNC.DEFER_BLOCKING 0x0 ;  /* 0x0000000000007b1d */ /* 0x008fec0000010000 */
[----:B--2---:R-:W-:Y:S05]  /*6bf80*/  BRA.U UP1, `(.L_x_9) ;  /* 0x0000000101887547 */ /* 0x004fea000b800000 */
[----:B------:R-:W-:Y:S02]  /*6bf90*/  UIADD3 UR59, UPT, UPT, UR7, 0x100, URZ ;  /* 0x00000100073b7890 */ /* 0x000fe4000fffe0ff */
[----:B------:R-:W-:Y:S02]  /*6bfa0*/  UIADD3 UR60, UPT, UPT, UR7, 0x100, URZ ;  /* 0x00000100073c7890 */ /* 0x000fe4000fffe0ff */
[----:B------:R-:W-:Y:S01]  /*6bfb0*/  UIADD3 UR61, UPT, UPT, UR7, 0x100, URZ ;  /* 0x00000100073d7890 */ /* 0x000fe2000fffe0ff */
[----:B------:R-:W-:Y:S01]  /*6bfc0*/  UMOV UR18, 0x0 ;  /* 0x0000000000127882 */ /* 0x000fe20000000000 */
[----:B------:R-:W-:Y:S01]  /*6bfd0*/  UMOV UR19, 0x8408010 ;  /* 0x0840801000137882 */ /* 0x000fe20000000000 */
[----:B------:R-:W-:Y:S01]  /*6bfe0*/  UMOV UR17, 0x40004040 ;  /* 0x4000404000117882 */ /* 0x000fe20000000000 */
[----:B------:R-:W-:Y:S02]  /*6bff0*/  UIADD3 UR62, UPT, UPT, UR7, 0x100, URZ ;  /* 0x00000100073e7890 */ /* 0x000fe4000fffe0ff */
[----:B------:R0:W-:Y:S01]  /*6c000*/  UTCQMMA gdesc[UR12], gdesc[UR16], tmem[UR7], tmem[UR18], idesc[UR19], UPT ;  /* 0x00ff12100c0075ea */ /* 0x0001e2000b800307 */
[----:B------:R-:W-:Y:S01]  /*6c010*/  UMOV UR44, 0x0 ;  /* 0x00000000002c7882 */ /* 0x000fe20000000000 */
[----:B------:R-:W-:Y:S01]  /*6c020*/  UMOV UR45, 0x8408010 ;  /* 0x08408010002d7882 */ /* 0x000fe20000000000 */
[----:B------:R-:W-:Y:S01]  /*6c030*/  UMOV UR46, 0x0 ;  /* 0x00000000002e7882 */ /* 0x000fe20000000000 */
[----:B------:R-:W-:Y:S01]  /*6c040*/  UMOV UR47, 0x8408010 ;  /* 0x08408010002f7882 */ /* 0x000fe20000000000 */
        /* <DEDUP_REMOVED lines=11> */
[----:B------:R-:W-:Y:S01]  /*6c100*/  UMOV UR4, UR10 ;  /* 0x0000000a00047c82 */ /* 0x000fe20008000000 */
[----:B------:R-:W-:Y:S01]  /*6c110*/  UMOV UR5, URZ ;  /* 0x000000ff00057c82 */ /* 0x000fe20008000000 */
[----:B------:R0:W-:Y:S01]  /*6c120*/  UTCQMMA gdesc[UR12], gdesc[UR36], tmem[UR59], tmem[UR52], idesc[UR53], UPT ;  /* 0x00ff34240c0075ea */ /* 0x0001e2000b80033b */
[----:B------:R-:W-:Y:S01]  /*6c130*/  UMOV UR56, 0x0 ;  /* 0x0000000000387882 */ /* 0x000fe20000000000 */
[----:B------:R-:W-:Y:S01]  /*6c140*/  UMOV UR57, 0x8408010 ;  /* 0x0840801000397882 */ /* 0x000fe20000000000 */
[----:B------:R0:W-:Y:S01]  /*6c150*/  UTCQMMA gdesc[UR24], gdesc[UR38], tmem[UR60], tmem[UR50], idesc[UR51], UPT ;  /* 0x00ff3226180075ea */ /* 0x0001e2000b80033c */
[----:B------:R-:W-:Y:S01]  /*6c160*/  UMOV UR4, UR4 ;  /* 0x0000000400047c82 */ /* 0x000fe20008000000 */
[----:B------:R0:W-:Y:S01]  /*6c170*/  UTCQMMA gdesc[UR28], gdesc[UR40], tmem[UR61], tmem[UR54], idesc[UR55], UPT ;  /* 0x00ff36281c0075ea */ /* 0x0001e2000b80033d */
[----:B------:R0:W-:Y:S01]  /*6c180*/  UTCQMMA gdesc[UR32], gdesc[UR42], tmem[UR62], tmem[UR56], idesc[UR57], UPT ;  /* 0x00ff382a200075ea */ /* 0x0001e2000b80033e */
[----:B------:R0:W-:Y:S01]  /*6c190*/  UTCBAR [UR4], URZ ;  /* 0x000000ff040073e9 */ /* 0x0001e200080000ff */
[----:B------:R-:W-:Y:S01]  /*6c1a0*/  NOP ;  /* 0x0000000000007918 */ /* 0x000fe20000000000 */
.L_x_9:
[----:B------:R-:W2:Y:S01]  /*6c1b0*/  LDL.LU R12, [R1+0x1940] ;  /* 0x00194000010c7983 */ /* 0x000ea20000300800 */
[----:B------:R-:W-:-:S03]  /*6c1c0*/  UIADD3 UR22, UPT, UPT, UR22, 0x1, URZ ;  /* 0x0000000116167890 */ /* 0x000fc6000fffe0ff */
[----:B------:R-:W3:Y:S01]  /*6c1d0*/  LDL.LU R13, [R1+0x1980] ;  /* 0x00198000010d7983 */ /* 0x000ee20000300800 */
[----:B------:R-:W-:-:S04]  /*6c1e0*/  UISETP.GT.AND UP3, UPT, UR22, 0x1, UPT ;  /* 0x000000011600788c */ /* 0x000fc8000bf64270 */
[----:B0-----:R-:W-:Y:S02]  /*6c1f0*/  USEL UR4, URZ, 0x1, !UP3 ;  /* 0x00000001ff047887 */ /* 0x001fe4000d800000 */
[----:B------:R-:W-:Y:S02]  /*6c200*/  USEL UR22, UR22, URZ, !UP3 ;  /* 0x000000ff16167287 */ /* 0x000fe4000d800000 */
[----:B------:R-:W-:Y:S01]  /*6c210*/  ULOP3.LUT UR4, UR6, UR4, URZ, 0x3c, !UPT ;  /* 0x0000000406047292 */ /* 0x000fe2000f8e3cff */
[----:B--2---:R-:W-:Y:S01]  /*6c220*/  ISETP.NE.U32.AND P0, PT, R12, UR11, PT ;  /* 0x0000000b0c007c0c */ /* 0x004fe2000bf05070 */
[----:B---3--:R2:W-:Y:S01]  /*6c230*/  STL [R1+0x1940], R13 ;  /* 0x0019400d01007387 */ /* 0x0085e20000100800 */
[----:B------:R-:W-:-:S11]  /*6c240*/  IMAD.U32 R12, RZ, RZ, UR6 ;  /* 0x00000006ff0c7e24 */ /* 0x000fd6000f8e00ff */
[----:B------:R-:W-:Y:S05]  /*6c250*/  @P0 BRA `(.L_x_10) ;  /* 0xfffffd98004c0947 */ /* 0x000fea000383ffff */
.L_x_7:
[----:B------:R-:W3:Y:S01]  /*6c260*/  LDL.LU R16, [R1+0x1de0] ;  /* 0x001de00001107983 */ /* 0x000ee20000300800 */
[----:B------:R-:W4:Y:S03]  /*6c270*/  LDCU UR68, c[0x0][0x3b8] ;  /* 0x00007700ff4477ac */ /* 0x000f260008000800 */
[----:B--2---:R-:W2:Y:S01]  /*6c280*/  LDL.LU R15, [R1+0x19a4] ;  /* 0x0019a400010f7983 */ /* 0x004ea20000300800 */
[----:B-1----:R-:W3:Y:S03]  /*6c290*/  LDCU.64 UR4, c[0x0][0x398] ;  /* 0x00007300ff0477ac */ /* 0x002ee60008000a00 */
[----:B------:R-:W2:Y:S01]  /*6c2a0*/  LDL.LU R14, [R1+0x1f4c] ;  /* 0x001f4c00010e7983 */ /* 0x000ea20000300800 */
[----:B------:R-:W2:Y:S03]  /*6c2b0*/  LDCU UR17, c[0x0][0x39c] ;  /* 0x00007380ff1177ac */ /* 0x000ea60008000800 */
[----:B------:R-:W2:Y:S01]  /*6c2c0*/  LDL.LU R13, [R1+0x1f50] ;  /* 0x001f5000010d7983 */ /* 0x000ea20000300800 */
[----:B------:R-:W1:Y:S01]  /*6c2d0*/  LDCU UR11, c[0x0][0x3b4] ;  /* 0x00007680ff0b77ac */ /* 0x000e620008000800 */
[----:B------:R-:W0:Y:S01]  /*6c2e0*/  LDCU.64 UR12, c[0x0][0x390] ;  /* 0x00007200ff0c77ac */ /* 0x000e220008000a00 */
[----:B----45:R-:W-:Y:S01]  /*6c2f0*/  IMAD R6, R0, UR68, RZ ;  /* 0x0000004400067c24 */ /* 0x030fe2000f8e02ff */
[----:B------:R-:W4:Y:S03]  /*6c300*/  LDCU UR14, c[0x0][0x39c] ;  /* 0x00007380ff0e77ac */ /* 0x000f260008000800 */
[----:B------:R-:W-:Y:S01]  /*6c310*/  VIADD R7, R6, UR68 ;  /* 0x0000004406077c36 */ /* 0x000fe20008000000 */
[----:B------:R-:W0:Y:S03]  /*6c320*/  LDCU UR15, c[0x0][0x39c] ;  /* 0x00007380ff0f77ac */ /* 0x000e260008000800 */
[----:B------:R-:W-:Y:S01]  /*6c330*/  VIADD R4, R7, UR68 ;  /* 0x0000004407047c36 */ /* 0x000fe20008000000 */
[----:B------:R-:W0:Y:S03]  /*6c340*/  LDCU UR16, c[0x0][0x39c] ;  /* 0x00007380ff1077ac */ /* 0x000e260008000800 */
[----:B------:R-:W-:-:S04]  /*6c350*/  VIADD R5, R4, UR68 ;  /* 0x0000004404057c36 */ /* 0x000fc80008000000 */
[----:B------:R-:W-:-:S04]  /*6c360*/  VIADD R77, R5, UR68 ;  /* 0x00000044054d7c36 */ /* 0x000fc80008000000 */
[----:B------:R-:W-:-:S04]  /*6c370*/  VIADD R79, R77, UR68 ;  /* 0x000000444d4f7c36 */ /* 0x000fc80008000000 */
[----:B------:R-:W-:-:S04]  /*6c380*/  VIADD R81, R79, UR68 ;  /* 0x000000444f517c36 */ /* 0x000fc80008000000 */
[----:B0-----:R-:W-:-:S04]  /*6c390*/  VIADD R90, R81, UR68 ;  /* 0x00000044515a7c36 */ /* 0x001fc80008000000 */
[----:B------:R-:W-:-:S04]  /*6c3a0*/  VIADD R82, R90, UR68 ;  /* 0x000000445a527c36 */ /* 0x000fc80008000000 */
[----:B------:R-:W-:Y:S01]  /*6c3b0*/  VIADD R83, R82, UR68 ;  /* 0x0000004452537c36 */ /* 0x000fe20008000000 */
[C---:B---3--:R-:W-:Y:S01]  /*6c3c0*/  ISETP.GE.AND P1, PT, R16.reuse, UR4, PT ;  /* 0x0000000410007c0c */ /* 0x048fe2000bf26270 */
[----:B-1----:R-:W-:Y:S01]  /*6c3d0*/  IMAD R2, R16, UR11, RZ ;  /* 0x0000000b10027c24 */ /* 0x002fe2000f8e02ff */
[----:B------:R-:W0:Y:S02]  /*6c3e0*/  LDCU UR4, c[0x0][0x39c] ;  /* 0x00007380ff0477ac */ /* 0x000e240008000800 */
[----:B--2---:R-:W-:-:S04]  /*6c3f0*/  ISETP.LT.AND P0, PT, R15, UR17, !P1 ;  /* 0x000000110f007c0c */ /* 0x004fc8000cf01270 */
[----:B------:R-:W-:Y:S02]  /*6c400*/  P2R R8, PR, RZ, 0x1 ;  /* 0x00000001ff087803 */ /* 0x000fe40000000000 */
[----:B------:R-:W-:Y:S02]  /*6c410*/  IADD3 R3, P0, PT, R2, UR12, RZ ;  /* 0x0000000c02037c10 */ /* 0x000fe4000ff1e0ff */
[----:B----4-:R-:W-:Y:S01]  /*6c420*/  ISETP.LT.AND P5, PT, R14, UR14, !P1 ;  /* 0x0000000e0e007c0c */ /* 0x010fe2000cfa1270 */
[----:B------:R1:W-:Y:S01]  /*6c430*/  STL [R1+0x828], R8 ;  /* 0x0008280801007387 */ /* 0x0003e20000100800 */
[----:B------:R-:W-:Y:S02]  /*6c440*/  ISETP.LT.AND P3, PT, R13, UR15, !P1 ;  /* 0x0000000f0d007c0c */ /* 0x000fe4000cf61270 */
[----:B------:R-:W-:Y:S01]  /*6c450*/  LEA.HI.X.SX32 R2, R2, UR13, 0x1, P0 ;  /* 0x0000000d02027c11 */ /* 0x000fe200080f0eff */
[----:B------:R-:W-:Y:S10]  /*6c460*/  BRA.U !UP2, `(.L_x_11) ;  /* 0x000000010a107547 */ /* 0x000ff4000b800000 */
[----:B------:R-:W-:-:S06]  /*6c470*/  USHF.L.U32 UR6, UR6, 0x1f, URZ ;  /* 0x0000001f06067899 */ /* 0x000fcc00080006ff */
[----:B-1----:R-:W-:-:S04]  /*6c480*/  IMAD.U32 R8, RZ, RZ, UR6 ;  /* 0x00000006ff087e24 */ /* 0x002fc8000f8e00ff */
[----:B------:R-:W1:Y:S02]  /*6c490*/  SYNCS.PHASECHK.TRANS64.TRYWAIT P0, [UR10], R8 ;  /* 0x00000008ff0075a7 */ /* 0x000e64000800110a */
[----:B-1----:R-:W-:Y:S05]  /*6c4a0*/  @!P0 BRA `(.L_x_12) ;  /* 0x0000017c00b48947 */ /* 0x002fea0003800000 */
.L_x_11:
[----:B------:R-:W-:Y:S01]  /*6c4b0*/  BAR.SYNC.DEFER_BLOCKING 0x0 ;  /* 0x0000000000007b1d */ /* 0x000fe20000010000 */
[CC--:B------:R-:W-:Y:S01]  /*6c4c0*/  IADD3 R68, P0, PT, R6.reuse, R3.reuse, RZ ;  /* 0x0000000306447210 */ /* 0x0c0fe20007f1e0ff */
[----:B------:R-:W-:Y:S01]  /*6c4d0*/  VIADD R92, R83, UR68 ;  /* 0x00000044535c7c36 */ /* 0x000fe20008000000 */
[CC--:B------:R-:W-:Y:S02]  /*6c4e0*/  IADD3 R70, P4, PT, R7.reuse, R3.reuse, RZ ;  /* 0x0000000307467210 */ /* 0x0c0fe40007f9e0ff */
[-C--:B------:R-:W-:Y:S01]  /*6c4f0*/  LEA.HI.X.SX32 R69, R6, R2.reuse, 0x1, P0 ;  /* 0x0000000206457211 */ /* 0x080fe200000f0eff */
[----:B------:R-:W-:Y:S01]  /*6c500*/  VIADD R91, R92, UR68 ;  /* 0x000000445c5b7c36 */ /* 0x000fe20008000000 */
[-C--:B------:R-:W-:Y:S01]  /*6c510*/  LEA.HI.X.SX32 R71, R7, R2.reuse, 0x1, P4 ;  /* 0x0000000207477211 */ /* 0x080fe200020f0eff */
[----:B------:R-:W2:Y:S01]  /*6c520*/  LDCU UR6, c[0x0][0x39c] ;  /* 0x00007380ff0677ac */ /* 0x000ea20008000800 */
[CC--:B------:R-:W-:Y:S01]  /*6c530*/  IADD3 R72, P0, PT, R4.reuse, R3.reuse, RZ ;  /* 0x0000000304487210 */ /* 0x0c0fe20007f1e0ff */
[----:B------:R3:W-:Y:S01]  /*6c540*/  STL.64 [R1+0x2890], R68 ;  /* 0x0028904401007387 */ /* 0x0007e20000100a00 */
[-C--:B------:R-:W-:Y:S01]  /*6c550*/  IADD3 R74, P4, PT, R5, R3.reuse, RZ ;  /* 0x00000003054a7210 */ /* 0x080fe20007f9e0ff */
[----:B------:R-:W-:Y:S01]  /*6c560*/  VIADD R89, R91, UR68 ;  /* 0x000000445b597c36 */ /* 0x000fe20008000000 */
[-C--:B------:R-:W-:Y:S01]  /*6c570*/  LEA.HI.X.SX32 R73, R4, R2.reuse, 0x1, P0 ;  /* 0x0000000204497211 */ /* 0x080fe200000f0eff */
[----:B------:R-:W-:Y:S01]  /*6c580*/  STL.64 [R1+0x2898], R70 ;  /* 0x0028984601007387 */ /* 0x000fe20000100a00 */
[-C--:B------:R-:W-:Y:S01]  /*6c590*/  LEA.HI.X.SX32 R75, R5, R2.reuse, 0x1, P4 ;  /* 0x00000002054b7211 */ /* 0x080fe200020f0eff */
[----:B------:R-:W-:Y:S01]  /*6c5a0*/  VIADD R85, R89, UR68 ;  /* 0x0000004459557c36 */ /* 0x000fe20008000000 */
[----:B------:R-:W-:Y:S01]  /*6c5b0*/  IADD3 R76, P0, PT, R77, R3, RZ ;  /* 0x000000034d4c7210 */ /* 0x000fe20007f1e0ff */
[----:B------:R4:W-:Y:S01]  /*6c5c0*/  STL.64 [R1+0x28a0], R72 ;  /* 0x0028a04801007387 */ /* 0x0009e20000100a00 */
[----:B------:R-:W5:Y:S01]  /*6c5d0*/  LDCU UR10, c[0x0][0x39c] ;  /* 0x00007380ff0a77ac */ /* 0x000f620008000800 */
[----:B------:R-:W-:Y:S01]  /*6c5e0*/  VIADD R87, R85, UR68 ;  /* 0x0000004455577c36 */ /* 0x000fe20008000000 */
[----:B------:R-:W-:-:S02]  /*6c5f0*/  LEA.HI.X.SX32 R77, R77, R2, 0x1, P0 ;  /* 0x000000024d4d7211 */ /* 0x000fc400000f0eff */
[CC--:B---3--:R-:W-:Y:S01]  /*6c600*/  IADD3 R68, P4, PT, R82.reuse, R3.reuse, RZ ;  /* 0x0000000352447210 */ /* 0x0c8fe20007f9e0ff */
[----:B------:R-:W3:Y:S02]  /*6c610*/  @!P2 SYNCS.CCTL.IV [UR8+0x28000] ;  /* 0x02800000ff00a9b1 */ /* 0x000ee40008000008 */
[----:B---3--:R-:W-:Y:S01]  /*6c620*/  BAR.SYNC.DEFER_BLOCKING 0x0 ;  /* 0x0000000000007b1d */ /* 0x008fe20000010000 */
[-C--:B------:R-:W-:Y:S01]  /*6c630*/  IADD3 R80, P0, PT, R81, R3.reuse, RZ ;  /* 0x0000000351507210 */ /* 0x080fe20007f1e0ff */
[----:B------:R-:W-:Y:S01]  /*6c640*/  VIADD R86, R87, UR68 ;  /* 0x0000004457567c36 */ /* 0x000fe20008000000 */
[-C--:B------:R-:W-:Y:S02]  /*6c650*/  LEA.HI.X.SX32 R69, R82, R2.reuse, 0x1, P4 ;  /* 0x0000000252457211 */ /* 0x080fe400020f0eff */
[-C--:B------:R-:W-:Y:S01]  /*6c660*/  LEA.HI.X.SX32 R81, R81, R2.reuse, 0x1, P0 ;  /* 0x0000000251517211 */ /* 0x080fe200000f0eff */
[----:B------:R-:W-:Y:S01]  /*6c670*/  VIADD R88, R86, UR68 ;  /* 0x0000004456587c36 */ /* 0x000fe20008000000 */
[C---:B------:R-:W-:Y:S01]  /*6c680*/  IADD3 R82, P0, PT, R83.reuse, R3, RZ ;  /* 0x0000000353527210 */ /* 0x040fe20007f1e0ff */
[----:B-1----:R-:W1:Y:S01]  /*6c690*/  LDTM.x64 R4, tmem[UR9] ;  /* 0x00000009000479ee */ /* 0x002e620008340000 */
[----:B------:R-:W3:Y:S01]  /*6c6a0*/  LDCU UR11, c[0x0][0x39c] ;  /* 0x00007380ff0b77ac */ /* 0x000ee20008000800 */
[----:B------:R-:W-:Y:S01]  /*6c6b0*/  VIADD R84, R88, UR68 ;  /* 0x0000004458547c36 */ /* 0x000fe20008000000 */
[----:B------:R-:W-:-:S02]  /*6c6c0*/  LEA.HI.X.SX32 R83, R83, R2, 0x1, P0 ;  /* 0x0000000253537211 */ /* 0x000fc400000f0eff */
[CC--:B----4-:R-:W-:Y:S01]  /*6c6d0*/  IADD3 R72, P0, PT, R89.reuse, R3.reuse, RZ ;  /* 0x0000000359487210 */ /* 0x0d0fe20007f1e0ff */
[----:B------:R-:W4:Y:S03]  /*6c6e0*/  LDCU UR13, c[0x0][0x39c] ;  /* 0x00007380ff0d77ac */ /* 0x000f260008000800 */
[-C--:B------:R-:W-:Y:S01]  /*6c6f0*/  LEA.HI.X.SX32 R73, R89, R2.reuse, 0x1, P0 ;  /* 0x0000000259497211 */ /* 0x080fe200000f0eff */
[----:B------:R-:W0:Y:S01]  /*6c700*/  LDCU UR12, c[0x0][0x39c] ;  /* 0x00007380ff0c77ac */ /* 0x000e220008000800 */
[----:B------:R-:W0:Y:S01]  /*6c710*/  LDCU UR14, c[0x0][0x39c] ;  /* 0x00007380ff0e77ac */ /* 0x000e220008000800 */
[----:B------:R-:W0:Y:S01]  /*6c720*/  @!P2 SYNCS.CCTL.IV [UR8+0x28008] ;  /* 0x02800800ff00a9b1 */ /* 0x000e220008000008 */
[CC--:B------:R-:W-:Y:S01]  /*6c730*/  IADD3 R78, P2, PT, R79.reuse, R3.reuse, RZ ;  /* 0x000000034f4e7210 */ /* 0x0c0fe20007f5e0ff */
[----:B------:R-:W0:Y:S03]  /*6c740*/  LDCU UR8, c[0x0][0x39c] ;  /* 0x00007380ff0877ac */ /* 0x000e260008000800 */
[-C--:B------:R-:W-:Y:S01]  /*6c750*/  LEA.HI.X.SX32 R79, R79, R2.reuse, 0x1, P2 ;  /* 0x000000024f4f7211 */ /* 0x080fe200010f0eff */
[----:B------:R-:W0:Y:S01]  /*6c760*/  LDCU UR15, c[0x0][0x39c] ;  /* 0x00007380ff0f77ac */ /* 0x000e220008000800 */
[CC--:B------:R-:W-:Y:S01]  /*6c770*/  IADD3 R70, P2, PT, R90.reuse, R3.reuse, RZ ;  /* 0x000000035a467210 */ /* 0x0c0fe20007f5e0ff */
[----:B------:R-:W0:Y:S03]  /*6c780*/  LDCU UR17, c[0x0][0x39c] ;  /* 0x00007380ff1177ac */ /* 0x000e260008000800 */
[----:B------:R-:W-:Y:S01]  /*6c790*/  LEA.HI.X.SX32 R71, R90, R2, 0x1, P2 ;  /* 0x000000025a477211 */ /* 0x000fe200010f0eff */
[----:B------:R-:W-:Y:S01]  /*6c7a0*/  VIADD R90, R84, UR68 ;  /* 0x00000044545a7c36 */ /* 0x000fe20008000000 */
[----:B------:R-:W0:Y:S03]  /*6c7b0*/  LDCU UR28, c[0x0][0x39c] ;  /* 0x00007380ff1c77ac */ /* 0x000e260008000800 */
[----:B------:R1:W-:Y:S01]  /*6c7c0*/  STL.64 [R1+0x5d0], R70 ;  /* 0x0005d04601007387 */ /* 0x0003e20000100a00 */
[----:B------:R-:W-:Y:S01]  /*6c7d0*/  VIADD R93, R90, UR68 ;  /* 0x000000445a5d7c36 */ /* 0x000fe20008000000 */
[----:B------:R-:W0:Y:S02]  /*6c7e0*/  LDCU UR18, c[0x0][0x39c] ;  /* 0x00007380ff1277ac */ /* 0x000e240008000800 */
[----:B------:R2:W-:Y:S01]  /*6c7f0*/  STL.64 [R1+0x5d8], R68 ;  /* 0x0005d84401007387 */ /* 0x0005e20000100a00 */
[----:B------:R-:W0:Y:S01]  /*6c800*/  LDCU UR30, c[0x0][0x39c] ;  /* 0x00007380ff1e77ac */ /* 0x000e220008000800 */
[----:B------:R-:W0:Y:S01]  /*6c810*/  LDCU UR29, c[0x0][0x39c] ;  /* 0x00007380ff1d77ac */ /* 0x000e220008000800 */
[-C--:B-1----:R-:W-:Y:S01]  /*6c820*/  IADD3 R70, P2, PT, R92, R3.reuse, RZ ;  /* 0x000000035c467210 */ /* 0x082fe20007f5e0ff */
[----:B------:R-:W1:Y:S01]  /*6c830*/  LDCU UR31, c[0x0][0x39c] ;  /* 0x00007380ff1f77ac */ /* 0x000e620008000800 */
[----:B--2---:R-:W-:-:S02]  /*6c840*/  IADD3 R68, P4, PT, R91, R3, RZ ;  /* 0x000000035b447210 */ /* 0x004fc40007f9e0ff */
[-C--:B------:R-:W-:Y:S01]  /*6c850*/  LEA.HI.X.SX32 R71, R92, R2.reuse, 0x1, P2 ;  /* 0x000000025c477211 */ /* 0x080fe200010f0eff */
[----:B------:R-:W2:Y:S01]  /*6c860*/  LDCU UR33, c[0x0][0x39c] ;  /* 0x00007380ff2177ac */ /* 0x000ea20008000800 */
[-C--:B------:R-:W-:Y:S01]  /*6c870*/  LEA.HI.X.SX32 R69, R91, R2.reuse, 0x1, P4 ;  /* 0x000000025b457211 */ /* 0x080fe200020f0eff */
[----:B------:R-:W-:Y:S02]  /*6c880*/  VIADD R91, R93, UR68 ;  /* 0x000000445d5b7c36 */ /* 0x000fe40008000000 */
[----:B------:R0:W-:Y:S01]  /*6c890*/  STL.64 [R1+0x5e8], R70 ;  /* 0x0005e84601007387 */ /* 0x0001e20000100a00 */
[----:B------:R-:W1:Y:S01]  /*6c8a0*/  LDCU UR32, c[0x0][0x39c] ;  /* 0x00007380ff2077ac */ /* 0x000e620008000800 */
[----:B------:R-:W-:Y:S02]  /*6c8b0*/  VIADD R89, R91, UR68 ;  /* 0x000000445b597c36 */ /* 0x000fe40008000000 */
[----:B------:R2:W-:Y:S01]  /*6c8c0*/  STL.64 [R1+0x738], R68 ;  /* 0x0007384401007387 */ /* 0x0005e20000100a00 */
[----:B------:R-:W1:Y:S03]  /*6c8d0*/  LDCU UR34, c[0x0][0x39c] ;  /* 0x00007380ff2277ac */ /* 0x000e660008000800 */
[----:B------:R3:W-:Y:S01]  /*6c8e0*/  STL.64 [R1+0x5e0], R72 ;  /* 0x0005e04801007387 */ /* 0x0007e20000100a00 */
[----:B------:R-:W1:Y:S01]  /*6c8f0*/  LDCU UR36, c[0x0][0x39c] ;  /* 0x00007380ff2477ac */ /* 0x000e620008000800 */
[-C--:B0-----:R-:W-:Y:S01]  /*6c900*/  IADD3 R70, P2, PT, R85, R3.reuse, RZ ;  /* 0x0000000355467210 */ /* 0x081fe20007f5e0ff */
[----:B------:R-:W0:Y:S01]  /*6c910*/  LDCU UR35, c[0x0][0x39c] ;  /* 0x00007380ff2377ac */ /* 0x000e220008000800 */
[-C--:B--2---:R-:W-:Y:S01]  /*6c920*/  IADD3 R68, P4, PT, R87, R3.reuse, RZ ;  /* 0x0000000357447210 */ /* 0x084fe20007f9e0ff */
[----:B------:R-:W2:Y:S01]  /*6c930*/  LDCU UR37, c[0x0][0x39c] ;  /* 0x00007380ff2577ac */ /* 0x000ea20008000800 */
[-C--:B------:R-:W-:Y:S01]  /*6c940*/  LEA.HI.X.SX32 R71, R85, R2.reuse, 0x1, P2 ;  /* 0x0000000255477211 */ /* 0x080fe200010f0eff */
[----:B------:R-:W-:Y:S01]  /*6c950*/  VIADD R85, R89, UR68 ;  /* 0x0000004459557c36 */ /* 0x000fe20008000000 */
[-C--:B------:R-:W-:Y:S01]  /*6c960*/  LEA.HI.X.SX32 R69, R87, R2.reuse, 0x1, P4 ;  /* 0x0000000257457211 */ /* 0x080fe200020f0eff */
[----:B------:R-:W0:Y:S01]  /*6c970*/  LDCU UR39, c[0x0][0x39c] ;  /* 0x00007380ff2777ac */ /* 0x000e220008000800 */
[CC--:B---3--:R-:W-:Y:S01]  /*6c980*/  IADD3 R72, P0, PT, R86.reuse, R3.reuse, RZ ;  /* 0x0000000356487210 */ /* 0x0c8fe20007f1e0ff */
[----:B------:R3:W-:Y:S01]  /*6c990*/  STL.64 [R1+0x730], R70 ;  /* 0x0007304601007387 */ /* 0x0007e20000100a00 */
[----:B------:R-:W0:Y:S02]  /*6c9a0*/  LDCU UR40, c[0x0][0x39c] ;  /* 0x00007380ff2877ac */ /* 0x000e240008000800 */
[----:B------:R-:W-:Y:S01]  /*6c9b0*/  LEA.HI.X.SX32 R73, R86, R2, 0x1, P0 ;  /* 0x0000000256497211 */ /* 0x000fe200000f0eff */
[----:B------:R1:W-:Y:S01]  /*6c9c0*/  STL.64 [R1+0x750], R68 ;  /* 0x0007504401007387 */ /* 0x0003e20000100a00 */
[----:B------:R-:W-:Y:S01]  /*6c9d0*/  VIADD R86, R85, UR68 ;  /* 0x0000004455567c36 */ /* 0x000fe20008000000 */
[----:B------:R-:W0:Y:S02]  /*6c9e0*/  LDCU UR38, c[0x0][0x39c] ;  /* 0x00007380ff2677ac */ /* 0x000e240008000800 */
[----:B------:R2:W-:Y:S01]  /*6c9f0*/  STL.64 [R1+0x740], R72 ;  /* 0x0007404801007387 */ /* 0x0005e20000100a00 */
[----:B------:R-:W0:Y:S01]  /*6ca00*/  LDCU UR42, c[0x0][0x39c] ;  /* 0x00007380ff2a77ac */ /* 0x000e220008000800 */
[-C--:B---3--:R-:W-:Y:S01]  /*6ca10*/  IADD3 R70, P2, PT, R88, R3.reuse, RZ ;  /* 0x0000000358467210 */ /* 0x088fe20007f5e0ff */
[----:B------:R-:W3:Y:S01]  /*6ca20*/  LDCU UR41, c[0x0][0x39c] ;  /* 0x00007380ff2977ac */ /* 0x000ee20008000800 */
[----:B-1----:R-:W-:-:S02]  /*6ca30*/  IADD3 R68, P4, PT, R84, R3, RZ ;  /* 0x0000000354447210 */ /* 0x002fc40007f9e0ff */
[-C--:B------:R-:W-:Y:S01]  /*6ca40*/  LEA.HI.X.SX32 R71, R88, R2.reuse, 0x1, P2 ;  /* 0x0000000258477211 */ /* 0x080fe200010f0eff */
[----:B------:R-:W1:Y:S01]  /*6ca50*/  LDCU UR43, c[0x0][0x39c] ;  /* 0x00007380ff2b77ac */ /* 0x000e620008000800 */
[-C--:B------:R-:W-:Y:S01]  /*6ca60*/  LEA.HI.X.SX32 R69, R84, R2.reuse, 0x1, P4 ;  /* 0x0000000254457211 */ /* 0x080fe200020f0eff */
[----:B------:R-:W-:Y:S01]  /*6ca70*/  VIADD R84, R86, UR68 ;  /* 0x0000004456547c36 */ /* 0x000fe20008000000 */
[CC--:B--2---:R-:W-:Y:S01]  /*6ca80*/  IADD3 R72, P0, PT, R90.reuse, R3.reuse, RZ ;  /* 0x000000035a487210 */ /* 0x0c4fe20007f1e0ff */
[----:B------:R2:W-:Y:S01]  /*6ca90*/  STL.64 [R1+0x748], R70 ;  /* 0x0007484601007387 */ /* 0x0005e20000100a00 */
[----:B------:R-:W0:Y:S02]  /*6caa0*/  LDCU UR45, c[0x0][0x39c] ;  /* 0x00007380ff2d77ac */ /* 0x000e240008000800 */
[-C--:B------:R-:W-:Y:S01]  /*6cab0*/  LEA.HI.X.SX32 R73, R90, R2.reuse, 0x1, P0 ;  /* 0x000000025a497211 */ /* 0x080fe200000f0eff */
[----:B------:R1:W-:Y:S01]  /*6cac0*/  STL.64 [R1+0x778], R68 ;  /* 0x0007784401007387 */ /* 0x0003e20000100a00 */
[----:B------:R-:W0:Y:S01]  /*6cad0*/  LDCU UR44, c[0x0][0x39c] ;  /* 0x00007380ff2c77ac */ /* 0x000e220008000800 */
[----:B------:R-:W0:Y:S02]  /*6cae0*/  LDCU UR47, c[0x0][0x39c] ;  /* 0x00007380ff2f77ac */ /* 0x000e240008000800 */
[----:B------:R3:W-:Y:S01]  /*6caf0*/  STL.64 [R1+0x770], R72 ;  /* 0x0007704801007387 */ /* 0x0007e20000100a00 */
[-C--:B--2---:R-:W-:Y:S01]  /*6cb00*/  IADD3 R70, P2, PT, R93, R3.reuse, RZ ;  /* 0x000000035d467210 */ /* 0x084fe20007f5e0ff */
[----:B------:R-:W2:Y:S01]  /*6cb10*/  LDCU UR26, c[0x0][0x39c] ;  /* 0x00007380ff1a77ac */ /* 0x000ea20008000800 */
[----:B-1----:R-:W-:Y:S01]  /*6cb20*/  IADD3 R68, P4, PT, R91, R3, RZ ;  /* 0x000000035b447210 */ /* 0x002fe20007f9e0ff */
[----:B------:R-:W1:Y:S01]  /*6cb30*/  LDCU UR27, c[0x0][0x39c] ;  /* 0x00007380ff1b77ac */ /* 0x000e620008000800 */
[----:B------:R-:W-:-:S02]  /*6cb40*/  LEA.HI.X.SX32 R71, R93, R2, 0x1, P2 ;  /* 0x000000025d477211 */ /* 0x000fc400010f0eff */
[-C--:B------:R-:W-:Y:S01]  /*6cb50*/  LEA.HI.X.SX32 R69, R91, R2.reuse, 0x1, P4 ;  /* 0x000000025b457211 */ /* 0x080fe200020f0eff */
[----:B------:R-:W0:Y:S01]  /*6cb60*/  LDCU UR25, c[0x0][0x39c] ;  /* 0x00007380ff1977ac */ /* 0x000e220008000800 */
[----:B---3--:R-:W3:Y:S01]  /*6cb70*/  LDL.LU.64 R72, [R1+0x28a0] ;  /* 0x0028a00001487983 */ /* 0x008ee20000300a00 */
[CC--:B------:R-:W-:Y:S01]  /*6cb80*/  IADD3 R92, P0, PT, R89.reuse, R3.reuse, RZ ;  /* 0x00000003595c7210 */ /* 0x0c0fe20007f1e0ff */
[----:B------:R-:W-:Y:S01]  /*6cb90*/  VIADD R87, R84, UR68 ;  /* 0x0000004454577c36 */ /* 0x000fe20008000000 */
[----:B------:R-:W0:Y:S01]  /*6cba0*/  LDCU UR22, c[0x0][0x39c] ;  /* 0x00007380ff1677ac */ /* 0x000e220008000800 */
[----:B------:R1:W-:Y:S01]  /*6cbb0*/  STL.64 [R1+0x788], R70 ;  /* 0x0007884601007387 */ /* 0x0003e20000100a00 */
[----:B------:R-:W-:Y:S01]  /*6cbc0*/  LEA.HI.X.SX32 R93, R89, R2, 0x1, P0 ;  /* 0x00000002595d7211 */ /* 0x000fe200000f0eff */
[----:B------:R-:W-:Y:S01]  /*6cbd0*/  VIADD R90, R87, UR68 ;  /* 0x00000044575a7c36 */ /* 0x000fe20008000000 */
[----:B------:R-:W0:Y:S01]  /*6cbe0*/  LDCU UR23, c[0x0][0x39c] ;  /* 0x00007380ff1777ac */ /* 0x000e220008000800 */
[----:B------:R2:W-:Y:S02]  /*6cbf0*/  STL.64 [R1+0x7a0], R68 ;  /* 0x0007a04401007387 */ /* 0x0005e40000100a00 */
[----:B------:R-:W-:Y:S01]  /*6cc00*/  VIADD R88, R90, UR68 ;  /* 0x000000445a587c36 */ /* 0x000fe20008000000 */
[----:B------:R-:W0:Y:S01]  /*6cc10*/  LDCU UR24, c[0x0][0x39c] ;  /* 0x00007380ff1877ac */ /* 0x000e220008000800 */
[----:B------:R4:W-:Y:S01]  /*6cc20*/  STL.64 [R1+0x780], R92 ;  /* 0x0007805c01007387 */ /* 0x0009e20000100a00 */
[----:B------:R-:W0:Y:S01]  /*6cc30*/  LDCU UR19, c[0x0][0x39c] ;  /* 0x00007380ff1377ac */ /* 0x000e220008000800 */
[-C--:B-1----:R-:W-:Y:S01]  /*6cc40*/  IADD3 R70, P2, PT, R85, R3.reuse, RZ ;  /* 0x0000000355467210 */ /* 0x082fe20007f5e0ff */
[----:B------:R-:W1:Y:S01]  /*6cc50*/  LDCU UR73, c[0x0][0x39c] ;  /* 0x00007380ff4977ac */ /* 0x000e620008000800 */
[----:B--2---:R-:W-:-:S02]  /*6cc60*/  IADD3 R68, P4, PT, R86, R3, RZ ;  /* 0x0000000356447210 */ /* 0x004fc40007f9e0ff */
[-C--:B------:R-:W-:Y:S01]  /*6cc70*/  LEA.HI.X.SX32 R71, R85, R2.reuse, 0x1, P2 ;  /* 0x0000000255477211 */ /* 0x080fe200010f0eff */
[----:B------:R-:W-:Y:S01]  /*6cc80*/  VIADD R85, R88, UR68 ;  /* 0x0000004458557c36 */ /* 0x000fe20008000000 */
[----:B------:R-:W-:Y:S01]  /*6cc90*/  LEA.HI.X.SX32 R69, R86, R2, 0x1, P4 ;  /* 0x0000000256457211 */ /* 0x000fe200020f0eff */
[----:B------:R-:W2:Y:S01]  /*6cca0*/  LDCU UR71, c[0x0][0x3b8] ;  /* 0x00007700ff4777ac */ /* 0x000ea20008000800 */
[-C--:B----4-:R-:W-:Y:S01]  /*6ccb0*/  IADD3 R92, P2, PT, R87, R3.reuse, RZ ;  /* 0x00000003575c7210 */ /* 0x090fe20007f5e0ff */
[----:B------:R4:W-:Y:S01]  /*6ccc0*/  STL.64 [R1+0x798], R70 ;  /* 0x0007984601007387 */ /* 0x0009e20000100a00 */
[----:B------:R-:W0:Y:S03]  /*6ccd0*/  LDCU UR70, c[0x0][0x3b8] ;  /* 0x00007700ff4677ac */ /* 0x000e260008000800 */
[----:B------:R1:W-:Y:S01]  /*6cce0*/  STL.64 [R1+0x790], R68 ;  /* 0x0007904401007387 */ /* 0x0003e20000100a00 */
[----:B------:R-:W0:Y:S01]  /*6ccf0*/  LDCU UR74, c[0x0][0x39c] ;  /* 0x00007380ff4a77ac */ /* 0x000e220008000800 */
[----:B------:R-:W0:Y:S01]  /*6cd00*/  LDCU UR72, c[0x0][0x39c] ;  /* 0x00007380ff4877ac */ /* 0x000e220008000800 */
[-C--:B----4-:R-:W-:Y:S01]  /*6cd10*/  IADD3 R70, P0, PT, R84, R3.reuse, RZ ;  /* 0x0000000354467210 */ /* 0x090fe20007f1e0ff */
[----:B------:R-:W4:Y:S01]  /*6cd20*/  LDCU UR66, c[0x0][0x39c] ;  /* 0x00007380ff4277ac */ /* 0x000f220008000800 */
[----:B-1----:R-:W-:-:S02]  /*6cd30*/  IADD3 R68, P4, PT, R90, R3, RZ ;  /* 0x000000035a447210 */ /* 0x002fc40007f9e0ff */
[-C--:B------:R-:W-:Y:S01]  /*6cd40*/  LEA.HI.X.SX32 R71, R84, R2.reuse, 0x1, P0 ;  /* 0x0000000254477211 */ /* 0x080fe200000f0eff */
[----:B------:R-:W1:Y:S01]  /*6cd50*/  LDCU UR67, c[0x0][0x3b8] ;  /* 0x00007700ff4377ac */ /* 0x000e620008000800 */
[-C--:B------:R-:W-:Y:S02]  /*6cd60*/  LEA.HI.X.SX32 R69, R90, R2.reuse, 0x1, P4 ;  /* 0x000000025a457211 */ /* 0x080fe400020f0eff */
[-C--:B------:R-:W-:Y:S01]  /*6cd70*/  LEA.HI.X.SX32 R93, R87, R2.reuse, 0x1, P2 ;  /* 0x00000002575d7211 */ /* 0x080fe200010f0eff */
[----:B------:R0:W-:Y:S01]  /*6cd80*/  STL.64 [R1+0x768], R70 ;  /* 0x0007684601007387 */ /* 0x0001e20000100a00 */
[----:B------:R-:W1:Y:S01]  /*6cd90*/  LDCU UR65, c[0x0][0x3b8] ;  /* 0x00007700ff4177ac */ /* 0x000e620008000800 */
[----:B------:R-:W1:Y:S01]  /*6cda0*/  LDCU UR64, c[0x0][0x3b8] ;  /* 0x00007700ff4077ac */ /* 0x000e620008000800 */
[----:B------:R-:W1:Y:S01]  /*6cdb0*/  LDCU UR69, c[0x0][0x39c] ;  /* 0x00007380ff4577ac */ /* 0x000e620008000800 */
[----:B0-----:R-:W2:Y:S01]  /*6cdc0*/  LDL.LU.64 R70, [R1+0x2898] ;  /* 0x0028980001467983 */ /* 0x001ea20000300a00 */
[C---:B------:R-:W-:Y:S01]  /*6cdd0*/  VIADD R89, R85.reuse, UR68 ;  /* 0x0000004455597c36 */ /* 0x040fe20008000000 */
[----:B------:R-:W0:Y:S02]  /*6cde0*/  LDCU UR63, c[0x0][0x39c] ;  /* 0x00007380ff3f77ac */ /* 0x000e240008000800 */
[----:B------:R-:W2:Y:S01]  /*6cdf0*/  LDL.LU R87, [R1+0x1f58] ;  /* 0x001f580001577983 */ /* 0x000ea20000300800 */
[-C--:B------:R-:W-:Y:S01]  /*6ce00*/  IADD3 R90, P2, PT, R85, R3.reuse, RZ ;  /* 0x00000003555a7210 */ /* 0x080fe20007f5e0ff */
[----:B------:R-:W-:Y:S01]  /*6ce10*/  VIADD R84, R89, UR68 ;  /* 0x0000004459547c36 */ /* 0x000fe20008000000 */
[----:B------:R-:W0:Y:S01]  /*6ce20*/  LDCU UR60, c[0x0][0x39c] ;  /* 0x00007380ff3c77ac */ /* 0x000e220008000800 */
[----:B------:R1:W-:Y:S01]  /*6ce30*/  STL.64 [R1+0x758], R68 ;  /* 0x0007584401007387 */ /* 0x0003e20000100a00 */
[----:B------:R-:W0:Y:S03]  /*6ce40*/  LDCU UR61, c[0x0][0x3b8] ;  /* 0x00007700ff3d77ac */ /* 0x000e260008000800 */
[----:B------:R4:W-:Y:S01]  /*6ce50*/  STL.64 [R1+0x760], R92 ;  /* 0x0007605c01007387 */ /* 0x0009e20000100a00 */
[----:B------:R-:W0:Y:S01]  /*6ce60*/  LDCU UR58, c[0x0][0x3b8] ;  /* 0x00007700ff3a77ac */ /* 0x000e220008000800 */
[----:B------:R-:W0:Y:S01]  /*6ce70*/  LDCU UR57, c[0x0][0x3b8] ;  /* 0x00007700ff3977ac */ /* 0x000e220008000800 */
[C---:B-1----:R-:W-:Y:S01]  /*6ce80*/  IADD3 R68, P0, PT, R88.reuse, R3, RZ ;  /* 0x0000000358447210 */ /* 0x042fe20007f1e0ff */
[----:B------:R-:W1:Y:S03]  /*6ce90*/  LDCU UR59, c[0x0][0x39c] ;  /* 0x00007380ff3b77ac */ /* 0x000e660008000800 */
[----:B------:R-:W-:-:S02]  /*6cea0*/  LEA.HI.X.SX32 R69, R88, R2, 0x1, P0 ;  /* 0x0000000258457211 */ /* 0x000fc400000f0eff */
[CC--:B----4-:R-:W-:Y:S01]  /*6ceb0*/  IADD3 R92, P4, PT, R89.reuse, R3.reuse, RZ ;  /* 0x00000003595c7210 */ /* 0x0d0fe20007f9e0ff */
[----:B------:R-:W4:Y:S02]  /*6cec0*/  LDCU UR62, c[0x0][0x39c] ;  /* 0x00007380ff3e77ac */ /* 0x000f240008000800 */
[----:B------:R0:W-:Y:S01]  /*6ced0*/  STL.64 [R1+0x728], R68 ;  /* 0x0007284401007387 */ /* 0x0001e20000100a00 */
[----:B------:R-:W1:Y:S01]  /*6cee0*/  LDCU UR54, c[0x0][0x39c] ;  /* 0x00007380ff3677ac */ /* 0x000e620008000800 */
[----:B------:R-:W1:Y:S01]  /*6cef0*/  LDCU UR55, c[0x0][0x3b8] ;  /* 0x00007700ff3777ac */ /* 0x000e620008000800 */
[----:B------:R-:W1:Y:S01]  /*6cf00*/  LDCU UR53, c[0x0][0x3b8] ;  /* 0x00007700ff3577ac */ /* 0x000e620008000800 */
[----:B0-----:R-:W3:Y:S01]  /*6cf10*/  LDL.LU.64 R68, [R1+0x2890] ;  /* 0x0028900001447983 */ /* 0x001ee20000300a00 */
[----:B------:R-:W0:Y:S03]  /*6cf20*/  LDCU UR52, c[0x0][0x3b8] ;  /* 0x00007700ff3477ac */ /* 0x000e260008000800 */
[----:B------:R-:W3:Y:S01]  /*6cf30*/  LDL.LU R88, [R1+0x1f54] ;  /* 0x001f540001587983 */ /* 0x000ee20000300800 */
[-C--:B------:R-:W-:Y:S01]  /*6cf40*/  LEA.HI.X.SX32 R93, R89, R2.reuse, 0x1, P4 ;  /* 0x00000002595d7211 */ /* 0x080fe200020f0eff */
[----:B------:R-:W-:Y:S01]  /*6cf50*/  VIADD R86, R84, UR68 ;  /* 0x0000004454567c36 */ /* 0x000fe20008000000 */
[----:B------:R-:W-:Y:S01]  /*6cf60*/  LEA.HI.X.SX32 R91, R85, R2, 0x1, P2 ;  /* 0x00000002555b7211 */ /* 0x000fe200010f0eff */
[----:B------:R-:W0:Y:S02]  /*6cf70*/  LDCU UR56, c[0x0][0x39c] ;  /* 0x00007380ff3877ac */ /* 0x000e240008000800 */
        /* <DEDUP_REMOVED lines=8> */
[----:B----4-:R-:W-:-:S02]  /*6d000*/  IADD3 R90, P4, PT, R86, R3, RZ ;  /* 0x00000003565a7210 */ /* 0x010fc40007f9e0ff */
[-C--:B------:R-:W-:Y:S01]  /*6d010*/  LEA.HI.X.SX32 R93, R84, R2.reuse, 0x1, P2 ;  /* 0x00000002545d7211 */ /* 0x080fe200010f0eff */
[----:B------:R-:W-:Y:S01]  /*6d020*/  VIADD R84, R85, UR68 ;  /* 0x0000004455547c36 */ /* 0x000fe20008000000 */
[----:B------:R-:W-:Y:S01]  /*6d030*/  LEA.HI.X.SX32 R91, R86, R2, 0x1, P4 ;  /* 0x00000002565b7211 */ /* 0x000fe200020f0eff */
[----:B------:R-:W4:Y:S01]  /*6d040*/  LDCU UR50, c[0x0][0x39c] ;  /* 0x00007380ff3277ac */ /* 0x000f220008000800 */
[----:B------:R-:W-:Y:S01]  /*6d050*/  F2FP.SATFINITE.E4M3.F32.PACK_AB_MERGE_C R86, R5, R4, RZ ;  /* 0x000000040556723e */ /* 0x000fe200048070ff */
[----:B------:R-:W-:Y:S01]  /*6d060*/  STL.64 [R1+0x710], R92 ;  /* 0x0007105c01007387 */ /* 0x000fe20000100a00 */
[----:B------:R-:W-:Y:S01]  /*6d070*/  VIADD R4, R84, UR68 ;  /* 0x0000004454047c36 */ /* 0x000fe20008000000 */
[----:B------:R-:W0:Y:S02]  /*6d080*/  LDCU UR77, c[0x0][0x39c] ;  /* 0x00007380ff4d77ac */ /* 0x000e240008000800 */
[----:B------:R1:W-:Y:S01]  /*6d090*/  STL.64 [R1+0x708], R90 ;  /* 0x0007085a01007387 */ /* 0x0003e20000100a00 */
[----:B------:R-:W-:Y:S01]  /*6d0a0*/  VIADD R5, R4, UR68 ;  /* 0x0000004404057c36 */ /* 0x000fe20008000000 */
[----:B------:R-:W0:Y:S01]  /*6d0b0*/  LDCU UR76, c[0x0][0x39c] ;  /* 0x00007380ff4c77ac */ /* 0x000e220008000800 */
[----:B------:R-:W0:Y:S01]  /*6d0c0*/  LDCU UR75, c[0x0][0x39c] ;  /* 0x00007380ff4b77ac */ /* 0x000e220008000800 */
[----:B-1----:R-:W-:-:S02]  /*6d0d0*/  F2FP.SATFINITE.E4M3.F32.PACK_AB_MERGE_C R91, R17, R16, RZ ;  /* 0x00000010115b723e */ /* 0x002fc400048070ff */
[----:B------:R-:W-:Y:S02]  /*6d0e0*/  F2FP.SATFINITE.E4M3.F32.PACK_AB_MERGE_C R90, R15, R14, RZ ;  /* 0x0000000e0f5a723e */ /* 0x000fe400048070ff */
[----:B--2---:R-:W-:Y:S01]  /*6d0f0*/  ISETP.LT.AND P2, PT, R87, UR4, !P1 ;  /* 0x0000000457007c0c */ /* 0x004fe2000cf41270 */
[----:B------:R-:W1:Y:S01]  /*6d100*/  LDCU UR4, c[0x0][0x39c] ;  /* 0x00007380ff0477ac */ /* 0x000e620008000800 */
[----:B------:R-:W-:Y:S02]  /*6d110*/  F2FP.SATFINITE.E4M3.F32.PACK_AB_MERGE_C R87, R9, R8, RZ ;  /* 0x000000080957723e */ /* 0x000fe400048070ff */
[----:B------:R-:W-:Y:S02]  /*6d120*/  F2FP.SATFINITE.E4M3.F32.PACK_AB_MERGE_C R9, R19, R18, RZ ;  /* 0x000000121309723e */ /* 0x000fe400048070ff */
[----:B------:R-:W-:Y:S02]  /*6d130*/  F2FP.SATFINITE.E4M3.F32.PACK_AB_MERGE_C R8, R21, R20, RZ ;  /* 0x000000141508723e */ /* 0x000fe400048070ff */
[----:B---3--:R-:W-:Y:S01]  /*6d140*/  ISETP.LT.AND P0, PT, R88, UR16, !P1 ;  /* 0x0000001058007c0c */ /* 0x008fe2000cf01270 */
[----:B------:R-:W2:Y:S01]  /*6d150*/  LDCU UR16, c[0x0][0x39c] ;  /* 0x00007380ff1077ac */ /* 0x000ea20008000800 */
[----:B------:R-:W-:-:S04]  /*6d160*/  IADD3 R88, P4, PT, R85, R3, RZ ;  /* 0x0000000355587210 */ /* 0x000fc80007f9e0ff */
[----:B------:R-:W-:Y:S02]  /*6d170*/  LEA.HI.X.SX32 R89, R85, R2, 0x1, P4 ;  /* 0x0000000255597211 */ /* 0x000fe400020f0eff */
[----:B------:R-:W-:-:S03]  /*6d180*/  F2FP.SATFINITE.E4M3.F32.PACK_AB_MERGE_C R85, R7, R6, RZ ;  /* 0x000000060755723e */ /* 0x000fc600048070ff */
[----:B------:R3:W-:Y:S02]  /*6d190*/  STL.64 [R1+0x700], R88 ;  /* 0x0007005801007387 */ /* 0x0007e40000100a00 */
[----:B---3--:R-:W-:-:S04]  /*6d1a0*/  IADD3 R88, P4, PT, R84, R3, RZ ;  /* 0x0000000354587210 */ /* 0x008fc80007f9e0ff */
[----:B------:R-:W-:Y:S02]  /*6d1b0*/  LEA.HI.X.SX32 R89, R84, R2, 0x1, P4 ;  /* 0x0000000254597211 */ /* 0x000fe400020f0eff */
[----:B------:R-:W-:-:S03]  /*6d1c0*/  IADD3 R6, P4, PT, R4, R3, RZ ;  /* 0x0000000304067210 */ /* 0x000fc60007f9e0ff */
[----:B------:R3:W-:Y:S01]  /*6d1d0*/  STL.64 [R1+0x6f8], R88 ;  /* 0x0006f85801007387 */ /* 0x0007e20000100a00 */
[----:B------:R-:W-:Y:S01]  /*6d1e0*/  LEA.HI.X.SX32 R7, R4, R2, 0x1, P4 ;  /* 0x0000000204077211 */ /* 0x000fe200020f0eff */
[----:B------:R-:W-:-:S04]  /*6d1f0*/  VIADD R4, R5, UR68 ;  /* 0x0000004405047c36 */ /* 0x000fc80008000000 */
[----:B------:R0:W-:Y:S01]  /*6d200*/  STL.64 [R1+0x6f0], R6 ;  /* 0x0006f00601007387 */ /* 0x0001e20000100a00 */
[----:B---3--:R-:W-:Y:S02]  /*6d210*/  F2FP.SATFINITE.E4M3.F32.PACK_AB_MERGE_C R88, R11, R10, RZ ;  /* 0x0000000a0b58723e */ /* 0x008fe400048070ff */
[----:B------:R-:W-:Y:S02]  /*6d220*/  F2FP.SATFINITE.E4M3.F32.PACK_AB_MERGE_C R10, R37, R36, RZ ;  /* 0x00000024250a723e */ /* 0x000fe400048070ff */
[----:B------:R-:W-:Y:S02]  /*6d230*/  F2FP.SATFINITE.E4M3.F32.PACK_AB_MERGE_C R89, R13, R12, RZ ;  /* 0x0000000c0d59723e */ /* 0x000fe400048070ff */
[----:B0-----:R-:W-:-:S04]  /*6d240*/  IADD3 R6, P4, PT, R5, R3, RZ ;  /* 0x0000000305067210 */ /* 0x001fc80007f9e0ff */
[----:B------:R-:W-:Y:S01]  /*6d250*/  LEA.HI.X.SX32 R7, R5, R2, 0x1, P4 ;  /* 0x0000000205077211 */ /* 0x000fe200020f0eff */
[----:B------:R-:W-:-:S04]  /*6d260*/  VIADD R5, R4, UR68 ;  /* 0x0000004404057c36 */ /* 0x000fc80008000000 */
[----:B------:R0:W-:Y:S04]  /*6d270*/  STL.64 [R1+0x6e8], R6 ;  /* 0x0006e80601007387 */ /* 0x0001e80000100a00 */
[----:B------:R3:W-:Y:S01]  /*6d280*/  STL [R1+0x7a8], R9 ;  /* 0x0007a80901007387 */ /* 0x0007e20000100800 */
[C---:B0-----:R-:W-:Y:S02]  /*6d290*/  IADD3 R6, P4, PT, R4.reuse, R3, RZ ;  /* 0x0000000304067210 */ /* 0x041fe40007f9e0ff */
[----:B---3--:R-:W-:Y:S02]  /*6d2a0*/  F2FP.SATFINITE.E4M3.F32.PACK_AB_MERGE_C R9, R23, R22, RZ ;  /* 0x000000161709723e */ /* 0x008fe400048070ff */
[----:B------:R-:W-:Y:S01]  /*6d2b0*/  LEA.HI.X.SX32 R7, R4, R2, 0x1, P4 ;  /* 0x0000000204077211 */ /* 0x000fe200020f0eff */
[----:B------:R-:W-:-:S04]  /*6d2c0*/  VIADD R4, R5, UR68 ;  /* 0x0000004405047c36 */ /* 0x000fc80008000000 */
[----:B------:R0:W-:Y:S04]  /*6d2d0*/  STL.64 [R1+0x6e0], R6 ;  /* 0x0006e00601007387 */ /* 0x0001e80000100a00 */
[----:B------:R3:W-:Y:S04]  /*6d2e0*/  STL [R1+0x7ac], R8 ;  /* 0x0007ac0801007387 */ /* 0x0007e80000100800 */
[----:B------:R1:W-:Y:S01]  /*6d2f0*/  STL [R1+0x7b0], R9 ;  /* 0x0007b00901007387 */ /* 0x0003e20000100800 */
[----:B0-----:R-:W-:Y:S02]  /*6d300*/  IADD3 R6, P4, PT, R5, R3, RZ ;  /* 0x0000000305067210 */ /* 0x001fe40007f9e0ff */
[----:B---3--:R-:W-:-:S02]  /*6d310*/  F2FP.SATFINITE.E4M3.F32.PACK_AB_MERGE_C R8, R25, R24, RZ ;  /* 0x000000181908723e */ /* 0x008fc400048070ff */
[----:B------:R-:W-:Y:S01]  /*6d320*/  LEA.HI.X.SX32 R7, R5, R2, 0x1, P4 ;  /* 0x0000000205077211 */ /* 0x000fe200020f0eff */
[----:B------:R-:W-:Y:S01]  /*6d330*/  VIADD R5, R4, UR68 ;  /* 0x0000004404057c36 */ /* 0x000fe20008000000 */
[----:B-1----:R-:W-:-:S03]  /*6d340*/  F2FP.SATFINITE.E4M3.F32.PACK_AB_MERGE_C R9, R27, R26, RZ ;  /* 0x0000001a1b09723e */ /* 0x002fc600048070ff */
[----:B------:R0:W-:Y:S04]  /*6d350*/  STL.64 [R1+0x6d8], R6 ;  /* 0x0006d80601007387 */ /* 0x0001e80000100a00 */
[----:B------:R1:W-:Y:S04]  /*6d360*/  STL [R1+0x7b4], R8 ;  /* 0x0007b40801007387 */ /* 0x0003e80000100800 */
[----:B------:R3:W-:Y:S01]  /*6d370*/  STL [R1+0x7b8], R9 ;  /* 0x0007b80901007387 */ /* 0x0007e20000100800 */
[----:B0-----:R-:W-:Y:S02]  /*6d380*/  IADD3 R6, P4, PT, R4, R3, RZ ;  /* 0x0000000304067210 */ /* 0x001fe40007f9e0ff */
[----:B-1----:R-:W-:-:S02]  /*6d390*/  F2FP.SATFINITE.E4M3.F32.PACK_AB_MERGE_C R8, R29, R28, RZ ;  /* 0x0000001c1d08723e */ /* 0x002fc400048070ff */
[----:B------:R-:W-:Y:S01]  /*6d3a0*/  LEA.HI.X.SX32 R7, R4, R2, 0x1, P4 ;  /* 0x0000000204077211 */ /* 0x000fe200020f0eff */
[----:B------:R-:W-:Y:S01]  /*6d3b0*/  VIADD R4, R5, UR68 ;  /* 0x0000004405047c36 */ /* 0x000fe20008000000 */
[----:B---3--:R-:W-:-:S03]  /*6d3c0*/  F2FP.SATFINITE.E4M3.F32.PACK_AB_MERGE_C R9, R31, R30, RZ ;  /* 0x0000001e1f09723e */ /* 0x008fc600048070ff */
[----:B------:R0:W-:Y:S04]  /*6d3d0*/  STL.64 [R1+0x6d0], R6 ;  /* 0x0006d00601007387 */ /* 0x0001e80000100a00 */
[----:B------:R1:W-:Y:S04]  /*6d3e0*/  STL [R1+0x7c0], R8 ;  /* 0x0007c00801007387 */ /* 0x0003e80000100800 */
[----:B------:R-:W-:Y:S01]  /*6d3f0*/  STL [R1+0x7bc], R9 ;  /* 0x0007bc0901007387 */ /* 0x000fe20000100800 */
[----:B0-----:R-:W-:Y:S02]  /*6d400*/  IADD3 R6, P4, PT, R5, R3, RZ ;  /* 0x0000000305067210 */ /* 0x001fe40007f9e0ff */
[----:B-1----:R-:W-:-:S02]  /*6d410*/  F2FP.SATFINITE.E4M3.F32.PACK_AB_MERGE_C R8, R33, R32, RZ ;  /* 0x000000202108723e */ /* 0x002fc400048070ff */
[----:B------:R-:W-:Y:S01]  /*6d420*/  LEA.HI.X.SX32 R7, R5, R2, 0x1, P4 ;  /* 0x0000000205077211 */ /* 0x000fe200020f0eff */
[----:B------:R-:W-:-:S04]  /*6d430*/  VIADD R5, R4, UR68 ;  /* 0x0000004404057c36 */ /* 0x000fc80008000000 */
[----:B------:R0:W-:Y:S04]  /*6d440*/  STL.64 [R1+0x6c8], R6 ;  /* 0x0006c80601007387 */ /* 0x0001e80000100a00 */
[----:B------:R1:W-:Y:S01]  /*6d450*/  STL [R1+0x7c8], R8 ;  /* 0x0007c80801007387 */ /* 0x0003e20000100800 */
[CC--:B0-----:R-:W-:Y:S02]  /*6d460*/  IADD3 R6, P4, PT, R4.reuse, R3.reuse, RZ ;  /* 0x0000000304067210 */ /* 0x0c1fe40007f9e0ff */
[----:B-1----:R-:W-:Y:S02]  /*6d470*/  F2FP.SATFINITE.E4M3.F32.PACK_AB_MERGE_C R8, R35, R34, RZ ;  /* 0x000000222308723e */ /* 0x002fe400048070ff */
[----:B------:R-:W-:Y:S02]  /*6d480*/  LEA.HI.X.SX32 R7, R4, R2, 0x1, P4 ;  /* 0x0000000204077211 */ /* 0x000fe400020f0eff */
[----:B------:R-:W-:Y:S01]  /*6d490*/  F2FP.SATFINITE.E4M3.F32.PACK_AB_MERGE_C R4, R41, R40, RZ ;  /* 0x000000282904723e */ /* 0x000fe200048070ff */
[----:B------:R0:W-:Y:S04]  /*6d4a0*/  STL [R1+0x7c4], R8 ;  /* 0x0007c40801007387 */ /* 0x0001e80000100800 */
[----:B------:R-:W-:Y:S04]  /*6d4b0*/  STL [R1+0x7d0], R10 ;  /* 0x0007d00a01007387 */ /* 0x000fe80000100800 */
[----:B------:R1:W-:Y:S01]  /*6d4c0*/  STL.64 [R1+0x6c0], R6 ;  /* 0x0006c00601007387 */ /* 0x0003e20000100a00 */
[----:B0-----:R-:W-:-:S04]  /*6d4d0*/  IADD3 R8, P4, PT, R5, R3, RZ ;  /* 0x0000000305087210 */ /* 0x001fc80007f9e0ff */
[----:B------:R-:W-:Y:S02]  /*6d4e0*/  LEA.HI.X.SX32 R9, R5, R2, 0x1, P4 ;  /* 0x0000000205097211 */ /* 0x000fe400020f0eff */
[----:B-1----:R-:W-:Y:S01]  /*6d4f0*/  F2FP.SATFINITE.E4M3.F32.PACK_AB_MERGE_C R7, R39, R38, RZ ;  /* 0x000000262707723e */ /* 0x002fe200048070ff */
[----:B------:R-:W-:Y:S01]  /*6d500*/  VIADD R6, R5, UR68 ;  /* 0x0000004405067c36 */ /* 0x000fe20008000000 */
[----:B------:R-:W-:-:S03]  /*6d510*/  F2FP.SATFINITE.E4M3.F32.PACK_AB_MERGE_C R5, R43, R42, RZ ;  /* 0x0000002a2b05723e */ /* 0x000fc600048070ff */
[----:B------:R-:W-:Y:S04]  /*6d520*/  STL [R1+0x7cc], R7 ;  /* 0x0007cc0701007387 */ /* 0x000fe80000100800 */
[----:B------:R0:W-:Y:S04]  /*6d530*/  STL.64 [R1+0x6b8], R8 ;  /* 0x0006b80801007387 */ /* 0x0001e80000100a00 */
[----:B------:R1:W-:Y:S04]  /*6d540*/  STL [R1+0x7e0], R4 ;  /* 0x0007e00401007387 */ /* 0x0003e80000100800 */
[----:B------:R-:W-:Y:S04]  /*6d550*/  STL.64 [R1+0x2888], R86 ;  /* 0x0028885601007387 */ /* 0x000fe80000100a00 */
[----:B------:R-:W-:Y:S01]  /*6d560*/  STL [R1+0x2880], R85 ;  /* 0x0028805501007387 */ /* 0x000fe20000100800 */
[C---:B0-----:R-:W-:Y:S01]  /*6d570*/  IADD3 R8, P4, PT, R6.reuse, R3, RZ ;  /* 0x0000000306087210 */ /* 0x041fe20007f9e0ff */
[----:B-1----:R-:W-:-:S02]  /*6d580*/  VIADD R4, R6, UR68 ;  /* 0x0000004406047c36 */ /* 0x002fc40008000000 */
[----:B------:R0:W-:Y:S01]  /*6d590*/  STL [R1+0x7dc], R5 ;  /* 0x0007dc0501007387 */ /* 0x0001e20000100800 */
[----:B------:R-:W-:Y:S02]  /*6d5a0*/  LEA.HI.X.SX32 R9, R6, R2, 0x1, P4 ;  /* 0x0000000206097211 */ /* 0x000fe400020f0eff */
[C---:B------:R-:W-:Y:S01]  /*6d5b0*/  IADD3 R20, P4, PT, R4.reuse, R3, RZ ;  /* 0x0000000304147210 */ /* 0x040fe20007f9e0ff */
[----:B------:R-:W-:Y:S04]  /*6d5c0*/  STL.64 [R1+0x2878], R82 ;  /* 0x0028785201007387 */ /* 0x000fe80000100a00 */
[----:B------:R-:W-:Y:S01]  /*6d5d0*/  STL.64 [R1+0x2870], R80 ;  /* 0x0028705001007387 */ /* 0x000fe20000100a00 */
[----:B0-----:R-:W-:-:S03]  /*6d5e0*/  VIADD R5, R4, UR68 ;  /* 0x0000004404057c36 */ /* 0x001fc60008000000 */
[----:B------:R-:W-:Y:S04]  /*6d5f0*/  STL.64 [R1+0x2868], R78 ;  /* 0x0028684e01007387 */ /* 0x000fe80000100a00 */
        /* <DEDUP_REMOVED lines=16> */
[----:B------:R0:W-:Y:S04]  /*6d700*/  STL.64 [R1+0x27e0], R44 ;  /* 0x0027e02c01007387 */ /* 0x0001e80000100a00 */
[----:B------:R1:W-:Y:S01]  /*6d710*/  STL.64 [R1+0x6b0], R8 ;  /* 0x0006b00801007387 */ /* 0x0003e20000100a00 */
[----:B0-----:R-:W0:Y:S03]  /*6d720*/  LDTM.x64 R24, tmem[UR9+0x40] ;  /* 0x00004009001879ee */ /* 0x001e260008340000 */
[----:B0-----:R-:W-:Y:S01]  /*6d730*/  STL.64 [R1+0x508], R38 ;  /* 0x0005082601007387 */ /* 0x001fe20000100a00 */
[----:B------:R-:W-:Y:S01]  /*6d740*/  LEA.HI.X.SX32 R21, R4, R2, 0x1, P4 ;  /* 0x0000000204157211 */ /* 0x000fe200020f0eff */
[----:B------:R-:W-:-:S02]  /*6d750*/  IMAD.MOV.U32 R19, RZ, RZ, R24 ;  /* 0x000000ffff137224 */ /* 0x000fc400078e0018 */
[----:B------:R-:W-:Y:S01]  /*6d760*/  STL.64 [R1+0x510], R40 ;  /* 0x0005102801007387 */ /* 0x000fe20000100a00 */
[----:B------:R-:W-:Y:S02]  /*6d770*/  IMAD.MOV.U32 R18, RZ, RZ, R25 ;  /* 0x000000ffff127224 */ /* 0x000fe400078e0019 */
[----:B------:R-:W-:Y:S01]  /*6d780*/  IMAD.MOV.U32 R17, RZ, RZ, R26 ;  /* 0x000000ffff117224 */ /* 0x000fe200078e001a */
[----:B------:R-:W-:Y:S01]  /*6d790*/  STL.64 [R1+0x518], R42 ;  /* 0x0005182a01007387 */ /* 0x000fe20000100a00 */
[----:B------:R-:W-:Y:S02]  /*6d7a0*/  IMAD.MOV.U32 R16, RZ, RZ, R27 ;  /* 0x000000ffff107224 */ /* 0x000fe400078e001b */
[----:B------:R-:W-:Y:S01]  /*6d7b0*/  IMAD.MOV.U32 R15, RZ, RZ, R28 ;  /* 0x000000ffff0f7224 */ /* 0x000fe200078e001c */
[----:B------:R-:W-:Y:S01]  /*6d7c0*/  STL.64 [R1+0x520], R44 ;  /* 0x0005202c01007387 */ /* 0x000fe20000100a00 */
[----:B------:R-:W-:Y:S02]  /*6d7d0*/  IMAD.MOV.U32 R14, RZ, RZ, R29 ;  /* 0x000000ffff0e7224 */ /* 0x000fe400078e001d */
[----:B------:R-:W-:Y:S01]  /*6d7e0*/  IMAD.MOV.U32 R13, RZ, RZ, R30 ;  /* 0x000000ffff0d7224 */ /* 0x000fe200078e001e */
[----:B------:R-:W-:Y:S01]  /*6d7f0*/  STL.64 [R1+0x528], R46 ;  /* 0x0005282e01007387 */ /* 0x000fe20000100a00 */
[----:B------:R-:W-:-:S02]  /*6d800*/  IMAD.MOV.U32 R12, RZ, RZ, R31 ;  /* 0x000000ffff0c7224 */ /* 0x000fc400078e001f */
[----:B------:R-:W-:Y:S01]  /*6d810*/  IMAD.MOV.U32 R11, RZ, RZ, R32 ;  /* 0x000000ffff0b7224 */ /* 0x000fe200078e0020 */
[----:B------:R-:W-:Y:S01]  /*6d820*/  STL.64 [R1+0x530], R48 ;  /* 0x0005303001007387 */ /* 0x000fe20000100a00 */
[----:B------:R-:W-:Y:S02]  /*6d830*/  IMAD.MOV.U32 R10, RZ, RZ, R33 ;  /* 0x000000ffff0a7224 */ /* 0x000fe400078e0021 */
[----:B------:R-:W-:Y:S01]  /*6d840*/  IMAD.MOV.U32 R7, RZ, RZ, R36 ;  /* 0x000000ffff077224 */ /* 0x000fe200078e0024 */
[----:B------:R-:W-:Y:S01]  /*6d850*/  STL.64 [R1+0x538], R50 ;  /* 0x0005383201007387 */ /* 0x000fe20000100a00 */
[----:B------:R-:W-:Y:S02]  /*6d860*/  IMAD.MOV.U32 R6, RZ, RZ, R37 ;  /* 0x000000ffff067224 */ /* 0x000fe400078e0025 */
[----:B-1----:R-:W-:Y:S01]  /*6d870*/  IMAD.MOV.U32 R9, RZ, RZ, R34 ;  /* 0x000000ffff097224 */ /* 0x002fe200078e0022 */
[----:B------:R-:W-:Y:S01]  /*6d880*/  STL.64 [R1+0x540], R52 ;  /* 0x0005403401007387 */ /* 0x000fe20000100a00 */
[----:B------:R-:W-:-:S03]  /*6d890*/  IMAD.MOV.U32 R8, RZ, RZ, R35 ;  /* 0x000000ffff087224 */ /* 0x000fc600078e0023 */
        /* <DEDUP_REMOVED lines=17> */
[----:B0-----:R-:W3:Y:S04]  /*6d9b0*/  LDL.LU.64 R86, [R1+0x2888] ;  /* 0x0028880001567983 */ /* 0x001ee80000300a00 */
[----:B------:R-:W2:Y:S04]  /*6d9c0*/  LDL.LU R85, [R1+0x2880] ;  /* 0x0028800001557983 */ /* 0x000ea80000300800 */
[----:B------:R-:W2:Y:S04]  /*6d9d0*/  LDL.LU.64 R82, [R1+0x2878] ;  /* 0x0028780001527983 */ /* 0x000ea80000300a00 */
[----:B------:R-:W2:Y:S04]  /*6d9e0*/  LDL.LU.64 R80, [R1+0x2870] ;  /* 0x0028700001507983 */ /* 0x000ea80000300a00 */
[----:B------:R-:W2:Y:S04]  /*6d9f0*/  LDL.LU.64 R78, [R1+0x2868] ;  /* 0x00286800014e7983 */ /* 0x000ea80000300a00 */
[----:B------:R-:W2:Y:S04]  /*6da00*/  LDL.LU.64 R76, [R1+0x2860] ;  /* 0x00286000014c7983 */ /* 0x000ea80000300a00 */
[----:B------:R-:W2:Y:S04]  /*6da10*/  LDL.LU.64 R74, [R1+0x2858] ;  /* 0x00285800014a7983 */ /* 0x000ea80000300a00 */
[----:B------:R-:W2:Y:S04]  /*6da20*/  LDL.LU.64 R72, [R1+0x2850] ;  /* 0x0028500001487983 */ /* 0x000ea80000300a00 */
[----:B------:R-:W2:Y:S04]  /*6da30*/  LDL.LU.64 R70, [R1+0x2848] ;  /* 0x0028480001467983 */ /* 0x000ea80000300a00 */
[----:B------:R-:W3:Y:S04]  /*6da40*/  LDL.LU.64 R68, [R1+0x2840] ;  /* 0x0028400001447983 */ /* 0x000ee80000300a00 */
[----:B------:R-:W2:Y:S04]  /*6da50*/  LDL.LU.64 R66, [R1+0x2838] ;  /* 0x0028380001427983 */ /* 0x000ea80000300a00 */
        /* <DEDUP_REMOVED lines=8> */
[----:B------:R-:W3:Y:S04]  /*6dae0*/  LDL.LU.64 R48, [R1+0x27f0] ;  /* 0x0027f00001307983 */ /* 0x000ee80000300a00 */
[----:B------:R-:W3:Y:S04]  /*6daf0*/  LDL.LU.64 R46, [R1+0x27e8] ;  /* 0x0027e800012e7983 */ /* 0x000ee80000300a00 */
[----:B------:R-:W4:Y:S01]  /*6db00*/  LDL.LU.64 R44, [R1+0x27e0] ;  /* 0x0027e000012c7983 */ /* 0x000f220000300a00 */
[----:B------:R-:W-:-:S03]  /*6db10*/  VIADD R4, R5, UR68 ;  /* 0x0000004405047c36 */ /* 0x000fc60008000000 */
[----:B------:R0:W-:Y:S01]  /*6db20*/  STL.64 [R1+0x6a8], R20 ;  /* 0x0006a81401007387 */ /* 0x0001e20000100a00 */
[----:B------:R-:W-:Y:S01]  /*6db30*/  VIADD R84, R4, UR68 ;  /* 0x0000004404547c36 */ /* 0x000fe20008000000 */
[----:B0-----:R-:W-:-:S04]  /*6db40*/  IADD3 R20, P4, PT, R5, R3, RZ ;  /* 0x0000000305147210 */ /* 0x001fc80007f9e0ff */
[----:B------:R-:W-:Y:S02]  /*6db50*/  LEA.HI.X.SX32 R21, R5, R2, 0x1, P4 ;  /* 0x0000000205157211 */ /* 0x000fe400020f0eff */
[----:B--2---:R-:W-:Y:S02]  /*6db60*/  F2FP.SATFINITE.E4M3.F32.PACK_AB_MERGE_C R5, R53, R52, RZ ;  /* 0x000000343505723e */ /* 0x004fe400048070ff */
[----:B---3--:R-:W-:Y:S02]  /*6db70*/  F2FP.SATFINITE.E4M3.F32.PACK_AB_MERGE_C R23, R47, R46, RZ ;  /* 0x0000002e2f17723e */ /* 0x008fe400048070ff */
[----:B----4-:R-:W-:-:S05]  /*6db80*/  F2FP.SATFINITE.E4M3.F32.PACK_AB_MERGE_C R22, R45, R44, RZ ;  /* 0x0000002c2d16723e */ /* 0x010fca00048070ff */
[----:B------:R0:W-:Y:S04]  /*6db90*/  STL [R1+0x7d8], R22 ;  /* 0x0007d81601007387 */ /* 0x0001e80000100800 */
[----:B------:R-:W-:Y:S04]  /*6dba0*/  STL [R1+0x7d4], R23 ;  /* 0x0007d41701007387 */ /* 0x000fe80000100800 */
[----:B------:R1:W-:Y:S01]  /*6dbb0*/  STL.64 [R1+0x6a0], R20 ;  /* 0x0006a01401007387 */ /* 0x0003e20000100a00 */
[----:B0-----:R-:W-:-:S05]  /*6dbc0*/  F2FP.SATFINITE.E4M3.F32.PACK_AB_MERGE_C R22, R49, R48, RZ ;  /* 0x000000303116723e */ /* 0x001fca00048070ff */
[----:B------:R0:W-:Y:S01]  /*6dbd0*/  STL [R1+0x7e8], R22 ;  /* 0x0007e81601007387 */ /* 0x0001e20000100800 */
[----:B-1----:R-:W-:-:S04]  /*6dbe0*/  IADD3 R20, P4, PT, R4, R3, RZ ;  /* 0x0000000304147210 */ /* 0x002fc80007f9e0ff */
[----:B------:R-:W-:Y:S02]  /*6dbf0*/  LEA.HI.X.SX32 R21, R4, R2, 0x1, P4 ;  /* 0x0000000204157211 */ /* 0x000fe400020f0eff */
[----:B0-----:R-:W-:Y:S02]  /*6dc00*/  F2FP.SATFINITE.E4M3.F32.PACK_AB_MERGE_C R22, R51, R50, RZ ;  /* 0x000000323316723e */ /* 0x001fe400048070ff */
[----:B------:R-:W-:-:S03]  /*6dc10*/  F2FP.SATFINITE.E4M3.F32.PACK_AB_MERGE_C R4, R59, R58, RZ ;  /* 0x0000003a3b04723e */ /* 0x000fc600048070ff */
[----:B------:R-:W-:Y:S04]  /*6dc20*/  STL [R1+0x7e4], R22 ;  /* 0x0007e41601007387 */ /* 0x000fe80000100800 */
[----:B------:R0:W-:Y:S04]  /*6dc30*/  STL.64 [R1+0x698], R20 ;  /* 0x0006981401007387 */ /* 0x0001e80000100a00 */
[----:B------:R1:W-:Y:S01]  /*6dc40*/  STL [R1+0x7f0], R5 ;  /* 0x0007f00501007387 */ /* 0x0003e20000100800 */
[----:B0-----:R-:W-:Y:S02]  /*6dc50*/  F2FP.SATFINITE.E4M3.F32.PACK_AB_MERGE_C R21, R55, R54, RZ ;  /* 0x000000363715723e */ /* 0x001fe400048070ff */
[----:B-1----:R-:W-:-:S02]  /*6dc60*/  F2FP.SATFINITE.E4M3.F32.PACK_AB_MERGE_C R5, R57, R56, RZ ;  /* 0x000000383905723e */ /* 0x002fc400048070ff */
[C---:B------:R-:W-:Y:S01]  /*6dc70*/  IADD3 R20, P4, PT, R84.reuse, R3, RZ ;  /* 0x0000000354147210 */ /* 0x040fe20007f9e0ff */
[----:B------:R0:W-:Y:S04]  /*6dc80*/  STL [R1+0x7ec], R21 ;  /* 0x0007ec1501007387 */ /* 0x0001e80000100800 */
[----:B------:R1:W-:Y:S04]  /*6dc90*/  STL [R1+0x7f4], R5 ;  /* 0x0007f40501007387 */ /* 0x0003e80000100800 */
[----:B------:R2:W-:Y:S01]  /*6dca0*/  STL [R1+0x7f8], R4 ;  /* 0x0007f80401007387 */ /* 0x0005e20000100800 */
[----:B0-----:R-:W-:-:S02]  /*6dcb0*/  LEA.HI.X.SX32 R21, R84, R2, 0x1, P4 ;  /* 0x0000000254157211 */ /* 0x001fc400020f0eff */
[----:B------:R-:W-:Y:S01]  /*6dcc0*/  ISETP.LT.AND P4, PT, R0, UR4, !P1 ;  /* 0x0000000400007c0c */ /* 0x000fe2000cf81270 */
[----:B------:R0:W-:Y:S01]  /*6dcd0*/  STL [R1+0x27c0], R0 ;  /* 0x0027c00001007387 */ /* 0x0001e20000100800 */
[----:B-1----:R-:W-:Y:S01]  /*6dce0*/  F2FP.SATFINITE.E4M3.F32.PACK_AB_MERGE_C R5, R61, R60, RZ ;  /* 0x0000003c3d05723e */ /* 0x002fe200048070ff */
[----:B------:R-:W1:Y:S02]  /*6dcf0*/  LDCU UR4, c[0x0][0x39c] ;  /* 0x00007380ff0477ac */ /* 0x000e640008000800 */
[----:B------:R-:W-:Y:S01]  /*6dd00*/  STL.64 [R1+0x690], R20 ;  /* 0x0006901401007387 */ /* 0x000fe20000100a00 */
[----:B--2---:R-:W-:-:S03]  /*6dd10*/  F2FP.SATFINITE.E4M3.F32.PACK_AB_MERGE_C R4, R63, R62, RZ ;  /* 0x0000003e3f04723e */ /* 0x004fc600048070ff */
[----:B------:R2:W-:Y:S01]  /*6dd20*/  STL [R1+0x7fc], R5 ;  /* 0x0007fc0501007387 */ /* 0x0005e20000100800 */
[----:B0-----:R-:W-:-:S03]  /*6dd30*/  F2FP.SATFINITE.E4M3.F32.PACK_AB_MERGE_C R0, R65, R64, RZ ;  /* 0x000000404100723e */ /* 0x001fc600048070ff */
[----:B------:R0:W-:Y:S04]  /*6dd40*/  STL [R1+0x800], R4 ;  /* 0x0008000401007387 */ /* 0x0001e80000100800 */
[----:B------:R3:W-:Y:S01]  /*6dd50*/  STL [R1+0x804], R0 ;  /* 0x0008040001007387 */ /* 0x0007e20000100800 */
[----:B--2---:R-:W-:Y:S02]  /*6dd60*/  F2FP.SATFINITE.E4M3.F32.PACK_AB_MERGE_C R5, R16, R17, RZ ;  /* 0x000000111005723e */ /* 0x004fe400048070ff */
[----:B0-----:R-:W-:Y:S02]  /*6dd70*/  F2FP.SATFINITE.E4M3.F32.PACK_AB_MERGE_C R4, R67, R66, RZ ;  /* 0x000000424304723e */ /* 0x001fe400048070ff */
[----:B---3--:R-:W-:-:S03]  /*6dd80*/  F2FP.SATFINITE.E4M3.F32.PACK_AB_MERGE_C R0, R18, R19, RZ ;  /* 0x000000131200723e */ /* 0x008fc600048070ff */
[----:B------:R0:W-:Y:S04]  /*6dd90*/  STL [R1+0x808], R4 ;  /* 0x0008080401007387 */ /* 0x0001e80000100800 */
[----:B------:R2:W-:Y:S04]  /*6dda0*/  STL [R1+0x80c], R0 ;  /* 0x00080c0001007387 */ /* 0x0005e80000100800 */
[----:B------:R3:W-:Y:S01]  /*6ddb0*/  STL [R1+0x810], R5 ;  /* 0x0008100501007387 */ /* 0x0007e20000100800 */
[----:B0-----:R-:W-:Y:S02]  /*6ddc0*/  F2FP.SATFINITE.E4M3.F32.PACK_AB_MERGE_C R4, R14, R15, RZ ;  /* 0x0000000f0e04723e */ /* 0x001fe400048070ff */
[----:B--2---:R-:W-:-:S03]  /*6ddd0*/  F2FP.SATFINITE.E4M3.F32.PACK_AB_MERGE_C R0, R12, R13, RZ ;  /* 0x0000000d0c00723e */ /* 0x004fc600048070ff */
[----:B------:R0:W-:Y:S01]  /*6dde0*/  STL [R1+0x814], R4 ;  /* 0x0008140401007387 */ /* 0x0001e20000100800 */
[----:B---3--:R-:W-:-:S03]  /*6ddf0*/  F2FP.SATFINITE.E4M3.F32.PACK_AB_MERGE_C R5, R10, R11, RZ ;  /* 0x0000000b0a05723e */ /* 0x008fc600048070ff */
[----:B------:R2:W-:Y:S04]  /*6de00*/  STL [R1+0x818], R0 ;  /* 0x0008180001007387 */ /* 0x0005e80000100800 */
[----:B------:R-:W-:Y:S01]  /*6de10*/  STL [R1+0x81c], R5 ;  /* 0x00081c0501007387 */ /* 0x000fe20000100800 */
[----:B0-----:R-:W-:Y:S02]  /*6de20*/  F2FP.SATFINITE.E4M3.F32.PACK_AB_MERGE_C R4, R8, R9, RZ ;  /* 0x000000090804723e */ /* 0x001fe400048070ff */
[----:B--2---:R-:W-:-:S05]  /*6de30*/  F2FP.SATFINITE.E4M3.F32.PACK_AB_MERGE_C R0, R6, R7, RZ ;  /* 0x000000070600723e */ /* 0x004fca00048070ff */
[----:B------:R-:W-:Y:S04]  /*6de40*/  STL [R1+0x27c4], R0 ;  /* 0x0027c40001007387 */ /* 0x000fe80000100800 */
[----:B------:R0:W-:Y:S02]  /*6de50*/  STL [R1+0x820], R4 ;  /* 0x0008200401007387 */ /* 0x0001e40000100800 */
[----:B0-----:R-:W0:Y:S02]  /*6de60*/  LDTM.x64 R4, tmem[UR9+0x80] ;  /* 0x00008009000479ee */ /* 0x001e240008340000 */
[----:B0-----:R-:W-:Y:S04]  /*6de70*/  STL.64 [R1+0x400], R4 ;  /* 0x0004000401007387 */ /* 0x001fe80000100a00 */
        /* <DEDUP_REMOVED lines=30> */
[----:B------:R0:W-:Y:S02]  /*6e060*/  STL.64 [R1+0x4f8], R66 ;  /* 0x0004f84201007387 */ /* 0x0001e40000100a00 */
        /* <DEDUP_REMOVED lines=99> */
[----:B------:R-:W1:Y:S04]  /*6e6a0*/  LDL.LU R0, [R1+0x1f5c] ;  /* 0x001f5c0001007983 */ /* 0x000e680000300800 */
[----:B------:R-:W2:Y:S01]  /*6e6b0*/  LDL.LU R93, [R1+0x1f60] ;  /* 0x001f6000015d7983 */ /* 0x000ea20000300800 */
[----:B0-----:R-:W0:Y:S03]  /*6e6c0*/  LDTM.x64 R4, tmem[UR9+0x180] ;  /* 0x00018009000479ee */ /* 0x001e260008340000 */
[----:B0-----:R-:W-:Y:S04]  /*6e6d0*/  STL.64 [R1], R4 ;  /* 0x0000000401007387 */ /* 0x001fe80000100a00 */
        /* <DEDUP_REMOVED lines=31> */
[----:B------:R-:W3:Y:S01]  /*6e8d0*/  LDL.LU R92, [R1+0x1f64] ;  /* 0x001f6400015c7983 */ /* 0x000ee20000300800 */
[----:B0-----:R-:W0:Y:S01]  /*6e8e0*/  LDTM.x64 R4, tmem[UR9+0x1c0] ;  /* 0x0001c009000479ee */ /* 0x001e220008340000 */
[----:B------:R-:W-:Y:S01]  /*6e8f0*/  NOP ;  /* 0x0000000000007918 */ /* 0x000fe20000000000 */
[----:B------:R-:W4:Y:S01]  /*6e900*/  LDCU UR9, c[0x0][0x39c] ;  /* 0x00007380ff0977ac */ /* 0x000f220008000800 */
[----:B0-----:R0:W-:Y:S04]  /*6e910*/  STL [R1+0x2730], R4 ;  /* 0x0027300401007387 */ /* 0x0011e80000100800 */
[----:B------:R-:W-:Y:S04]  /*6e920*/  STL [R1+0x2710], R5 ;  /* 0x0027100501007387 */ /* 0x000fe80000100800 */
        /* <DEDUP_REMOVED lines=31> */
[----:B0-----:R-:W4:Y:S04]  /*6eb20*/  LDL.LU R4, [R1+0x1f68] ;  /* 0x001f680001047983 */ /* 0x001f280000300800 */
[----:B------:R0:W-:Y:S01]  /*6eb30*/  @P4 STG.E.U8 desc[UR20][R68.64], R86 ;  /* 0x0000005644004986 */ /* 0x0001e2000c101114 */
[----:B-1----:R-:W-:Y:S01]  /*6eb40*/  ISETP.LT.AND P4, PT, R0, UR4, !P1 ;  /* 0x0000000400007c0c */ /* 0x002fe2000cf81270 */
[----:B------:R-:W2:Y:S02]  /*6eb50*/  LDCU UR4, c[0x0][0x39c] ;  /* 0x00007380ff0477ac */ /* 0x000ea40008000800 */
[----:B------:R-:W5:Y:S01]  /*6eb60*/  LDL.LU R0, [R1+0x1f6c] ;  /* 0x001f6c0001007983 */ /* 0x000f620000300800 */
[----:B0-----:R-:W-:Y:S01]  /*6eb70*/  VIADD R68, R84, UR68 ;  /* 0x0000004454447c36 */ /* 0x001fe20008000000 */
[----:B------:R-:W-:-:S04]  /*6eb80*/  PRMT R69, R86, 0x9910, RZ ;  /* 0x0000991056457816 */ /* 0x000fc800000000ff */
[CC--:B------:R-:W-:Y:S02]  /*6eb90*/  IADD3 R60, P6, PT, R68.reuse, R3.reuse, RZ ;  /* 0x00000003443c7210 */ /* 0x0c0fe40007fde0ff */
[----:B------:R-:W-:Y:S02]  /*6eba0*/  SHF.R.S32.HI R69, RZ, 0x8, R69 ;  /* 0x00000008ff457819 */ /* 0x000fe40000011445 */
[C---:B------:R-:W-:Y:S01]  /*6ebb0*/  LEA.HI.X.SX32 R61, R68.reuse, R2, 0x1, P6 ;  /* 0x00000002443d7211 */ /* 0x040fe200030f0eff */
[----:B------:R-:W-:Y:S02]  /*6ebc0*/  VIADD R68, R68, UR68 ;  /* 0x0000004444447c36 */ /* 0x000fe40008000000 */
[----:B------:R0:W-:Y:S01]  /*6ebd0*/  @P5 STG.E.U8 desc[UR20][R70.64], R69 ;  /* 0x0000004546005986 */ /* 0x0001e2000c101114 */
[----:B--2---:R-:W-:Y:S01]  /*6ebe0*/  ISETP.LT.AND P5, PT, R93, UR4, !P1 ;  /* 0x000000045d007c0c */ /* 0x004fe2000cfa1270 */
[----:B------:R-:W3:Y:S01]  /*6ebf0*/  LDCU UR4, c[0x0][0x39c] ;  /* 0x00007380ff0477ac */ /* 0x000ee20008000800 */
[----:B------:R-:W-:-:S04]  /*6ec00*/  IADD3 R52, P6, PT, R68, R3, RZ ;  /* 0x0000000344347210 */ /* 0x000fc80007fde0ff */
[C---:B------:R-:W-:Y:S01]  /*6ec10*/  LEA.HI.X.SX32 R53, R68.reuse, R2, 0x1, P6 ;  /* 0x0000000244357211 */ /* 0x040fe200030f0eff */
[----:B------:R-:W-:-:S05]  /*6ec20*/  VIADD R68, R68, UR68 ;  /* 0x0000004444447c36 */ /* 0x000fca0008000000 */
[C---:B------:R-:W-:Y:S01]  /*6ec30*/  IADD3 R58, P6, PT, R68.reuse, R3, RZ ;  /* 0x00000003443a7210 */ /* 0x040fe20007fde0ff */
[----:B------:R-:W-:Y:S03]  /*6ec40*/  STL.64 [R1+0x27c8], R60 ;  /* 0x0027c83c01007387 */ /* 0x000fe60000100a00 */
[----:B------:R-:W-:Y:S01]  /*6ec50*/  LEA.HI.X.SX32 R59, R68, R2, 0x1, P6 ;  /* 0x00000002443b7211 */ /* 0x000fe200030f0eff */
[----:B------:R-:W-:Y:S04]  /*6ec60*/  STL.64 [R1+0x27d0], R52 ;  /* 0x0027d03401007387 */ /* 0x000fe80000100a00 */
[----:B------:R-:W-:Y:S04]  /*6ec70*/  @P3 STG.E.U8 desc[UR20][R72.64], R85 ;  /* 0x0000005548003986 */ /* 0x000fe8000c101114 */
[----:B------:R-:W-:Y:S04]  /*6ec80*/  STL.64 [R1+0x27d8], R58 ;  /* 0x0027d83a01007387 */ /* 0x000fe80000100a00 */
[----:B------:R-:W2:Y:S01]  /*6ec90*/  LDL.LU R8, [R1+0x1f70] ;  /* 0x001f700001087983 */ /* 0x000ea20000300800 */
[----:B0-----:R-:W-:-:S04]  /*6eca0*/  PRMT R69, R85, 0x9910, RZ ;  /* 0x0000991055457816 */ /* 0x001fc800000000ff */
[----:B------:R-:W-:-:S05]  /*6ecb0*/  SHF.R.S32.HI R69, RZ, 0x8, R69 ;  /* 0x00000008ff457819 */ /* 0x000fca0000011445 */
[----:B------:R0:W-:Y:S01]  /*6ecc0*/  @P0 STG.E.U8 desc[UR20][R74.64], R69 ;  /* 0x000000454a000986 */ /* 0x0001e2000c101114 */
[----:B---3--:R-:W-:Y:S01]  /*6ecd0*/  ISETP.LT.AND P3, PT, R92, UR4, !P1 ;  /* 0x000000045c007c0c */ /* 0x008fe2000cf61270 */
[----:B------:R-:W4:Y:S02]  /*6ece0*/  LDCU UR4, c[0x0][0x39c] ;  /* 0x00007380ff0477ac */ /* 0x000f240008000800 */
[----:B----4-:R-:W-:Y:S01]  /*6ecf0*/  ISETP.LT.AND P0, PT, R4, UR4, !P1 ;  /* 0x0000000404007c0c */ /* 0x010fe2000cf01270 */
[----:B------:R-:W5:Y:S01]  /*6ed00*/  LDCU UR4, c[0x0][0x39c] ;  /* 0x00007380ff0477ac */ /* 0x000f620008000800 */
[----:B------:R-:W3:Y:S04]  /*6ed10*/  LDL.LU R4, [R1+0x1f74] ;  /* 0x001f740001047983 */ /* 0x000ee80000300800 */
[----:B------:R-:W4:Y:S04]  /*6ed20*/  LDL.LU.64 R6, [R1+0x5d0] ;  /* 0x0005d00001067983 */ /* 0x000f280000300a00 */
[----:B------:R-:W-:Y:S04]  /*6ed30*/  @P2 STG.E.U8 desc[UR20][R76.64], R87 ;  /* 0x000000574c002986 */ /* 0x000fe8000c101114 */
[----:B------:R-:W4:Y:S01]  /*6ed40*/  LDL.LU R5, [R1+0x1f78] ;  /* 0x001f780001057983 */ /* 0x000f220000300800 */
[----:B0-----:R-:W-:-:S03]  /*6ed50*/  PRMT R69, R87, 0x9910, RZ ;  /* 0x0000991057457816 */ /* 0x001fc600000000ff */
[----:B------:R-:W4:Y:S01]  /*6ed60*/  LDL.LU.64 R92, [R1+0x5d8] ;  /* 0x0005d800015c7983 */ /* 0x000f220000300a00 */
[----:B-----5:R-:W-:Y:S01]  /*6ed70*/  ISETP.LT.AND P2, PT, R0, UR4, !P1 ;  /* 0x0000000400007c0c */ /* 0x020fe2000cf41270 */
[----:B------:R-:W2:Y:S01]  /*6ed80*/  LDCU UR4, c[0x0][0x39c] ;  /* 0x00007380ff0477ac */ /* 0x000ea20008000800 */
[----:B------:R-:W-:Y:S01]  /*6ed90*/  SHF.R.S32.HI R69, RZ, 0x8, R69 ;  /* 0x00000008ff457819 */ /* 0x000fe20000011445 */
[----:B------:R-:W5:Y:S04]  /*6eda0*/  LDL.LU R0, [R1+0x1f7c] ;  /* 0x001f7c0001007983 */ /* 0x000f680000300800 */
[----:B------:R0:W-:Y:S04]  /*6edb0*/  @P4 STG.E.U8 desc[UR20][R78.64], R69 ;  /* 0x000000454e004986 */ /* 0x0001e8000c101114 */
[----:B------:R-:W-:Y:S01]  /*6edc0*/  @P5 STG.E.U8 desc[UR20][R80.64], R88 ;  /* 0x0000005850005986 */ /* 0x000fe2000c101114 */
[----:B--2---:R-:W-:Y:S01]  /*6edd0*/  ISETP.LT.AND P4, PT, R8, UR4, !P1 ;  /* 0x0000000408007c0c */ /* 0x004fe2000cf81270 */
[----:B------:R-:W3:Y:S02]  /*6ede0*/  LDCU UR4, c[0x0][0x39c] ;  /* 0x00007380ff0477ac */ /* 0x000ee40008000800 */
[----:B---3--:R-:W-:Y:S01]  /*6edf0*/  ISETP.LT.AND P5, PT, R4, UR4, !P1 ;  /* 0x0000000404007c0c */ /* 0x008fe2000cfa1270 */
[----:B------:R-:W1:Y:S01]  /*6ee00*/  LDCU UR4, c[0x0][0x39c] ;  /* 0x00007380ff0477ac */ /* 0x000e620008000800 */
[----:B------:R-:W2:Y:S01]  /*6ee10*/  LDL.LU R4, [R1+0x1f80] ;  /* 0x001f800001047983 */ /* 0x000ea20000300800 */
[----:B0-----:R-:W-:-:S03]  /*6ee20*/  PRMT R69, R88, 0x9910, RZ ;  /* 0x0000991058457816 */ /* 0x001fc600000000ff */
[----:B------:R-:W3:Y:S01]  /*6ee30*/  LDL.LU.64 R8, [R1+0x5e8] ;  /* 0x0005e80001087983 */ /* 0x000ee20000300a00 */
[----:B------:R-:W-:-:S05]  /*6ee40*/  SHF.R.S32.HI R69, RZ, 0x8, R69 ;  /* 0x00000008ff457819 */ /* 0x000fca0000011445 */
[----:B----4-:R0:W-:Y:S01]  /*6ee50*/  @P3 STG.E.U8 desc[UR20][R6.64], R69 ;  /* 0x0000004506003986 */ /* 0x0101e2000c101114 */
[----:B-1----:R-:W-:Y:S01]  /*6ee60*/  ISETP.LT.AND P3, PT, R5, UR4, !P1 ;  /* 0x0000000405007c0c */ /* 0x002fe2000cf61270 */
[----:B------:R-:W5:Y:S02]  /*6ee70*/  LDCU UR4, c[0x0][0x39c] ;  /* 0x00007380ff0477ac */ /* 0x000f640008000800 */
[----:B------:R-:W4:Y:S04]  /*6ee80*/  LDL.LU R5, [R1+0x1f98] ;  /* 0x001f980001057983 */ /* 0x000f280000300800 */
[----:B------:R1:W-:Y:S01]  /*6ee90*/  @P0 STG.E.U8 desc[UR20][R92.64], R89 ;  /* 0x000000595c000986 */ /* 0x0003e2000c101114 */
[----:B0-----:R-:W-:-:S03]  /*6eea0*/  PRMT R69, R89, 0x9910, RZ ;  /* 0x0000991059457816 */ /* 0x001fc600000000ff */
[----:B-1----:R-:W4:Y:S01]  /*6eeb0*/  LDL.LU.64 R92, [R1+0x738] ;  /* 0x00073800015c7983 */ /* 0x002f220000300a00 */
[----:B-----5:R-:W-:Y:S01]  /*6eec0*/  ISETP.LT.AND P0, PT, R0, UR4, !P1 ;  /* 0x0000000400007c0c */ /* 0x020fe2000cf01270 */
[----:B------:R-:W2:Y:S02]  /*6eed0*/  LDCU UR4, c[0x0][0x39c] ;  /* 0x00007380ff0477ac */ /* 0x000ea40008000800 */
[----:B------:R-:W5:Y:S01]  /*6eee0*/  LDL.LU R0, [R1+0x1fb0] ;  /* 0x001fb00001007983 */ /* 0x000f620000300800 */
[----:B------:R-:W-:-:S03]  /*6eef0*/  SHF.R.S32.HI R69, RZ, 0x8, R69 ;  /* 0x00000008ff457819 */ /* 0x000fc60000011445 */
[----:B------:R-:W5:Y:S04]  /*6ef00*/  LDL.LU.64 R6, [R1+0x5e0] ;  /* 0x0005e00001067983 */ /* 0x000f680000300a00 */
[----:B------:R0:W-:Y:S01]  /*6ef10*/  @P2 STG.E.U8 desc[UR20][R82.64], R69 ;  /* 0x0000004552002986 */ /* 0x0001e2000c101114 */
[----:B--2---:R-:W-:Y:S01]  /*6ef20*/  ISETP.LT.AND P2, PT, R4, UR4, !P1 ;  /* 0x0000000404007c0c */ /* 0x004fe2000cf41270 */
[----:B------:R-:W4:Y:S02]  /*6ef30*/  LDCU UR4, c[0x0][0x39c] ;  /* 0x00007380ff0477ac */ /* 0x000f240008000800 */
[----:B------:R-:W2:Y:S04]  /*6ef40*/  LDL.LU R4, [R1+0x1fb8] ;  /* 0x001fb80001047983 */ /* 0x000ea80000300800 */
[----:B---3--:R-:W-:Y:S04]  /*6ef50*/  @P4 STG.E.U8 desc[UR20][R8.64], R90 ;  /* 0x0000005a08004986 */ /* 0x008fe8000c101114 */
[----:B------:R-:W3:Y:S01]  /*6ef60*/  LDL.LU.64 R10, [R1+0x730] ;  /* 0x00073000010a7983 */ /* 0x000ee20000300a00 */
[----:B----4-:R-:W-:Y:S01]  /*6ef70*/  ISETP.LT.AND P4, PT, R5, UR4, !P1 ;  /* 0x0000000405007c0c */ /* 0x010fe2000cf81270 */
[----:B------:R-:W5:Y:S02]  /*6ef80*/  LDCU UR4, c[0x0][0x39c] ;  /* 0x00007380ff0477ac */ /* 0x000f640008000800 */
[----:B------:R-:W4:Y:S01]  /*6ef90*/  LDL.LU R5, [R1+0x1fcc] ;  /* 0x001fcc0001057983 */ /* 0x000f220000300800 */
[----:B0-----:R-:W-:-:S04]  /*6efa0*/  PRMT R69, R90, 0x9910, RZ ;  /* 0x000099105a457816 */ /* 0x001fc800000000ff */
[----:B------:R-:W-:-:S05]  /*6efb0*/  SHF.R.S32.HI R69, RZ, 0x8, R69 ;  /* 0x00000008ff457819 */ /* 0x000fca0000011445 */
[----:B------:R0:W-:Y:S01]  /*6efc0*/  @P5 STG.E.U8 desc[UR20][R92.64], R69 ;  /* 0x000000455c005986 */ /* 0x0001e2000c101114 */
[----:B-----5:R-:W-:Y:S01]  /*6efd0*/  ISETP.LT.AND P5, PT, R0, UR4, !P1 ;  /* 0x0000000400007c0c */ /* 0x020fe2000cfa1270 */
[----:B------:R-:W2:Y:S02]  /*6efe0*/  LDCU UR4, c[0x0][0x39c] ;  /* 0x00007380ff0477ac */ /* 0x000ea40008000800 */
[----:B0-----:R-:W5:Y:S04]  /*6eff0*/  LDL.LU.64 R92, [R1+0x750] ;  /* 0x00075000015c7983 */ /* 0x001f680000300a00 */
[----:B------:R-:W5:Y:S04]  /*6f000*/  LDL.LU R0, [R1+0x1fd8] ;  /* 0x001fd80001007983 */ /* 0x000f680000300800 */
[----:B------:R-:W5:Y:S04]  /*6f010*/  LDL.LU R9, [R1+0x7a8] ;  /* 0x0007a80001097983 */ /* 0x000f680000300800 */
[----:B------:R0:W-:Y:S04]  /*6f020*/  @P3 STG.E.U8 desc[UR20][R6.64], R91 ;  /* 0x0000005b06003986 */ /* 0x0001e8000c101114 */
[----:B0-----:R-:W5:Y:S01]  /*6f030*/  LDL.LU.64 R6, [R1+0x740] ;  /* 0x0007400001067983 */ /* 0x001f620000300a00 */
[----:B--2---:R-:W-:Y:S01]  /*6f040*/  ISETP.LT.AND P3, PT, R4, UR4, !P1 ;  /* 0x0000000404007c0c */ /* 0x004fe2000cf61270 */
[----:B------:R-:W4:Y:S02]  /*6f050*/  LDCU UR4, c[0x0][0x39c] ;  /* 0x00007380ff0477ac */ /* 0x000f240008000800 */
[----:B------:R-:W2:Y:S01]  /*6f060*/  LDL.LU R4, [R1+0x200c] ;  /* 0x00200c0001047983 */ /* 0x000ea20000300800 */
[----:B------:R-:W-:-:S03]  /*6f070*/  PRMT R69, R91, 0x9910, RZ ;  /* 0x000099105b457816 */ /* 0x000fc600000000ff */
[----:B------:R-:W2:Y:S01]  /*6f080*/  LDL.LU.64 R62, [R1+0x748] ;  /* 0x00074800013e7983 */ /* 0x000ea20000300a00 */
[----:B------:R-:W-:-:S03]  /*6f090*/  SHF.R.S32.HI R69, RZ, 0x8, R69 ;  /* 0x00000008ff457819 */ /* 0x000fc60000011445 */
[----:B------:R-:W2:Y:S04]  /*6f0a0*/  LDL.LU R8, [R1+0x2014] ;  /* 0x0020140001087983 */ /* 0x000ea80000300800 */
[----:B---3--:R0:W-:Y:S01]  /*6f0b0*/  @P0 STG.E.U8 desc[UR20][R10.64], R69 ;  /* 0x000000450a000986 */ /* 0x0081e2000c101114 */
[----:B----4-:R-:W-:Y:S01]  /*6f0c0*/  ISETP.LT.AND P0, PT, R5, UR4, !P1 ;  /* 0x0000000405007c0c */ /* 0x010fe2000cf01270 */
[----:B------:R-:W1:Y:S02]  /*6f0d0*/  LDCU UR4, c[0x0][0x39c] ;  /* 0x00007380ff0477ac */ /* 0x000e640008000800 */
[----:B------:R-:W3:Y:S04]  /*6f0e0*/  LDL.LU R5, [R1+0x7ac] ;  /* 0x0007ac0001057983 */ /* 0x000ee80000300800 */
[----:B0-----:R-:W4:Y:S04]  /*6f0f0*/  LDL.LU.64 R10, [R1+0x778] ;  /* 0x00077800010a7983 */ /* 0x001f280000300a00 */
[----:B-----5:R-:W-:Y:S01]  /*6f100*/  @P2 STG.E.U8 desc[UR20][R92.64], R9 ;  /* 0x000000095c002986 */ /* 0x020fe2000c101114 */
[----:B-1----:R-:W-:Y:S01]  /*6f110*/  ISETP.LT.AND P2, PT, R0, UR4, !P1 ;  /* 0x0000000400007c0c */ /* 0x002fe2000cf41270 */
[----:B------:R-:W2:Y:S01]  /*6f120*/  LDCU UR4, c[0x0][0x39c] ;  /* 0x00007380ff0477ac */ /* 0x000ea20008000800 */
[----:B------:R-:W-:Y:S01]  /*6f130*/  PRMT R69, R9, 0x9910, RZ ;  /* 0x0000991009457816 */ /* 0x000fe200000000ff */
[----:B------:R-:W5:Y:S03]  /*6f140*/  LDL.LU R0, [R1+0x202c] ;  /* 0x00202c0001007983 */ /* 0x000f660000300800 */
[----:B------:R-:W-:-:S05]  /*6f150*/  SHF.R.S32.HI R69, RZ, 0x8, R69 ;  /* 0x00000008ff457819 */ /* 0x000fca0000011445 */
[----:B------:R0:W-:Y:S04]  /*6f160*/  @P4 STG.E.U8 desc[UR20][R6.64], R69 ;  /* 0x0000004506004986 */ /* 0x0001e8000c101114 */
[----:B0-----:R-:W5:Y:S01]  /*6f170*/  LDL.LU.64 R6, [R1+0x770] ;  /* 0x0007700001067983 */ /* 0x001f620000300a00 */
[----:B--2---:R-:W-:Y:S01]  /*6f180*/  ISETP.LT.AND P4, PT, R4, UR4, !P1 ;  /* 0x0000000404007c0c */ /* 0x004fe2000cf81270 */
[----:B------:R-:W0:Y:S02]  /*6f190*/  LDCU UR4, c[0x0][0x39c] ;  /* 0x00007380ff0477ac */ /* 0x000e240008000800 */
[----:B------:R-:W2:Y:S04]  /*6f1a0*/  LDL.LU R4, [R1+0x2030] ;  /* 0x0020300001047983 */ /* 0x000ea80000300800 */
[----:B------:R-:W2:Y:S04]  /*6f1b0*/  LDL.LU R9, [R1+0x7b0] ;  /* 0x0007b00001097983 */ /* 0x000ea80000300800 */
[----:B---3--:R1:W-:Y:S01]  /*6f1c0*/  @P5 STG.E.U8 desc[UR20][R62.64], R5 ;  /* 0x000000053e005986 */ /* 0x0083e2000c101114 */
[----:B0-----:R-:W-:Y:S01]  /*6f1d0*/  ISETP.LT.AND P5, PT, R8, UR4, !P1 ;  /* 0x0000000408007c0c */ /* 0x001fe2000cfa1270 */
[----:B------:R-:W5:Y:S02]  /*6f1e0*/  LDCU UR4, c[0x0][0x39c] ;  /* 0x00007380ff0477ac */ /* 0x000f640008000800 */
[----:B-1----:R-:W3:Y:S04]  /*6f1f0*/  LDL.LU.64 R62, [R1+0x788] ;  /* 0x00078800013e7983 */ /* 0x002ee80000300a00 */
[----:B------:R-:W3:Y:S01]  /*6f200*/  LDL.LU R8, [R1+0x2048] ;  /* 0x0020480001087983 */ /* 0x000ee20000300800 */
[----:B------:R-:W-:-:S03]  /*6f210*/  PRMT R69, R5, 0x9910, RZ ;  /* 0x0000991005457816 */ /* 0x000fc600000000ff */
[----:B------:R-:W3:Y:S01]  /*6f220*/  LDL.LU R5, [R1+0x7b4] ;  /* 0x0007b40001057983 */ /* 0x000ee20000300800 */
[----:B------:R-:W-:-:S05]  /*6f230*/  SHF.R.S32.HI R69, RZ, 0x8, R69 ;  /* 0x00000008ff457819 */ /* 0x000fca0000011445 */
[----:B----4-:R0:W-:Y:S01]  /*6f240*/  @P3 STG.E.U8 desc[UR20][R10.64], R69 ;  /* 0x000000450a003986 */ /* 0x0101e2000c101114 */
[----:B-----5:R-:W-:Y:S01]  /*6f250*/  ISETP.LT.AND P3, PT, R0, UR4, !P1 ;  /* 0x0000000400007c0c */ /* 0x020fe2000cf61270 */
[----:B------:R-:W1:Y:S02]  /*6f260*/  LDCU UR4, c[0x0][0x39c] ;  /* 0x00007380ff0477ac */ /* 0x000e640008000800 */
[----:B0-----:R-:W4:Y:S04]  /*6f270*/  LDL.LU.64 R10, [R1+0x7a0] ;  /* 0x0007a000010a7983 */ /* 0x001f280000300a00 */
[----:B------:R-:W5:Y:S04]  /*6f280*/  LDL.LU R0, [R1+0x2070] ;  /* 0x0020700001007983 */ /* 0x000f680000300800 */
[----:B--2---:R0:W-:Y:S04]  /*6f290*/  @P0 STG.E.U8 desc[UR20][R6.64], R9 ;  /* 0x0000000906000986 */ /* 0x0041e8000c101114 */
[----:B0-----:R-:W2:Y:S01]  /*6f2a0*/  LDL.LU.64 R6, [R1+0x780] ;  /* 0x0007800001067983 */ /* 0x001ea20000300a00 */
[----:B-1----:R-:W-:Y:S01]  /*6f2b0*/  ISETP.LT.AND P0, PT, R4, UR4, !P1 ;  /* 0x0000000404007c0c */ /* 0x002fe2000cf01270 */
[----:B------:R-:W0:Y:S02]  /*6f2c0*/  LDCU UR4, c[0x0][0x39c] ;  /* 0x00007380ff0477ac */ /* 0x000e240008000800 */
[----:B------:R-:W2:Y:S01]  /*6f2d0*/  LDL.LU R4, [R1+0x2084] ;  /* 0x0020840001047983 */ /* 0x000ea20000300800 */
[----:B------:R-:W-:-:S04]  /*6f2e0*/  PRMT R69, R9, 0x9910, RZ ;  /* 0x0000991009457816 */ /* 0x000fc800000000ff */
[----:B------:R-:W-:-:S05]  /*6f2f0*/  SHF.R.S32.HI R69, RZ, 0x8, R69 ;  /* 0x00000008ff457819 */ /* 0x000fca0000011445 */
[----:B---3--:R1:W-:Y:S01]  /*6f300*/  @P2 STG.E.U8 desc[UR20][R62.64], R69 ;  /* 0x000000453e002986 */ /* 0x0083e2000c101114 */
[----:B0-----:R-:W-:Y:S01]  /*6f310*/  ISETP.LT.AND P2, PT, R8, UR4, !P1 ;  /* 0x0000000408007c0c */ /* 0x001fe2000cf41270 */
[----:B------:R-:W5:Y:S02]  /*6f320*/  LDCU UR4, c[0x0][0x39c] ;  /* 0x00007380ff0477ac */ /* 0x000f640008000800 */
[----:B-1----:R-:W3:Y:S04]  /*6f330*/  LDL.LU.64 R62, [R1+0x798] ;  /* 0x00079800013e7983 */ /* 0x002ee80000300a00 */
[----:B------:R-:W3:Y:S04]  /*6f340*/  LDL.LU R9, [R1+0x7b8] ;  /* 0x0007b80001097983 */ /* 0x000ee80000300800 */
[----:B------:R-:W3:Y:S01]  /*6f350*/  LDL.LU R8, [R1+0x2090] ;  /* 0x0020900001087983 */ /* 0x000ee20000300800 */
[----:B------:R-:W-:-:S03]  /*6f360*/  PRMT R69, R5, 0x9910, RZ ;  /* 0x0000991005457816 */ /* 0x000fc600000000ff */
[----:B------:R-:W3:Y:S01]  /*6f370*/  LDL.LU.64 R58, [R1+0x790] ;  /* 0x00079000013a7983 */ /* 0x000ee20000300a00 */
[----:B------:R-:W-:-:S03]  /*6f380*/  SHF.R.S32.HI R69, RZ, 0x8, R69 ;  /* 0x00000008ff457819 */ /* 0x000fc60000011445 */
[----:B----4-:R-:W-:Y:S01]  /*6f390*/  @P4 STG.E.U8 desc[UR20][R10.64], R5 ;  /* 0x000000050a004986 */ /* 0x010fe2000c101114 */
[----:B-----5:R-:W-:Y:S01]  /*6f3a0*/  ISETP.LT.AND P4, PT, R0, UR4, !P1 ;  /* 0x0000000400007c0c */ /* 0x020fe2000cf81270 */
[----:B------:R-:W0:Y:S02]  /*6f3b0*/  LDCU UR4, c[0x0][0x39c] ;  /* 0x00007380ff0477ac */ /* 0x000e240008000800 */
[----:B------:R-:W4:Y:S04]  /*6f3c0*/  LDL.LU.64 R60, [R1+0x768] ;  /* 0x00076800013c7983 */ /* 0x000f280000300a00 */
[----:B------:R-:W4:Y:S04]  /*6f3d0*/  LDL.LU R0, [R1+0x7c0] ;  /* 0x0007c00001007983 */ /* 0x000f280000300800 */
[----:B--2---:R1:W-:Y:S04]  /*6f3e0*/  @P5 STG.E.U8 desc[UR20][R6.64], R69 ;  /* 0x0000004506005986 */ /* 0x0043e8000c101114 */
[----:B-1----:R-:W2:Y:S04]  /*6f3f0*/  LDL.LU R6, [R1+0x2098] ;  /* 0x0020980001067983 */ /* 0x002ea80000300800 */
[----:B------:R-:W5:Y:S01]  /*6f400*/  LDL.LU R7, [R1+0x2094] ;  /* 0x0020940001077983 */ /* 0x000f620000300800 */
[----:B0-----:R-:W-:Y:S01]  /*6f410*/  ISETP.LT.AND P5, PT, R4, UR4, !P1 ;  /* 0x0000000404007c0c */ /* 0x001fe2000cfa1270 */
[----:B------:R-:W0:Y:S02]  /*6f420*/  LDCU UR4, c[0x0][0x39c] ;  /* 0x00007380ff0477ac */ /* 0x000e240008000800 */
[----:B------:R-:W5:Y:S04]  /*6f430*/  LDL.LU.64 R64, [R1+0x760] ;  /* 0x0007600001407983 */ /* 0x000f680000300a00 */
[----:B------:R-:W5:Y:S04]  /*6f440*/  LDL.LU.64 R10, [R1+0x758] ;  /* 0x00075800010a7983 */ /* 0x000f680000300a00 */
[----:B------:R-:W5:Y:S04]  /*6f450*/  LDL.LU R5, [R1+0x7bc] ;  /* 0x0007bc0001057983 */ /* 0x000f680000300800 */
[----:B---3--:R1:W-:Y:S01]  /*6f460*/  @P3 STG.E.U8 desc[UR20][R62.64], R9 ;  /* 0x000000093e003986 */ /* 0x0083e2000c101114 */
[----:B0-----:R-:W-:-:S03]  /*6f470*/  ISETP.LT.AND P3, PT, R8, UR4, !P1 ;  /* 0x0000000408007c0c */ /* 0x001fc6000cf61270 */
[----:B------:R-:W3:Y:S01]  /*6f480*/  LDL.LU.64 R66, [R1+0x728] ;  /* 0x0007280001427983 */ /* 0x000ee20000300a00 */
[----:B------:R-:W-:Y:S01]  /*6f490*/  PRMT R8, R9, 0x9910, RZ ;  /* 0x0000991009087816 */ /* 0x000fe200000000ff */
[----:B------:R-:W2:Y:S03]  /*6f4a0*/  LDCU UR4, c[0x0][0x39c] ;  /* 0x00007380ff0477ac */ /* 0x000ea60008000800 */
[----:B------:R-:W-:Y:S01]  /*6f4b0*/  SHF.R.S32.HI R52, RZ, 0x8, R8 ;  /* 0x00000008ff347819 */ /* 0x000fe20000011408 */
[----:B-1----:R-:W3:Y:S04]  /*6f4c0*/  LDL.LU R9, [R1+0x7c8] ;  /* 0x0007c80001097983 */ /* 0x002ee80000300800 */
[----:B------:R-:W3:Y:S04]  /*6f4d0*/  LDL.LU R8, [R1+0x20a0] ;  /* 0x0020a00001087983 */ /* 0x000ee80000300800 */
[----:B------:R-:W-:Y:S04]  /*6f4e0*/  @P0 STG.E.U8 desc[UR20][R58.64], R52 ;  /* 0x000000343a000986 */ /* 0x000fe8000c101114 */
[----:B------:R-:W3:Y:S04]  /*6f4f0*/  LDL.LU.64 R62, [R1+0x720] ;  /* 0x00072000013e7983 */ /* 0x000ee80000300a00 */
[----:B----4-:R0:W-:Y:S02]  /*6f500*/  @P2 STG.E.U8 desc[UR20][R60.64], R0 ;  /* 0x000000003c002986 */ /* 0x0101e4000c101114 */
[----:B0-----:R-:W-:-:S02]  /*6f510*/  PRMT R0, R0, 0x9910, RZ ;  /* 0x0000991000007816 */ /* 0x001fc400000000ff */
[----:B--2---:R-:W-:Y:S01]  /*6f520*/  ISETP.LT.AND P0, PT, R6, UR4, !P1 ;  /* 0x0000000406007c0c */ /* 0x004fe2000cf01270 */
[----:B------:R-:W5:Y:S01]  /*6f530*/  LDCU UR4, c[0x0][0x39c] ;  /* 0x00007380ff0477ac */ /* 0x000f620008000800 */
[----:B------:R-:W2:Y:S04]  /*6f540*/  LDL.LU R6, [R1+0x209c] ;  /* 0x00209c0001067983 */ /* 0x000ea80000300800 */
[----:B------:R-:W4:Y:S01]  /*6f550*/  LDL.LU.64 R58, [R1+0x718] ;  /* 0x00071800013a7983 */ /* 0x000f220000300a00 */
[----:B-----5:R-:W-:Y:S01]  /*6f560*/  ISETP.LT.AND P2, PT, R7, UR4, !P1 ;  /* 0x0000000407007c0c */ /* 0x020fe2000cf41270 */
[----:B------:R-:W-:Y:S01]  /*6f570*/  IMAD.MOV.U32 R7, RZ, RZ, R0 ;  /* 0x000000ffff077224 */ /* 0x000fe200078e0000 */
[----:B------:R-:W3:Y:S01]  /*6f580*/  LDCU UR4, c[0x0][0x39c] ;  /* 0x00007380ff0477ac */ /* 0x000ee20008000800 */
[----:B------:R-:W5:Y:S03]  /*6f590*/  LDL.LU R0, [R1+0x7c4] ;  /* 0x0007c40001007983 */ /* 0x000f660000300800 */
[----:B------:R-:W-:-:S02]  /*6f5a0*/  SHF.R.S32.HI R52, RZ, 0x8, R7 ;  /* 0x00000008ff347819 */ /* 0x000fc40000011407 */
[----:B------:R-:W4:Y:S04]  /*6f5b0*/  LDL.LU R7, [R1+0x20a4] ;  /* 0x0020a40001077983 */ /* 0x000f280000300800 */
[----:B------:R0:W-:Y:S04]  /*6f5c0*/  @P4 STG.E.U8 desc[UR20][R64.64], R52 ;  /* 0x0000003440004986 */ /* 0x0001e8000c101114 */
[----:B------:R-:W5:Y:S01]  /*6f5d0*/  LDL.LU.64 R60, [R1+0x710] ;  /* 0x00071000013c7983 */ /* 0x000f620000300a00 */
[----:B---3--:R-:W-:Y:S01]  /*6f5e0*/  ISETP.LT.AND P4, PT, R8, UR4, !P1 ;  /* 0x0000000408007c0c */ /* 0x008fe2000cf81270 */
[----:B------:R-:W2:Y:S02]  /*6f5f0*/  LDCU UR4, c[0x0][0x39c] ;  /* 0x00007380ff0477ac */ /* 0x000ea40008000800 */
[----:B------:R-:W3:Y:S04]  /*6f600*/  LDL.LU R8, [R1+0x2078] ;  /* 0x0020780001087983 */ /* 0x000ee80000300800 */
[----:B------:R1:W-:Y:S04]  /*6f610*/  @P5 STG.E.U8 desc[UR20][R10.64], R5 ;  /* 0x000000050a005986 */ /* 0x0003e8000c101114 */
[----:B0-----:R-:W5:Y:S01]  /*6f620*/  LDL.LU.64 R64, [R1+0x708] ;  /* 0x0007080001407983 */ /* 0x001f620000300a00 */
[----:B-1----:R-:W-:-:S02]  /*6f630*/  PRMT R5, R5, 0x9910, RZ ;  /* 0x0000991005057816 */ /* 0x002fc400000000ff */
[----:B--2---:R-:W-:-:S03]  /*6f640*/  ISETP.LT.AND P5, PT, R6, UR4, !P1 ;  /* 0x0000000406007c0c */ /* 0x004fc6000cfa1270 */
[----:B------:R-:W-:Y:S01]  /*6f650*/  IMAD.MOV.U32 R6, RZ, RZ, R5 ;  /* 0x000000ffff067224 */ /* 0x000fe200078e0005 */
[----:B------:R-:W4:Y:S01]  /*6f660*/  LDCU UR4, c[0x0][0x39c] ;  /* 0x00007380ff0477ac */ /* 0x000f220008000800 */
[----:B------:R-:W2:Y:S03]  /*6f670*/  LDL.LU R5, [R1+0x7d0] ;  /* 0x0007d00001057983 */ /* 0x000ea60000300800 */
[----:B------:R-:W-:Y:S02]  /*6f680*/  SHF.R.S32.HI R52, RZ, 0x8, R6 ;  /* 0x00000008ff347819 */ /* 0x000fe40000011406 */
[----:B------:R-:W2:Y:S04]  /*6f690*/  LDL.LU R6, [R1+0x2080] ;  /* 0x0020800001067983 */ /* 0x000ea80000300800 */
[----:B------:R0:W-:Y:S04]  /*6f6a0*/  @P3 STG.E.U8 desc[UR20][R66.64], R52 ;  /* 0x0000003442003986 */ /* 0x0001e8000c101114 */
[----:B------:R-:W2:Y:S01]  /*6f6b0*/  LDL.LU.64 R10, [R1+0x700] ;  /* 0x00070000010a7983 */ /* 0x000ea20000300a00 */
[----:B----4-:R-:W-:Y:S01]  /*6f6c0*/  ISETP.LT.AND P3, PT, R7, UR4, !P1 ;  /* 0x0000000407007c0c */ /* 0x010fe2000cf61270 */
[----:B------:R-:W3:Y:S02]  /*6f6d0*/  LDCU UR4, c[0x0][0x39c] ;  /* 0x00007380ff0477ac */ /* 0x000ee40008000800 */
[----:B------:R-:W4:Y:S04]  /*6f6e0*/  LDL.LU R7, [R1+0x207c] ;  /* 0x00207c0001077983 */ /* 0x000f280000300800 */
[----:B------:R1:W-:Y:S04]  /*6f6f0*/  @P0 STG.E.U8 desc[UR20][R62.64], R9 ;  /* 0x000000093e000986 */ /* 0x0003e8000c101114 */
[----:B0-----:R-:W4:Y:S01]  /*6f700*/  LDL.LU.64 R66, [R1+0x6f8] ;  /* 0x0006f80001427983 */ /* 0x001f220000300a00 */
[----:B---3--:R-:W-:Y:S01]  /*6f710*/  ISETP.LT.AND P0, PT, R8, UR4, !P1 ;  /* 0x0000000408007c0c */ /* 0x008fe2000cf01270 */
[----:B------:R-:W2:Y:S01]  /*6f720*/  LDCU UR4, c[0x0][0x39c] ;  /* 0x00007380ff0477ac */ /* 0x000ea20008000800 */
[----:B------:R-:W-:-:S02]  /*6f730*/  PRMT R8, R9, 0x9910, RZ ;  /* 0x0000991009087816 */ /* 0x000fc400000000ff */
[----:B-1----:R-:W3:Y:S02]  /*6f740*/  LDL.LU R9, [R1+0x7cc] ;  /* 0x0007cc0001097983 */ /* 0x002ee40000300800 */
[----:B------:R-:W-:Y:S02]  /*6f750*/  SHF.R.S32.HI R52, RZ, 0x8, R8 ;  /* 0x00000008ff347819 */ /* 0x000fe40000011408 */
[----:B------:R-:W3:Y:S04]  /*6f760*/  LDL.LU R8, [R1+0x208c] ;  /* 0x00208c0001087983 */ /* 0x000ee80000300800 */
[----:B------:R-:W-:Y:S04]  /*6f770*/  @P2 STG.E.U8 desc[UR20][R58.64], R52 ;  /* 0x000000343a002986 */ /* 0x000fe8000c101114 */
[----:B------:R-:W3:Y:S04]  /*6f780*/  LDL.LU.64 R62, [R1+0x6f0] ;  /* 0x0006f000013e7983 */ /* 0x000ee80000300a00 */
[----:B-----5:R0:W-:Y:S02]  /*6f790*/  @P4 STG.E.U8 desc[UR20][R60.64], R0 ;  /* 0x000000003c004986 */ /* 0x0201e4000c101114 */
[----:B0-----:R-:W-:-:S02]  /*6f7a0*/  PRMT R0, R0, 0x9910, RZ ;  /* 0x0000991000007816 */ /* 0x001fc400000000ff */
[----:B--2---:R-:W-:Y:S01]  /*6f7b0*/  ISETP.LT.AND P2, PT, R6, UR4, !P1 ;  /* 0x0000000406007c0c */ /* 0x004fe2000cf41270 */
[----:B------:R-:W4:Y:S01]  /*6f7c0*/  LDCU UR4, c[0x0][0x39c] ;  /* 0x00007380ff0477ac */ /* 0x000f220008000800 */
[----:B------:R-:W2:Y:S04]  /*6f7d0*/  LDL.LU R6, [R1+0x2088] ;  /* 0x0020880001067983 */ /* 0x000ea80000300800 */
[----:B------:R-:W5:Y:S01]  /*6f7e0*/  LDL.LU.64 R58, [R1+0x6e8] ;  /* 0x0006e800013a7983 */ /* 0x000f620000300a00 */
[----:B----4-:R-:W-:Y:S01]  /*6f7f0*/  ISETP.LT.AND P4, PT, R7, UR4, !P1 ;  /* 0x0000000407007c0c */ /* 0x010fe2000cf81270 */
[----:B------:R-:W-:Y:S01]  /*6f800*/  IMAD.MOV.U32 R7, RZ, RZ, R0 ;  /* 0x000000ffff077224 */ /* 0x000fe200078e0000 */
[----:B------:R-:W3:Y:S01]  /*6f810*/  LDCU UR4, c[0x0][0x39c] ;  /* 0x00007380ff0477ac */ /* 0x000ee20008000800 */
[----:B------:R-:W4:Y:S03]  /*6f820*/  LDL.LU R0, [R1+0x7e0] ;  /* 0x0007e00001007983 */ /* 0x000f260000300800 */
        /* <DEDUP_REMOVED lines=9> */
[----:B--2---:R-:W-:Y:S01]  /*6f8c0*/  ISETP.LT.AND P3, PT, R6, UR4, !P1 ;  /* 0x0000000406007c0c */ /* 0x004fe2000cf61270 */
[----:B------:R-:W4:Y:S01]  /*6f8d0*/  LDCU UR4, c[0x0][0x39c] ;  /* 0x00007380ff0477ac */ /* 0x000f220008000800 */
[----:B------:R-:W-:-:S02]  /*6f8e0*/  PRMT R6, R5, 0x9910, RZ ;  /* 0x0000991005067816 */ /* 0x000fc400000000ff */
[----:B-1----:R-:W2:Y:S03]  /*6f8f0*/  LDL.LU R5, [R1+0x7dc] ;  /* 0x0007dc0001057983 */ /* 0x002ea60000300800 */
[----:B------:R-:W-:Y:S02]  /*6f900*/  IMAD.MOV.U32 R52, RZ, RZ, R6 ;  /* 0x000000ffff347224 */ /* 0x000fe400078e0006 */
[----:B------:R-:W2:Y:S03]  /*6f910*/  LDL.LU R6, [R1+0x206c] ;  /* 0x00206c0001067983 */ /* 0x000ea60000300800 */
[----:B------:R-:W-:Y:S01]  /*6f920*/  SHF.R.S32.HI R52, RZ, 0x8, R52 ;  /* 0x00000008ff347819 */ /* 0x000fe20000011434 */
[----:B------:R-:W2:Y:S04]  /*6f930*/  LDL.LU.64 R10, [R1+0x6d0] ;  /* 0x0006d000010a7983 */ /* 0x000ea80000300a00 */
[----:B------:R0:W-:Y:S01]  /*6f940*/  @P0 STG.E.U8 desc[UR20][R66.64], R52 ;  /* 0x0000003442000986 */ /* 0x0001e2000c101114 */
        /* <DEDUP_REMOVED lines=11> */
[----:B-----5:R-:W-:Y:S04]  /*6fa00*/  @P4 STG.E.U8 desc[UR20][R58.64], R52 ;  /* 0x000000343a004986 */ /* 0x020fe8000c101114 */
[----:B------:R-:W5:Y:S04]  /*6fa10*/  LDL.LU.64 R62, [R1+0x6c0] ;  /* 0x0006c000013e7983 */ /* 0x000f680000300a00 */
[----:B------:R0:W-:Y:S02]  /*6fa20*/  @P5 STG.E.U8 desc[UR20][R60.64], R0 ;  /* 0x000000003c005986 */ /* 0x0001e4000c101114 */
[----:B0-----:R-:W-:-:S02]  /*6fa30*/  PRMT R0, R0, 0x9910, RZ ;  /* 0x0000991000007816 */ /* 0x001fc400000000ff */
[----:B--2---:R-:W-:Y:S01]  /*6fa40*/  ISETP.LT.AND P4, PT, R6, UR4, !P1 ;  /* 0x0000000406007c0c */ /* 0x004fe2000cf81270 */
[----:B------:R-:W4:Y:S01]  /*6fa50*/  LDCU UR4, c[0x0][0x39c] ;  /* 0x00007380ff0477ac */ /* 0x000f220008000800 */
[----:B------:R-:W2:Y:S04]  /*6fa60*/  LDL.LU R6, [R1+0x204c] ;  /* 0x00204c0001067983 */ /* 0x000ea80000300800 */
[----:B------:R-:W2:Y:S01]  /*6fa70*/  LDL.LU.64 R58, [R1+0x6b8] ;  /* 0x0006b800013a7983 */ /* 0x000ea20000300a00 */
[----:B----4-:R-:W-:Y:S01]  /*6fa80*/  ISETP.LT.AND P5, PT, R7, UR4, !P1 ;  /* 0x0000000407007c0c */ /* 0x010fe2000cfa1270 */
[----:B------:R-:W-:Y:S01]  /*6fa90*/  IMAD.MOV.U32 R7, RZ, RZ, R0 ;  /* 0x000000ffff077224 */ /* 0x000fe200078e0000 */
[----:B------:R-:W3:Y:S01]  /*6faa0*/  LDCU UR4, c[0x0][0x39c] ;  /* 0x00007380ff0477ac */ /* 0x000ee20008000800 */
[----:B------:R-:W4:Y:S03]  /*6fab0*/  LDL.LU R0, [R1+0x7d4] ;  /* 0x0007d40001007983 */ /* 0x000f260000300800 */
[----:B------:R-:W-:-:S02]  /*6fac0*/  SHF.R.S32.HI R60, RZ, 0x8, R7 ;  /* 0x00000008ff3c7819 */ /* 0x000fc40000011407 */
[----:B------:R-:W4:Y:S04]  /*6fad0*/  LDL.LU R7, [R1+0x2054] ;  /* 0x0020540001077983 */ /* 0x000f280000300800 */
[----:B------:R-:W-:Y:S04]  /*6fae0*/  @P3 STG.E.U8 desc[UR20][R64.64], R60 ;  /* 0x0000003c40003986 */ /* 0x000fe8000c101114 */
[----:B------:R-:W4:Y:S04]  /*6faf0*/  LDL.LU.64 R52, [R1+0x6b0] ;  /* 0x0006b00001347983 */ /* 0x000f280000300a00 */
[----:B------:R0:W-:Y:S04]  /*6fb00*/  @P0 STG.E.U8 desc[UR20][R10.64], R5 ;  /* 0x000000050a000986 */ /* 0x0001e8000c101114 */
[----:B0-----:R-:W4:Y:S01]  /*6fb10*/  LDL.LU R10, [R1+0x2050] ;  /* 0x00205000010a7983 */ /* 0x001f220000300800 */
[----:B---3--:R-:W-:Y:S01]  /*6fb20*/  ISETP.LT.AND P3, PT, R8, UR4, !P1 ;  /* 0x0000000408007c0c */ /* 0x008fe2000cf61270 */
[----:B------:R-:W2:Y:S01]  /*6fb30*/  LDCU UR4, c[0x0][0x39c] ;  /* 0x00007380ff0477ac */ /* 0x000ea20008000800 */
[----:B------:R-:W-:Y:S01]  /*6fb40*/  PRMT R5, R5, 0x9910, RZ ;  /* 0x0000991005057816 */ /* 0x000fe200000000ff */
[----:B------:R-:W3:Y:S03]  /*6fb50*/  LDL.LU.64 R60, [R1+0x6a8] ;  /* 0x0006a800013c7983 */ /* 0x000ee60000300a00 */
[----:B------:R-:W-:-:S05]  /*6fb60*/  SHF.R.S32.HI R8, RZ, 0x8, R5 ;  /* 0x00000008ff087819 */ /* 0x000fca0000011405 */
[----:B------:R-:W-:Y:S04]  /*6fb70*/  @P2 STG.E.U8 desc[UR20][R66.64], R8 ;  /* 0x0000000842002986 */ /* 0x000fe8000c101114 */
[----:B-----5:R0:W-:Y:S02]  /*6fb80*/  @P4 STG.E.U8 desc[UR20][R62.64], R9 ;  /* 0x000000093e004986 */ /* 0x0201e4000c101114 */
[----:B0-----:R-:W-:Y:S02]  /*6fb90*/  PRMT R9, R9, 0x9910, RZ ;  /* 0x0000991009097816 */ /* 0x001fe400000000ff */
[----:B--2---:R-:W-:Y:S01]  /*6fba0*/  ISETP.LT.AND P0, PT, R6, UR4, !P1 ;  /* 0x0000000406007c0c */ /* 0x004fe2000cf01270 */
[----:B------:R-:W4:Y:S01]  /*6fbb0*/  LDCU UR4, c[0x0][0x39c] ;  /* 0x00007380ff0477ac */ /* 0x000f220008000800 */
[----:B------:R-:W2:Y:S04]  /*6fbc0*/  LDL.LU R6, [R1+0x7e8] ;  /* 0x0007e80001067983 */ /* 0x000ea80000300800 */
[----:B------:R-:W2:Y:S04]  /*6fbd0*/  LDL.LU.64 R64, [R1+0x6a0] ;  /* 0x0006a00001407983 */ /* 0x000ea80000300a00 */
[----:B------:R-:W5:Y:S04]  /*6fbe0*/  LDL.LU R5, [R1+0x205c] ;  /* 0x00205c0001057983 */ /* 0x000f680000300800 */
[----:B------:R-:W2:Y:S04]  /*6fbf0*/  LDL.LU R8, [R1+0x2058] ;  /* 0x0020580001087983 */ /* 0x000ea80000300800 */
[----:B------:R-:W2:Y:S01]  /*6fc00*/  LDL.LU.64 R66, [R1+0x698] ;  /* 0x0006980001427983 */ /* 0x000ea20000300a00 */
[----:B----4-:R-:W-:Y:S01]  /*6fc10*/  ISETP.LT.AND P2, PT, R7, UR4, !P1 ;  /* 0x0000000407007c0c */ /* 0x010fe2000cf41270 */
[----:B------:R-:W0:Y:S02]  /*6fc20*/  LDCU UR4, c[0x0][0x39c] ;  /* 0x00007380ff0477ac */ /* 0x000e240008000800 */
[----:B------:R-:W4:Y:S04]  /*6fc30*/  LDL.LU R7, [R1+0x7e4] ;  /* 0x0007e40001077983 */ /* 0x000f280000300800 */
[----:B------:R-:W4:Y:S04]  /*6fc40*/  LDL.LU.64 R62, [R1+0x690] ;  /* 0x00069000013e7983 */ /* 0x000f280000300a00 */
[----:B------:R-:W4:Y:S01]  /*6fc50*/  LDL.LU R11, [R1+0x2038] ;  /* 0x00203800010b7983 */ /* 0x000f220000300800 */
[----:B0-----:R-:W-:Y:S01]  /*6fc60*/  ISETP.LT.AND P4, PT, R10, UR4, !P1 ;  /* 0x000000040a007c0c */ /* 0x001fe2000cf81270 */
[----:B------:R-:W5:Y:S01]  /*6fc70*/  LDCU UR4, c[0x0][0x39c] ;  /* 0x00007380ff0477ac */ /* 0x000f620008000800 */
[----:B------:R-:W-:-:S02]  /*6fc80*/  SHF.R.S32.HI R10, RZ, 0x8, R9 ;  /* 0x00000008ff0a7819 */ /* 0x000fc40000011409 */
[----:B------:R-:W4:Y:S04]  /*6fc90*/  LDL.LU R9, [R1+0x2034] ;  /* 0x0020340001097983 */ /* 0x000f280000300800 */
[----:B------:R0:W-:Y:S04]  /*6fca0*/  @P5 STG.E.U8 desc[UR20][R58.64], R10 ;  /* 0x0000000a3a005986 */ /* 0x0001e8000c101114 */
[----:B------:R1:W-:Y:S04]  /*6fcb0*/  @P3 STG.E.U8 desc[UR20][R52.64], R0 ;  /* 0x0000000034003986 */ /* 0x0003e8000c101114 */
[----:B0-----:R-:W4:Y:S04]  /*6fcc0*/  LDL.LU.64 R58, [R1+0x27d8] ;  /* 0x0027d800013a7983 */ /* 0x001f280000300a00 */
[----:B-1----:R-:W4:Y:S01]  /*6fcd0*/  LDL.LU.64 R52, [R1+0x27d0] ;  /* 0x0027d00001347983 */ /* 0x002f220000300a00 */
[----:B------:R-:W-:-:S04]  /*6fce0*/  PRMT R0, R0, 0x9910, RZ ;  /* 0x0000991000007816 */ /* 0x000fc800000000ff */
[----:B------:R-:W-:-:S05]  /*6fcf0*/  SHF.R.S32.HI R0, RZ, 0x8, R0 ;  /* 0x00000008ff007819 */ /* 0x000fca0000011400 */
[----:B---3--:R0:W-:Y:S01]  /*6fd00*/  @P0 STG.E.U8 desc[UR20][R60.64], R0 ;  /* 0x000000003c000986 */ /* 0x0081e2000c101114 */
[----:B-----5:R-:W-:Y:S01]  /*6fd10*/  ISETP.LT.AND P5, PT, R5, UR4, !P1 ;  /* 0x0000000405007c0c */ /* 0x020fe2000cfa1270 */
[----:B------:R-:W2:Y:S02]  /*6fd20*/  LDCU UR4, c[0x0][0x39c] ;  /* 0x00007380ff0477ac */ /* 0x000ea40008000800 */
[----:B------:R-:W3:Y:S04]  /*6fd30*/  LDL.LU R5, [R1+0x7f0] ;  /* 0x0007f00001057983 */ /* 0x000ee80000300800 */
[----:B------:R-:W5:Y:S01]  /*6fd40*/  LDL.LU R10, [R1+0x2040] ;  /* 0x00204000010a7983 */ /* 0x000f620000300800 */
[----:B--2---:R-:W-:Y:S01]  /*6fd50*/  ISETP.LT.AND P3, PT, R8, UR4, !P1 ;  /* 0x0000000408007c0c */ /* 0x004fe2000cf61270 */
[----:B------:R-:W4:Y:S02]  /*6fd60*/  LDCU UR4, c[0x0][0x39c] ;  /* 0x00007380ff0477ac */ /* 0x000f240008000800 */
[----:B------:R-:W2:Y:S04]  /*6fd70*/  LDL.LU R8, [R1+0x203c] ;  /* 0x00203c0001087983 */ /* 0x000ea80000300800 */
[----:B0-----:R-:W2:Y:S04]  /*6fd80*/  LDL.LU.64 R60, [R1+0x27c8] ;  /* 0x0027c800013c7983 */ /* 0x001ea80000300a00 */
[----:B------:R0:W-:Y:S04]  /*6fd90*/  @P2 STG.E.U8 desc[UR20][R64.64], R6 ;  /* 0x0000000640002986 */ /* 0x0001e8000c101114 */
[----:B------:R-:W3:Y:S01]  /*6fda0*/  LDL.LU R0, [R1+0x27c4] ;  /* 0x0027c40001007983 */ /* 0x000ee20000300800 */
[----:B----4-:R-:W-:Y:S01]  /*6fdb0*/  ISETP.LT.AND P0, PT, R11, UR4, !P1 ;  /* 0x000000040b007c0c */ /* 0x010fe2000cf01270 */
[----:B------:R-:W1:Y:S01]  /*6fdc0*/  LDCU UR4, c[0x0][0x39c] ;  /* 0x00007380ff0477ac */ /* 0x000e620008000800 */
[----:B0-----:R-:W-:-:S02]  /*6fdd0*/  PRMT R6, R6, 0x9910, RZ ;  /* 0x0000991006067816 */ /* 0x001fc400000000ff */
[----:B-1----:R-:W-:Y:S01]  /*6fde0*/  ISETP.LT.AND P2, PT, R9, UR4, !P1 ;  /* 0x0000000409007c0c */ /* 0x002fe2000cf41270 */
[----:B------:R-:W5:Y:S01]  /*6fdf0*/  LDCU UR4, c[0x0][0x39c] ;  /* 0x00007380ff0477ac */ /* 0x000f620008000800 */
[----:B------:R-:W4:Y:S04]  /*6fe00*/  LDL.LU R9, [R1+0x7ec] ;  /* 0x0007ec0001097983 */ /* 0x000f280000300800 */
[----:B------:R-:W3:Y:S01]  /*6fe10*/  LDL.LU R11, [R1+0x2044] ;  /* 0x00204400010b7983 */ /* 0x000ee20000300800 */
[----:B------:R-:W-:-:S03]  /*6fe20*/  SHF.R.S32.HI R64, RZ, 0x8, R6 ;  /* 0x00000008ff407819 */ /* 0x000fc60000011406 */
[----:B------:R-:W4:Y:S04]  /*6fe30*/  LDL.LU R6, [R1+0x2018] ;  /* 0x0020180001067983 */ /* 0x000f280000300800 */
[----:B------:R-:W-:Y:S04]  /*6fe40*/  @P4 STG.E.U8 desc[UR20][R66.64], R64 ;  /* 0x0000004042004986 */ /* 0x000fe8000c101114 */
[----:B------:R0:W-:Y:S02]  /*6fe50*/  @P5 STG.E.U8 desc[UR20][R62.64], R7 ;  /* 0x000000073e005986 */ /* 0x0001e4000c101114 */
[----:B0-----:R-:W-:-:S04]  /*6fe60*/  PRMT R7, R7, 0x9910, RZ ;  /* 0x0000991007077816 */ /* 0x001fc800000000ff */
[----:B------:R-:W-:Y:S02]  /*6fe70*/  SHF.R.S32.HI R7, RZ, 0x8, R7 ;  /* 0x00000008ff077819 */ /* 0x000fe40000011407 */
[----:B-----5:R-:W-:Y:S01]  /*6fe80*/  ISETP.LT.AND P4, PT, R10, UR4, !P1 ;  /* 0x000000040a007c0c */ /* 0x020fe2000cf81270 */
[----:B------:R-:W2:Y:S02]  /*6fe90*/  LDCU UR4, c[0x0][0x39c] ;  /* 0x00007380ff0477ac */ /* 0x000ea40008000800 */
[----:B--2---:R-:W-:Y:S01]  /*6fea0*/  ISETP.LT.AND P5, PT, R8, UR4, !P1 ;  /* 0x0000000408007c0c */ /* 0x004fe2000cfa1270 */
[----:B------:R-:W3:Y:S01]  /*6feb0*/  LDCU UR4, c[0x0][0x39c] ;  /* 0x00007380ff0477ac */ /* 0x000ee20008000800 */
[----:B------:R-:W2:Y:S04]  /*6fec0*/  LDL.LU R8, [R1+0x7f4] ;  /* 0x0007f40001087983 */ /* 0x000ea80000300800 */
[----:B------:R-:W5:Y:S04]  /*6fed0*/  LDL.LU R10, [R1+0x2020] ;  /* 0x00202000010a7983 */ /* 0x000f680000300800 */
[----:B------:R0:W-:Y:S04]  /*6fee0*/  @P3 STG.E.U8 desc[UR20][R60.64], R7 ;  /* 0x000000073c003986 */ /* 0x0001e8000c101114 */
[----:B0-----:R-:W2:Y:S01]  /*6fef0*/  LDL.LU R7, [R1+0x201c] ;  /* 0x00201c0001077983 */ /* 0x001ea20000300800 */
[----:B---3--:R-:W-:Y:S01]  /*6ff00*/  ISETP.LT.AND P3, PT, R11, UR4, !P1 ;  /* 0x000000040b007c0c */ /* 0x008fe2000cf61270 */
[----:B------:R-:W4:Y:S02]  /*6ff10*/  LDCU UR4, c[0x0][0x39c] ;  /* 0x00007380ff0477ac */ /* 0x000f240008000800 */
[----:B------:R0:W-:Y:S01]  /*6ff20*/  @P0 STG.E.U8 desc[UR20][R52.64], R5 ;  /* 0x0000000534000986 */ /* 0x0001e2000c101114 */
[----:B----4-:R-:W-:Y:S01]  /*6ff30*/  ISETP.LT.AND P0, PT, R6, UR4, !P1 ;  /* 0x0000000406007c0c */ /* 0x010fe2000cf01270 */
[----:B------:R-:W5:Y:S02]  /*6ff40*/  LDCU UR4, c[0x0][0x39c] ;  /* 0x00007380ff0477ac */ /* 0x000f640008000800 */
[----:B------:R-:W3:Y:S04]  /*6ff50*/  LDL.LU R6, [R1+0x7f8] ;  /* 0x0007f80001067983 */ /* 0x000ee80000300800 */
[----:B0-----:R-:W4:Y:S01]  /*6ff60*/  LDL.LU R52, [R1+0x2028] ;  /* 0x0020280001347983 */ /* 0x001f220000300800 */
[----:B------:R-:W-:-:S04]  /*6ff70*/  PRMT R5, R5, 0x9910, RZ ;  /* 0x0000991005057816 */ /* 0x000fc800000000ff */
[----:B------:R-:W-:-:S05]  /*6ff80*/  SHF.R.S32.HI R5, RZ, 0x8, R5 ;  /* 0x00000008ff057819 */ /* 0x000fca0000011405 */
[----:B------:R0:W-:Y:S04]  /*6ff90*/  @P2 STG.E.U8 desc[UR20][R58.64], R5 ;  /* 0x000000053a002986 */ /* 0x0001e8000c101114 */
[----:B0-----:R-:W3:Y:S04]  /*6ffa0*/  LDL.LU R5, [R1+0x2024] ;  /* 0x0020240001057983 */ /* 0x001ee80000300800 */
[----:B------:R-:W3:Y:S01]  /*6ffb0*/  LDL.LU R11, [R1+0x2000] ;  /* 0x00200000010b7983 */ /* 0x000ee20000300800 */
[----:B------:R-:W-:-:S05]  /*6ffc0*/  VIADD R68, R68, UR68 ;  /* 0x0000004444447c36 */ /* 0x000fca0008000000 */
[----:B------:R-:W-:-:S04]  /*6ffd0*/  IADD3 R56, P6, PT, R68, R3, RZ ;  /* 0x0000000344387210 */ /* 0x000fc80007fde0ff */
[----:B------:R-:W-:-:S05]  /*6ffe0*/  LEA.HI.X.SX32 R57, R68, R2, 0x1, P6 ;  /* 0x0000000244397211 */ /* 0x000fca00030f0eff */
[----:B------:R0:W-:Y:S01]  /*6fff0*/  @P4 STG.E.U8 desc[UR20][R56.64], R9 ;  /* 0x0000000938004986 */ /* 0x0001e2000c101114 */
[----:B------:R-:W-:-:S05]  /*70000*/  VIADD R68, R68, UR68 ;  /* 0x0000004444447c36 */ /* 0x000fca0008000000 */
[C---:B------:R-:W-:Y:S02]  /*70010*/  IADD3 R54, P6, PT, R68.reuse, R3, RZ ;  /* 0x0000000344367210 */ /* 0x040fe40007fde0ff */
[----:B0-----:R-:W-:Y:S02]  /*70020*/  PRMT R9, R9, 0x9910, RZ ;  /* 0x0000991009097816 */ /* 0x001fe400000000ff */
[C---:B------:R-:W-:Y:S02]  /*70030*/  LEA.HI.X.SX32 R55, R68.reuse, R2, 0x1, P6 ;  /* 0x0000000244377211 */ /* 0x040fe400030f0eff */
[----:B------:R-:W-:Y:S01]  /*70040*/  SHF.R.S32.HI R9, RZ, 0x8, R9 ;  /* 0x00000008ff097819 */ /* 0x000fe20000011409 */
[----:B------:R-:W-:-:S04]  /*70050*/  VIADD R68, R68, UR68 ;  /* 0x0000004444447c36 */ /* 0x000fc80008000000 */
[----:B------:R0:W-:Y:S01]  /*70060*/  @P5 STG.E.U8 desc[UR20][R54.64], R9 ;  /* 0x0000000936005986 */ /* 0x0001e2000c101114 */
[----:B------:R-:W-:-:S04]  /*70070*/  IADD3 R50, P6, PT, R68, R3, RZ ;  /* 0x0000000344327210 */ /* 0x000fc80007fde0ff */
[C---:B------:R-:W-:Y:S01]  /*70080*/  LEA.HI.X.SX32 R51, R68.reuse, R2, 0x1, P6 ;  /* 0x0000000244337211 */ /* 0x040fe200030f0eff */
[----:B------:R-:W-:-:S05]  /*70090*/  VIADD R68, R68, UR68 ;  /* 0x0000004444447c36 */ /* 0x000fca0008000000 */
[----:B------:R-:W-:-:S04]  /*700a0*/  IADD3 R22, P6, PT, R68, R3, RZ ;  /* 0x0000000344167210 */ /* 0x000fc80007fde0ff */
[C---:B------:R-:W-:Y:S01]  /*700b0*/  LEA.HI.X.SX32 R23, R68.reuse, R2, 0x1, P6 ;  /* 0x0000000244177211 */ /* 0x040fe200030f0eff */
[----:B------:R-:W-:-:S05]  /*700c0*/  VIADD R68, R68, UR68 ;  /* 0x0000004444447c36 */ /* 0x000fca0008000000 */
[----:B------:R-:W-:-:S04]  /*700d0*/  IADD3 R48, P6, PT, R68, R3, RZ ;  /* 0x0000000344307210 */ /* 0x000fc80007fde0ff */
[C---:B------:R-:W-:Y:S01]  /*700e0*/  LEA.HI.X.SX32 R49, R68.reuse, R2, 0x1, P6 ;  /* 0x0000000244317211 */ /* 0x040fe200030f0eff */
[----:B------:R-:W-:-:S05]  /*700f0*/  VIADD R68, R68, UR68 ;  /* 0x0000004444447c36 */ /* 0x000fca0008000000 */
[----:B------:R-:W-:-:S04]  /*70100*/  IADD3 R46, P6, PT, R68, R3, RZ ;  /* 0x00000003442e7210 */ /* 0x000fc80007fde0ff */
[----:B------:R-:W-:Y:S02]  /*70110*/  LEA.HI.X.SX32 R47, R68, R2, 0x1, P6 ;  /* 0x00000002442f7211 */ /* 0x000fe400030f0eff */
[----:B-----5:R-:W-:Y:S01]  /*70120*/  ISETP.LT.AND P2, PT, R10, UR4, !P1 ;  /* 0x000000040a007c0c */ /* 0x020fe2000cf41270 */
[----:B------:R-:W2:Y:S02]  /*70130*/  LDCU UR4, c[0x0][0x39c] ;  /* 0x00007380ff0477ac */ /* 0x000ea40008000800 */
[----:B--2---:R-:W-:Y:S01]  /*70140*/  ISETP.LT.AND P4, PT, R7, UR4, !P1 ;  /* 0x0000000407007c0c */ /* 0x004fe2000cf81270 */
[----:B------:R-:W4:Y:S01]  /*70150*/  LDCU UR4, c[0x0][0x39c] ;  /* 0x00007380ff0477ac */ /* 0x000f220008000800 */
[----:B------:R-:W2:Y:S04]  /*70160*/  LDL.LU R7, [R1+0x7fc] ;  /* 0x0007fc0001077983 */ /* 0x000ea80000300800 */
[----:B------:R-:W5:Y:S04]  /*70170*/  LDL.LU R10, [R1+0x1ffc] ;  /* 0x001ffc00010a7983 */ /* 0x000f680000300800 */
[----:B0-----:R-:W2:Y:S04]  /*70180*/  LDL.LU R9, [R1+0x2008] ;  /* 0x0020080001097983 */ /* 0x001ea80000300800 */
[----:B------:R0:W-:Y:S02]  /*70190*/  @P3 STG.E.U8 desc[UR20][R50.64], R8 ;  /* 0x0000000832003986 */ /* 0x0001e4000c101114 */
[----:B0-----:R-:W-:-:S02]  /*701a0*/  PRMT R8, R8, 0x9910, RZ ;  /* 0x0000991008087816 */ /* 0x001fc400000000ff */
[----:B----4-:R-:W-:Y:S01]  /*701b0*/  ISETP.LT.AND P5, PT, R52, UR4, !P1 ;  /* 0x0000000434007c0c */ /* 0x010fe2000cfa1270 */
[----:B------:R-:W3:Y:S01]  /*701c0*/  LDCU UR4, c[0x0][0x39c] ;  /* 0x00007380ff0477ac */ /* 0x000ee20008000800 */
[----:B------:R-:W-:-:S05]  /*701d0*/  SHF.R.S32.HI R8, RZ, 0x8, R8 ;  /* 0x00000008ff087819 */ /* 0x000fca0000011408 */
[----:B------:R0:W-:Y:S01]  /*701e0*/  @P0 STG.E.U8 desc[UR20][R22.64], R8 ;  /* 0x0000000816000986 */ /* 0x0001e2000c101114 */
[----:B---3--:R-:W-:Y:S01]  /*701f0*/  ISETP.LT.AND P3, PT, R5, UR4, !P1 ;  /* 0x0000000405007c0c */ /* 0x008fe2000cf61270 */
[----:B------:R-:W1:Y:S02]  /*70200*/  LDCU UR4, c[0x0][0x39c] ;  /* 0x00007380ff0477ac */ /* 0x000e640008000800 */
[----:B------:R-:W3:Y:S04]  /*70210*/  LDL.LU R5, [R1+0x800] ;  /* 0x0008000001057983 */ /* 0x000ee80000300800 */
[----:B0-----:R-:W4:Y:S04]  /*70220*/  LDL.LU R8, [R1+0x2004] ;  /* 0x0020040001087983 */ /* 0x001f280000300800 */
[----:B------:R-:W3:Y:S04]  /*70230*/  LDL.LU R22, [R1+0x2010] ;  /* 0x0020100001167983 */ /* 0x000ee80000300800 */
[----:B------:R0:W-:Y:S02]  /*70240*/  @P2 STG.E.U8 desc[UR20][R48.64], R6 ;  /* 0x0000000630002986 */ /* 0x0001e4000c101114 */
[----:B0-----:R-:W-:-:S04]  /*70250*/  PRMT R6, R6, 0x9910, RZ ;  /* 0x0000991006067816 */ /* 0x001fc800000000ff */
[----:B------:R-:W-:Y:S02]  /*70260*/  SHF.R.S32.HI R6, RZ, 0x8, R6 ;  /* 0x00000008ff067819 */ /* 0x000fe40000011406 */
[----:B-1----:R-:W-:Y:S01]  /*70270*/  ISETP.LT.AND P0, PT, R11, UR4, !P1 ;  /* 0x000000040b007c0c */ /* 0x002fe2000cf01270 */
[----:B------:R-:W5:Y:S01]  /*70280*/  LDCU UR4, c[0x0][0x39c] ;  /* 0x00007380ff0477ac */ /* 0x000f620008000800 */
[----:B------:R-:W3:Y:S04]  /*70290*/  LDL.LU R11, [R1+0x804] ;  /* 0x00080400010b7983 */ /* 0x000ee80000300800 */
[----:B------:R0:W-:Y:S04]  /*702a0*/  @P4 STG.E.U8 desc[UR20][R46.64], R6 ;  /* 0x000000062e004986 */ /* 0x0001e8000c101114 */
[----:B0-----:R-:W3:Y:S04]  /*702b0*/  LDL.LU R6, [R1+0x1fe8] ;  /* 0x001fe80001067983 */ /* 0x001ee80000300800 */
[----:B------:R-:W3:Y:S01]  /*702c0*/  LDL.LU R23, [R1+0x1ff0] ;  /* 0x001ff00001177983 */ /* 0x000ee20000300800 */
        /* <DEDUP_REMOVED lines=13> */
[----:B------:R-:W2:Y:S01]  /*703a0*/  LDCU UR4, c[0x0][0x39c] ;  /* 0x00007380ff0477ac */ /* 0x000ea20008000800 */
[----:B------:R-:W5:Y:S01]  /*703b0*/  LDL.LU R10, [R1+0x1fec] ;  /* 0x001fec00010a7983 */ /* 0x000f620000300800 */
[----:B--2---:R-:W-:Y:S01]  /*703c0*/  ISETP.LT.AND P4, PT, R9, UR4, !P1 ;  /* 0x0000000409007c0c */ /* 0x004fe2000cf81270 */
[----:B------:R-:W4:Y:S02]  /*703d0*/  LDCU UR4, c[0x0][0x39c] ;  /* 0x00007380ff0477ac */ /* 0x000f240008000800 */
[----:B------:R0:W-:Y:S02]  /*703e0*/  @P5 STG.E.U8 desc[UR20][R44.64], R7 ;  /* 0x000000072c005986 */ /* 0x0001e4000c101114 */
[----:B0-----:R-:W-:-:S04]  /*703f0*/  PRMT R7, R7, 0x9910, RZ ;  /* 0x0000991007077816 */ /* 0x001fc800000000ff */
[----:B------:R-:W-:-:S05]  /*70400*/  SHF.R.S32.HI R7, RZ, 0x8, R7 ;  /* 0x00000008ff077819 */ /* 0x000fca0000011407 */
[----:B------:R0:W-:Y:S01]  /*70410*/  @P3 STG.E.U8 desc[UR20][R42.64], R7 ;  /* 0x000000072a003986 */ /* 0x0001e2000c101114 */
[----:B----4-:R-:W-:Y:S01]  /*70420*/  ISETP.LT.AND P5, PT, R8, UR4, !P1 ;  /* 0x0000000408007c0c */ /* 0x010fe2000cfa1270 */
[----:B------:R-:W3:Y:S02]  /*70430*/  LDCU UR4, c[0x0][0x39c] ;  /* 0x00007380ff0477ac */ /* 0x000ee40008000800 */
[----:B------:R-:W2:Y:S04]  /*70440*/  LDL.LU R8, [R1+0x808] ;  /* 0x0008080001087983 */ /* 0x000ea80000300800 */
[----:B------:R-:W4:Y:S04]  /*70450*/  LDL.LU R9, [R1+0x1ff8] ;  /* 0x001ff80001097983 */ /* 0x000f280000300800 */
[----:B0-----:R-:W2:Y:S01]  /*70460*/  LDL.LU R7, [R1+0x1ff4] ;  /* 0x001ff40001077983 */ /* 0x001ea20000300800 */
[----:B---3--:R-:W-:Y:S01]  /*70470*/  ISETP.LT.AND P3, PT, R22, UR4, !P1 ;  /* 0x0000000416007c0c */ /* 0x008fe2000cf61270 */
[----:B------:R-:W0:Y:S02]  /*70480*/  LDCU UR4, c[0x0][0x39c] ;  /* 0x00007380ff0477ac */ /* 0x000e240008000800 */
[----:B------:R1:W-:Y:S02]  /*70490*/  @P0 STG.E.U8 desc[UR20][R40.64], R5 ;  /* 0x0000000528000986 */ /* 0x0003e4000c101114 */
[----:B-1----:R-:W-:-:S02]  /*704a0*/  PRMT R5, R5, 0x9910, RZ ;  /* 0x0000991005057816 */ /* 0x002fc400000000ff */
[----:B0-----:R-:W-:Y:S01]  /*704b0*/  ISETP.LT.AND P0, PT, R6, UR4, !P1 ;  /* 0x0000000406007c0c */ /* 0x001fe2000cf01270 */
[----:B------:R-:W0:Y:S01]  /*704c0*/  LDCU UR4, c[0x0][0x39c] ;  /* 0x00007380ff0477ac */ /* 0x000e220008000800 */
[----:B------:R-:W3:Y:S04]  /*704d0*/  LDL.LU R6, [R1+0x80c] ;  /* 0x00080c0001067983 */ /* 0x000ee80000300800 */
[----:B------:R-:W3:Y:S01]  /*704e0*/  LDL.LU R22, [R1+0x1fd4] ;  /* 0x001fd40001167983 */ /* 0x000ee20000300800 */
[----:B------:R-:W-:-:S05]  /*704f0*/  SHF.R.S32.HI R5, RZ, 0x8, R5 ;  /* 0x00000008ff057819 */ /* 0x000fca0000011405 */
[----:B------:R1:W-:Y:S04]  /*70500*/  @P2 STG.E.U8 desc[UR20][R38.64], R5 ;  /* 0x0000000526002986 */ /* 0x0003e8000c101114 */
[----:B-1----:R-:W3:Y:S01]  /*70510*/  LDL.LU R5, [R1+0x1fd0] ;  /* 0x001fd00001057983 */ /* 0x002ee20000300800 */
[----:B0-----:R-:W-:Y:S01]  /*70520*/  ISETP.LT.AND P2, PT, R23, UR4, !P1 ;  /* 0x0000000417007c0c */ /* 0x001fe2000cf41270 */
[----:B------:R-:W5:Y:S01]  /*70530*/  LDCU UR4, c[0x0][0x39c] ;  /* 0x00007380ff0477ac */ /* 0x000f620008000800 */
[----:B------:R-:W-:Y:S01]  /*70540*/  VIADD R68, R68, UR68 ;  /* 0x0000004444447c36 */ /* 0x000fe20008000000 */
[----:B------:R-:W3:Y:S04]  /*70550*/  LDL.LU R23, [R1+0x810] ;  /* 0x0008100001177983 */ /* 0x000ee80000300800 */
[----:B------:R-:W-:-:S04]  /*70560*/  IADD3 R36, P6, PT, R68, R3, RZ ;  /* 0x0000000344247210 */ /* 0x000fc80007fde0ff */
[----:B------:R-:W-:-:S05]  /*70570*/  LEA.HI.X.SX32 R37, R68, R2, 0x1, P6 ;  /* 0x0000000244257211 */ /* 0x000fca00030f0eff */
[----:B------:R0:W-:Y:S01]  /*70580*/  @P4 STG.E.U8 desc[UR20][R36.64], R11 ;  /* 0x0000000b24004986 */ /* 0x0001e2000c101114 */
        /* <DEDUP_REMOVED lines=13> */
[----:B------:R-:W4:Y:S01]  /*70660*/  LDCU UR4, c[0x0][0x39c] ;  /* 0x00007380ff0477ac */ /* 0x000f220008000800 */
[----:B------:R-:W-:Y:S02]  /*70670*/  PRMT R10, R11, 0x9910, RZ ;  /* 0x000099100b0a7816 */ /* 0x000fe400000000ff */
[----:B0-----:R-:W5:Y:S02]  /*70680*/  LDL.LU R11, [R1+0x1fe0] ;  /* 0x001fe000010b7983 */ /* 0x001f640000300800 */
[----:B------:R-:W-:-:S05]  /*70690*/  SHF.R.S32.HI R10, RZ, 0x8, R10 ;  /* 0x00000008ff0a7819 */ /* 0x000fca000001140a */
[----:B------:R0:W-:Y:S04]  /*706a0*/  @P5 STG.E.U8 desc[UR20][R34.64], R10 ;  /* 0x0000000a22005986 */ /* 0x0001e8000c101114 */
[----:B0-----:R-:W5:Y:S01]  /*706b0*/  LDL.LU R10, [R1+0x1fdc] ;  /* 0x001fdc00010a7983 */ /* 0x001f620000300800 */
[----:B----4-:R-:W-:Y:S01]  /*706c0*/  ISETP.LT.AND P5, PT, R9, UR4, !P1 ;  /* 0x0000000409007c0c */ /* 0x010fe2000cfa1270 */
[----:B------:R-:W0:Y:S02]  /*706d0*/  LDCU UR4, c[0x0][0x39c] ;  /* 0x00007380ff0477ac */ /* 0x000e240008000800 */
[----:B------:R-:W4:Y:S04]  /*706e0*/  LDL.LU R9, [R1+0x1fe4] ;  /* 0x001fe40001097983 */ /* 0x000f280000300800 */
[----:B--2---:R1:W-:Y:S02]  /*706f0*/  @P3 STG.E.U8 desc[UR20][R32.64], R8 ;  /* 0x0000000820003986 */ /* 0x0043e4000c101114 */
[----:B-1----:R-:W-:-:S04]  /*70700*/  PRMT R8, R8, 0x9910, RZ ;  /* 0x0000991008087816 */ /* 0x002fc800000000ff */
[----:B------:R-:W-:Y:S02]  /*70710*/  SHF.R.S32.HI R8, RZ, 0x8, R8 ;  /* 0x00000008ff087819 */ /* 0x000fe40000011408 */
[----:B0-----:R-:W-:Y:S01]  /*70720*/  ISETP.LT.AND P3, PT, R7, UR4, !P1 ;  /* 0x0000000407007c0c */ /* 0x001fe2000cf61270 */
[----:B------:R-:W3:Y:S01]  /*70730*/  LDCU UR4, c[0x0][0x39c] ;  /* 0x00007380ff0477ac */ /* 0x000ee20008000800 */
[----:B------:R-:W2:Y:S04]  /*70740*/  LDL.LU R7, [R1+0x814] ;  /* 0x0008140001077983 */ /* 0x000ea80000300800 */
[----:B------:R0:W-:Y:S04]  /*70750*/  @P0 STG.E.U8 desc[UR20][R30.64], R8 ;  /* 0x000000081e000986 */ /* 0x0001e8000c101114 */
[----:B0-----:R-:W2:Y:S01]  /*70760*/  LDL.LU R8, [R1+0x1fb4] ;  /* 0x001fb40001087983 */ /* 0x001ea20000300800 */
[----:B---3--:R-:W-:Y:S01]  /*70770*/  ISETP.LT.AND P0, PT, R22, UR4, !P1 ;  /* 0x0000000416007c0c */ /* 0x008fe2000cf01270 */
[----:B------:R-:W0:Y:S02]  /*70780*/  LDCU UR4, c[0x0][0x39c] ;  /* 0x00007380ff0477ac */ /* 0x000e240008000800 */
[----:B------:R1:W-:Y:S04]  /*70790*/  @P2 STG.E.U8 desc[UR20][R12.64], R6 ;  /* 0x000000060c002986 */ /* 0x0003e8000c101114 */
[----:B-1----:R-:W3:Y:S01]  /*707a0*/  LDL.LU R13, [R1+0x1fc0] ;  /* 0x001fc000010d7983 */ /* 0x002ee20000300800 */
[----:B------:R-:W-:-:S02]  /*707b0*/  PRMT R12, R6, 0x9910, RZ ;  /* 0x00009910060c7816 */ /* 0x000fc400000000ff */
[----:B0-----:R-:W-:Y:S01]  /*707c0*/  ISETP.LT.AND P2, PT, R5, UR4, !P1 ;  /* 0x0000000405007c0c */ /* 0x001fe2000cf41270 */
[----:B------:R-:W5:Y:S01]  /*707d0*/  LDCU UR4, c[0x0][0x39c] ;  /* 0x00007380ff0477ac */ /* 0x000f620008000800 */
[----:B------:R-:W3:Y:S04]  /*707e0*/  LDL.LU R5, [R1+0x818] ;  /* 0x0008180001057983 */ /* 0x000ee80000300800 */
[----:B------:R-:W3:Y:S01]  /*707f0*/  LDL.LU R6, [R1+0x1fbc] ;  /* 0x001fbc0001067983 */ /* 0x000ee20000300800 */
[----:B------:R-:W-:Y:S01]  /*70800*/  VIADD R68, R68, UR68 ;  /* 0x0000004444447c36 */ /* 0x000fe20008000000 */
[----:B------:R-:W-:-:S04]  /*70810*/  SHF.R.S32.HI R12, RZ, 0x8, R12 ;  /* 0x00000008ff0c7819 */ /* 0x000fc8000001140c */
[----:B------:R-:W-:-:S04]  /*70820*/  IADD3 R28, P6, PT, R68, R3, RZ ;  /* 0x00000003441c7210 */ /* 0x000fc80007fde0ff */
[----:B------:R-:W-:-:S05]  /*70830*/  LEA.HI.X.SX32 R29, R68, R2, 0x1, P6 ;  /* 0x00000002441d7211 */ /* 0x000fca00030f0eff */
[----:B------:R0:W-:Y:S01]  /*70840*/  @P4 STG.E.U8 desc[UR20][R28.64], R12 ;  /* 0x0000000c1c004986 */ /* 0x0001e2000c101114 */
[----:B------:R-:W-:-:S05]  /*70850*/  VIADD R68, R68, UR68 ;  /* 0x0000004444447c36 */ /* 0x000fca0008000000 */
[----:B------:R-:W-:-:S04]  /*70860*/  IADD3 R26, P6, PT, R68, R3, RZ ;  /* 0x00000003441a7210 */ /* 0x000fc80007fde0ff */
[C---:B------:R-:W-:Y:S01]  /*70870*/  LEA.HI.X.SX32 R27, R68.reuse, R2, 0x1, P6 ;  /* 0x00000002441b7211 */ /* 0x040fe200030f0eff */
[----:B0-----:R-:W3:Y:S04]  /*70880*/  LDL.LU R12, [R1+0x1fc8] ;  /* 0x001fc800010c7983 */ /* 0x001ee80000300800 */
[----:B------:R-:W-:Y:S01]  /*70890*/  @P5 STG.E.U8 desc[UR20][R26.64], R23 ;  /* 0x000000171a005986 */ /* 0x000fe2000c101114 */
[----:B------:R-:W-:Y:S01]  /*708a0*/  VIADD R68, R68, UR68 ;  /* 0x0000004444447c36 */ /* 0x000fe20008000000 */
[----:B------:R-:W-:-:S04]  /*708b0*/  PRMT R22, R23, 0x9910, RZ ;  /* 0x0000991017167816 */ /* 0x000fc800000000ff */
[C---:B------:R-:W-:Y:S02]  /*708c0*/  IADD3 R24, P6, PT, R68.reuse, R3, RZ ;  /* 0x0000000344187210 */ /* 0x040fe40007fde0ff */
[----:B------:R-:W-:Y:S02]  /*708d0*/  SHF.R.S32.HI R22, RZ, 0x8, R22 ;  /* 0x00000008ff167819 */ /* 0x000fe40000011416 */
[----:B------:R-:W-:-:S05]  /*708e0*/  LEA.HI.X.SX32 R25, R68, R2, 0x1, P6 ;  /* 0x0000000244197211 */ /* 0x000fca00030f0eff */
[----:B------:R-:W-:Y:S01]  /*708f0*/  @P3 STG.E.U8 desc[UR20][R24.64], R22 ;  /* 0x0000001618003986 */ /* 0x000fe2000c101114 */
        /* <DEDUP_REMOVED lines=10> */
[----:B------:R-:W0:Y:S02]  /*709a0*/  LDCU UR4, c[0x0][0x39c] ;  /* 0x00007380ff0477ac */ /* 0x000e240008000800 */
[----:B0-----:R-:W-:Y:S01]  /*709b0*/  ISETP.LT.AND P5, PT, R10, UR4, !P1 ;  /* 0x000000040a007c0c */ /* 0x001fe2000cfa1270 */
[----:B------:R-:W4:Y:S01]  /*709c0*/  LDCU UR4, c[0x0][0x39c] ;  /* 0x00007380ff0477ac */ /* 0x000f220008000800 */
[----:B------:R-:W5:Y:S04]  /*709d0*/  LDL.LU R10, [R1+0x1fc4] ;  /* 0x001fc400010a7983 */ /* 0x000f680000300800 */
[----:B------:R-:W5:Y:S01]  /*709e0*/  LDL.LU R11, [R1+0x81c] ;  /* 0x00081c00010b7983 */ /* 0x000f620000300800 */
[----:B----4-:R-:W-:Y:S01]  /*709f0*/  ISETP.LT.AND P3, PT, R9, UR4, !P1 ;  /* 0x0000000409007c0c */ /* 0x010fe2000cf61270 */
[----:B------:R-:W0:Y:S02]  /*70a00*/  LDCU UR4, c[0x0][0x39c] ;  /* 0x00007380ff0477ac */ /* 0x000e240008000800 */
[----:B------:R-:W4:Y:S04]  /*70a10*/  LDL.LU R9, [R1+0x1fa0] ;  /* 0x001fa00001097983 */ /* 0x000f280000300800 */
[----:B--2---:R1:W-:Y:S01]  /*70a20*/  @P0 STG.E.U8 desc[UR20][R18.64], R7 ;  /* 0x0000000712000986 */ /* 0x0043e2000c101114 */
[----:B0-----:R-:W-:Y:S01]  /*70a30*/  ISETP.LT.AND P0, PT, R8, UR4, !P1 ;  /* 0x0000000408007c0c */ /* 0x001fe2000cf01270 */
[----:B------:R-:W3:Y:S01]  /*70a40*/  LDCU UR4, c[0x0][0x39c] ;  /* 0x00007380ff0477ac */ /* 0x000ee20008000800 */
[----:B------:R-:W-:-:S02]  /*70a50*/  PRMT R8, R7, 0x9910, RZ ;  /* 0x0000991007087816 */ /* 0x000fc400000000ff */
[----:B-1----:R-:W2:Y:S03]  /*70a60*/  LDL.LU R7, [R1+0x820] ;  /* 0x0008200001077983 */ /* 0x002ea60000300800 */
[----:B------:R-:W-:Y:S02]  /*70a70*/  IMAD.MOV.U32 R18, RZ, RZ, R8 ;  /* 0x000000ffff127224 */ /* 0x000fe400078e0008 */
[----:B------:R-:W2:Y:S03]  /*70a80*/  LDL.LU R8, [R1+0x1f9c] ;  /* 0x001f9c0001087983 */ /* 0x000ea60000300800 */
[----:B------:R-:W-:-:S05]  /*70a90*/  SHF.R.S32.HI R18, RZ, 0x8, R18 ;  /* 0x00000008ff127819 */ /* 0x000fca0000011412 */
[----:B------:R-:W-:Y:S01]  /*70aa0*/  @P2 STG.E.U8 desc[UR20][R20.64], R18 ;  /* 0x0000001214002986 */ /* 0x000fe2000c101114 */
[----:B---3--:R-:W-:Y:S01]  /*70ab0*/  ISETP.LT.AND P2, PT, R13, UR4, !P1 ;  /* 0x000000040d007c0c */ /* 0x008fe2000cf41270 */
[----:B------:R-:W0:Y:S02]  /*70ac0*/  LDCU UR4, c[0x0][0x39c] ;  /* 0x00007380ff0477ac */ /* 0x000e240008000800 */
[----:B------:R1:W-:Y:S01]  /*70ad0*/  @P4 STG.E.U8 desc[UR20][R16.64], R5 ;  /* 0x0000000510004986 */ /* 0x0003e2000c101114 */
[----:B------:R-:W-:Y:S01]  /*70ae0*/  VIADD R68, R68, UR68 ;  /* 0x0000004444447c36 */ /* 0x000fe20008000000 */
[----:B0-----:R-:W-:Y:S01]  /*70af0*/  ISETP.LT.AND P4, PT, R6, UR4, !P1 ;  /* 0x0000000406007c0c */ /* 0x001fe2000cf81270 */
[----:B------:R-:W0:Y:S01]  /*70b00*/  LDCU UR4, c[0x0][0x39c] ;  /* 0x00007380ff0477ac */ /* 0x000e220008000800 */
[----:B------:R-:W3:Y:S02]  /*70b10*/  LDL.LU R6, [R1+0x1fa8] ;  /* 0x001fa80001067983 */ /* 0x000ee40000300800 */
[----:B------:R-:W-:-:S02]  /*70b20*/  IADD3 R14, P6, PT, R68, R3, RZ ;  /* 0x00000003440e7210 */ /* 0x000fc40007fde0ff */
[----:B-1----:R-:W-:Y:S02]  /*70b30*/  PRMT R5, R5, 0x9910, RZ ;  /* 0x0000991005057816 */ /* 0x002fe400000000ff */
[----:B------:R-:W-:Y:S02]  /*70b40*/  LEA.HI.X.SX32 R15, R68, R2, 0x1, P6 ;  /* 0x00000002440f7211 */ /* 0x000fe400030f0eff */
[----:B------:R-:W-:-:S05]  /*70b50*/  SHF.R.S32.HI R5, RZ, 0x8, R5 ;  /* 0x00000008ff057819 */ /* 0x000fca0000011405 */
[----:B------:R1:W-:Y:S04]  /*70b60*/  @P5 STG.E.U8 desc[UR20][R14.64], R5 ;  /* 0x000000050e005986 */ /* 0x0003e8000c101114 */
[----:B-1----:R-:W3:Y:S01]  /*70b70*/  LDL.LU R5, [R1+0x1fa4] ;  /* 0x001fa40001057983 */ /* 0x002ee20000300800 */
[----:B0-----:R-:W-:Y:S01]  /*70b80*/  ISETP.LT.AND P5, PT, R12, UR4, !P1 ;  /* 0x000000040c007c0c */ /* 0x001fe2000cfa1270 */
[----:B------:R-:W0:Y:S01]  /*70b90*/  LDCU UR4, c[0x0][0x39c] ;  /* 0x00007380ff0477ac */ /* 0x000e220008000800 */
[----:B------:R-:W-:Y:S01]  /*70ba0*/  VIADD R68, R68, UR68 ;  /* 0x0000004444447c36 */ /* 0x000fe20008000000 */
[----:B------:R-:W3:Y:S04]  /*70bb0*/  LDL.LU R19, [R1+0x508] ;  /* 0x0005080001137983 */ /* 0x000ee80000300800 */
[CC--:B------:R-:W-:Y:S01]  /*70bc0*/  IADD3 R92, P6, PT, R68.reuse, R3.reuse, RZ ;  /* 0x00000003445c7210 */ /* 0x0c0fe20007fde0ff */
[----:B------:R-:W3:Y:S03]  /*70bd0*/  LDL.LU R17, [R1+0x50c] ;  /* 0x00050c0001117983 */ /* 0x000ee60000300800 */
[CC--:B------:R-:W-:Y:S01]  /*70be0*/  LEA.HI.X.SX32 R93, R68.reuse, R2.reuse, 0x1, P6 ;  /* 0x00000002445d7211 */ /* 0x0c0fe200030f0eff */
        /* <DEDUP_REMOVED lines=9> */
[C---:B------:R-:W-:Y:S01]  /*70c80*/  LEA.HI.X.SX32 R89, R68.reuse, R2, 0x1, P6 ;  /* 0x0000000244597211 */ /* 0x040fe200030f0eff */
[----:B------:R-:W-:Y:S01]  /*70c90*/  VIADD R68, R68, UR68 ;  /* 0x0000004444447c36 */ /* 0x000fe20008000000 */
[----:B------:R-:W3:Y:S04]  /*70ca0*/  LDL.LU R12, [R1+0x1f88] ;  /* 0x001f8800010c7983 */ /* 0x000ee80000300800 */
[----:B------:R-:W-:-:S04]  /*70cb0*/  IADD3 R86, P6, PT, R68, R3, RZ ;  /* 0x0000000344567210 */ /* 0x000fc80007fde0ff */
[C---:B------:R-:W-:Y:S01]  /*70cc0*/  LEA.HI.X.SX32 R87, R68.reuse, R2, 0x1, P6 ;  /* 0x0000000244577211 */ /* 0x040fe200030f0eff */
[----:B------:R-:W-:-:S05]  /*70cd0*/  VIADD R68, R68, UR68 ;  /* 0x0000004444447c36 */ /* 0x000fca0008000000 */
[----:B------:R-:W-:-:S04]  /*70ce0*/  IADD3 R84, P6, PT, R68, R3, RZ ;  /* 0x0000000344547210 */ /* 0x000fc80007fde0ff */
[----:B------:R-:W-:Y:S01]  /*70cf0*/  LEA.HI.X.SX32 R85, R68, R2, 0x1, P6 ;  /* 0x0000000244557211 */ /* 0x000fe200030f0eff */
[----:B-----5:R1:W-:Y:S01]  /*70d00*/  @P3 STG.E.U8 desc[UR20][R92.64], R11 ;  /* 0x0000000b5c003986 */ /* 0x0203e2000c101114 */
[----:B0-----:R-:W-:Y:S01]  /*70d10*/  ISETP.LT.AND P3, PT, R10, UR4, !P1 ;  /* 0x000000040a007c0c */ /* 0x001fe2000cf61270 */
[----:B------:R-:W4:Y:S02]  /*70d20*/  LDCU UR4, c[0x0][0x39c] ;  /* 0x00007380ff0477ac */ /* 0x000f240008000800 */
[----:B------:R-:W5:Y:S01]  /*70d30*/  LDL.LU R10, [R1+0x518] ;  /* 0x00051800010a7983 */ /* 0x000f620000300800 */
[----:B-1----:R-:W-:-:S03]  /*70d40*/  PRMT R92, R11, 0x9910, RZ ;  /* 0x000099100b5c7816 */ /* 0x002fc600000000ff */
[----:B------:R-:W5:Y:S01]  /*70d50*/  LDL.LU R11, [R1+0x51c] ;  /* 0x00051c00010b7983 */ /* 0x000f620000300800 */
[----:B------:R-:W-:-:S05]  /*70d60*/  SHF.R.S32.HI R92, RZ, 0x8, R92 ;  /* 0x00000008ff5c7819 */ /* 0x000fca000001145c */
[----:B------:R-:W-:Y:S01]  /*70d70*/  @P0 STG.E.U8 desc[UR20][R90.64], R92 ;  /* 0x0000005c5a000986 */ /* 0x000fe2000c101114 */
[----:B----4-:R-:W-:Y:S01]  /*70d80*/  ISETP.LT.AND P0, PT, R9, UR4, !P1 ;  /* 0x0000000409007c0c */ /* 0x010fe2000cf01270 */
[----:B------:R-:W0:Y:S02]  /*70d90*/  LDCU UR4, c[0x0][0x39c] ;  /* 0x00007380ff0477ac */ /* 0x000e240008000800 */
[----:B------:R-:W4:Y:S04]  /*70da0*/  LDL.LU R9, [R1+0x1f8c] ;  /* 0x001f8c0001097983 */ /* 0x000f280000300800 */
[----:B--2---:R1:W-:Y:S01]  /*70db0*/  @P2 STG.E.U8 desc[UR20][R88.64], R7 ;  /* 0x0000000758002986 */ /* 0x0043e2000c101114 */
[----:B0-----:R-:W-:Y:S01]  /*70dc0*/  ISETP.LT.AND P2, PT, R8, UR4, !P1 ;  /* 0x0000000408007c0c */ /* 0x001fe2000cf41270 */
[----:B------:R-:W3:Y:S01]  /*70dd0*/  LDCU UR4, c[0x0][0x39c] ;  /* 0x00007380ff0477ac */ /* 0x000ee20008000800 */
[----:B-1----:R-:W-:-:S04]  /*70de0*/  PRMT R88, R7, 0x9910, RZ ;  /* 0x0000991007587816 */ /* 0x002fc800000000ff */
[----:B------:R-:W-:-:S05]  /*70df0*/  SHF.R.S32.HI R88, RZ, 0x8, R88 ;  /* 0x00000008ff587819 */ /* 0x000fca0000011458 */
[----:B------:R-:W-:Y:S01]  /*70e00*/  @P4 STG.E.U8 desc[UR20][R86.64], R88 ;  /* 0x0000005856004986 */ /* 0x000fe2000c101114 */
[----:B---3--:R-:W-:Y:S01]  /*70e10*/  ISETP.LT.AND P4, PT, R6, UR4, !P1 ;  /* 0x0000000406007c0c */ /* 0x008fe2000cf81270 */
[----:B------:R-:W0:Y:S02]  /*70e20*/  LDCU UR4, c[0x0][0x39c] ;  /* 0x00007380ff0477ac */ /* 0x000e240008000800 */
[----:B------:R1:W-:Y:S02]  /*70e30*/  @P5 STG.E.U8 desc[UR20][R84.64], R0 ;  /* 0x0000000054005986 */ /* 0x0003e4000c101114 */
[----:B-1----:R-:W-:Y:S02]  /*70e40*/  PRMT R85, R0, 0x9910, RZ ;  /* 0x0000991000557816 */ /* 0x002fe400000000ff */
[----:B------:R-:W2:Y:S04]  /*70e50*/  LDL.LU R0, [R1+0x27c0] ;  /* 0x0027c00001007983 */ /* 0x000ea80000300800 */
[----:B------:R-:W3:Y:S04]  /*70e60*/  LDL.LU R8, [R1+0x1f90] ;  /* 0x001f900001087983 */ /* 0x000ee80000300800 */
[----:B------:R-:W3:Y:S01]  /*70e70*/  LDL.LU R6, [R1+0x1f94] ;  /* 0x001f940001067983 */ /* 0x000ee20000300800 */
[----:B0-----:R-:W-:Y:S01]  /*70e80*/  ISETP.LT.AND P5, PT, R5, UR4, !P1 ;  /* 0x0000000405007c0c */ /* 0x001fe2000cfa1270 */
[----:B------:R-:W-:Y:S01]  /*70e90*/  VIADD R68, R68, UR68 ;  /* 0x0000004444447c36 */ /* 0x000fe20008000000 */
[----:B------:R-:W-:Y:S01]  /*70ea0*/  SHF.R.S32.HI R85, RZ, 0x8, R85 ;  /* 0x00000008ff557819 */ /* 0x000fe20000011455 */
[----:B------:R-:W3:Y:S01]  /*70eb0*/  LDL.LU R7, [R1+0x520] ;  /* 0x0005200001077983 */ /* 0x000ee20000300800 */
[----:B------:R-:W0:Y:S03]  /*70ec0*/  LDCU UR4, c[0x0][0x39c] ;  /* 0x00007380ff0477ac */ /* 0x000e260008000800 */
        /* <DEDUP_REMOVED lines=10> */
[----:B------:R-:W3:Y:S01]  /*70f70*/  LDL.LU R22, [R1+0x54c] ;  /* 0x00054c0001167983 */ /* 0x000ee20000300800 */
[----:B------:R-:W-:-:S02]  /*70f80*/  IADD3 R82, P6, PT, R68, R3, RZ ;  /* 0x0000000344527210 */ /* 0x000fc40007fde0ff */
[----:B------:R-:W-:Y:S01]  /*70f90*/  F2FP.SATFINITE.E4M3.F32.PACK_AB_MERGE_C R84, R17, R19, RZ ;  /* 0x000000131154723e */ /* 0x000fe200048070ff */
[----:B------:R-:W3:Y:S01]  /*70fa0*/  LDL.LU R23, [R1+0x558] ;  /* 0x0005580001177983 */ /* 0x000ee20000300800 */
[CC--:B------:R-:W-:Y:S01]  /*70fb0*/  LEA.HI.X.SX32 R83, R68.reuse, R2.reuse, 0x1, P6 ;  /* 0x0000000244537211 */ /* 0x0c0fe200030f0eff */
[----:B------:R-:W-:Y:S02]  /*70fc0*/  VIADD R68, R68, UR68 ;  /* 0x0000004444447c36 */ /* 0x000fe40008000000 */
[----:B------:R-:W3:Y:S03]  /*70fd0*/  LDL.LU R20, [R1+0x55c] ;  /* 0x00055c0001147983 */ /* 0x000ee60000300800 */
[CC--:B------:R-:W-:Y:S01]  /*70fe0*/  IADD3 R80, P6, PT, R68.reuse, R3.reuse, RZ ;  /* 0x0000000344507210 */ /* 0x0c0fe20007fde0ff */
[----:B------:R1:W-:Y:S03]  /*70ff0*/  @P3 STG.E.U8 desc[UR20][R82.64], R85 ;  /* 0x0000005552003986 */ /* 0x0003e6000c101114 */
[C---:B------:R-:W-:Y:S01]  /*71000*/  LEA.HI.X.SX32 R81, R68.reuse, R2, 0x1, P6 ;  /* 0x0000000244517211 */ /* 0x040fe200030f0eff */
[----:B------:R-:W-:Y:S01]  /*71010*/  VIADD R68, R68, UR68 ;  /* 0x0000004444447c36 */ /* 0x000fe20008000000 */
[----:B------:R-:W3:Y:S04]  /*71020*/  LDL.LU R21, [R1+0x560] ;  /* 0x0005600001157983 */ /* 0x000ee80000300800 */
[----:B------:R-:W-:-:S02]  /*71030*/  IADD3 R78, P6, PT, R68, R3, RZ ;  /* 0x00000003444e7210 */ /* 0x000fc40007fde0ff */
[----:B-1----:R-:W-:Y:S02]  /*71040*/  PRMT R83, R84, 0x9910, RZ ;  /* 0x0000991054537816 */ /* 0x002fe400000000ff */
[----:B------:R-:W-:Y:S01]  /*71050*/  F2FP.SATFINITE.E4M3.F32.PACK_AB_MERGE_C R82, R15, R14, RZ ;  /* 0x0000000e0f52723e */ /* 0x000fe200048070ff */
[----:B------:R1:W-:Y:S01]  /*71060*/  @P0 STG.E.U8 desc[UR20][R80.64], R84 ;  /* 0x0000005450000986 */ /* 0x0003e2000c101114 */
[C---:B------:R-:W-:Y:S01]  /*71070*/  LEA.HI.X.SX32 R79, R68.reuse, R2, 0x1, P6 ;  /* 0x00000002444f7211 */ /* 0x040fe200030f0eff */
[----:B------:R-:W-:Y:S01]  /*71080*/  VIADD R68, R68, UR68 ;  /* 0x0000004444447c36 */ /* 0x000fe20008000000 */
[----:B0-----:R-:W-:Y:S01]  /*71090*/  ISETP.LT.AND P3, PT, R16, UR4, !P1 ;  /* 0x0000000410007c0c */ /* 0x001fe2000cf61270 */
[----:B------:R-:W0:Y:S01]  /*710a0*/  LDCU UR4, c[0x0][0x39c] ;  /* 0x00007380ff0477ac */ /* 0x000e220008000800 */
[----:B------:R-:W3:Y:S02]  /*710b0*/  LDL.LU R18, [R1+0x564] ;  /* 0x0005640001127983 */ /* 0x000ee40000300800 */
[----:B------:R-:W-:-:S02]  /*710c0*/  IADD3 R76, P6, PT, R68, R3, RZ ;  /* 0x00000003444c7210 */ /* 0x000fc40007fde0ff */
[----:B-1----:R-:W-:Y:S01]  /*710d0*/  SHF.R.S32.HI R80, RZ, 0x8, R83 ;  /* 0x00000008ff507819 */ /* 0x002fe20000011453 */
[----:B------:R-:W3:Y:S01]  /*710e0*/  LDL.LU R19, [R1+0x568] ;  /* 0x0005680001137983 */ /* 0x000ee20000300800 */
[CC--:B------:R-:W-:Y:S01]  /*710f0*/  LEA.HI.X.SX32 R77, R68.reuse, R2.reuse, 0x1, P6 ;  /* 0x00000002444d7211 */ /* 0x0c0fe200030f0eff */
[----:B------:R-:W-:Y:S01]  /*71100*/  VIADD R68, R68, UR68 ;  /* 0x0000004444447c36 */ /* 0x000fe20008000000 */
[----:B------:R-:W-:Y:S01]  /*71110*/  PRMT R81, R82, 0x9910, RZ ;  /* 0x0000991052517816 */ /* 0x000fe200000000ff */
[----:B------:R1:W-:Y:S03]  /*71120*/  @P2 STG.E.U8 desc[UR20][R78.64], R80 ;  /* 0x000000504e002986 */ /* 0x0003e6000c101114 */
[C---:B------:R-:W-:Y:S01]  /*71130*/  IADD3 R74, P6, PT, R68.reuse, R3, RZ ;  /* 0x00000003444a7210 */ /* 0x040fe20007fde0ff */
[----:B------:R-:W3:Y:S03]  /*71140*/  LDL.LU R16, [R1+0x56c] ;  /* 0x00056c0001107983 */ /* 0x000ee60000300800 */
[C---:B------:R-:W-:Y:S01]  /*71150*/  LEA.HI.X.SX32 R75, R68.reuse, R2, 0x1, P6 ;  /* 0x00000002444b7211 */ /* 0x040fe200030f0eff */
[----:B------:R-:W-:-:S02]  /*71160*/  VIADD R68, R68, UR68 ;  /* 0x0000004444447c36 */ /* 0x000fc40008000000 */
[----:B-1----:R-:W-:-:S03]  /*71170*/  IMAD.MOV.U32 R79, RZ, RZ, R81 ;  /* 0x000000ffff4f7224 */ /* 0x002fc600078e0051 */
[CC--:B------:R-:W-:Y:S01]  /*71180*/  IADD3 R72, P6, PT, R68.reuse, R3.reuse, RZ ;  /* 0x0000000344487210 */ /* 0x0c0fe20007fde0ff */
[----:B------:R1:W-:Y:S01]  /*71190*/  @P4 STG.E.U8 desc[UR20][R76.64], R82 ;  /* 0x000000524c004986 */ /* 0x0003e2000c101114 */
[----:B------:R-:W-:Y:S01]  /*711a0*/  ISETP.LT.AND P0, PT, R13, UR6, !P1 ;  /* 0x000000060d007c0c */ /* 0x000fe2000cf01270 */
[----:B------:R-:W0:Y:S01]  /*711b0*/  LDCU UR6, c[0x0][0x39c] ;  /* 0x00007380ff0677ac */ /* 0x000e220008000800 */
[----:B------:R-:W-:Y:S01]  /*711c0*/  SHF.R.S32.HI R79, RZ, 0x8, R79 ;  /* 0x00000008ff4f7819 */ /* 0x000fe2000001144f */
[----:B------:R-:W3:Y:S01]  /*711d0*/  LDL.LU R17, [R1+0x570] ;  /* 0x0005700001117983 */ /* 0x000ee20000300800 */
[CC--:B------:R-:W-:Y:S01]  /*711e0*/  LEA.HI.X.SX32 R73, R68.reuse, R2.reuse, 0x1, P6 ;  /* 0x0000000244497211 */ /* 0x0c0fe200030f0eff */
[----:B------:R-:W-:Y:S02]  /*711f0*/  VIADD R68, R68, UR68 ;  /* 0x0000004444447c36 */ /* 0x000fe40008000000 */
[----:B------:R0:W-:Y:S01]  /*71200*/  @P5 STG.E.U8 desc[UR20][R74.64], R79 ;  /* 0x0000004f4a005986 */ /* 0x0001e2000c101114 */
[----:B------:R-:W-:Y:S01]  /*71210*/  ISETP.LT.AND P2, PT, R12, UR8, !P1 ;  /* 0x000000080c007c0c */ /* 0x000fe2000cf41270 */
[C---:B------:R-:W-:Y:S01]  /*71220*/  VIADD R4, R68.reuse, UR68 ;  /* 0x0000004444047c36 */ /* 0x040fe20008000000 */
[C---:B------:R-:W-:Y:S01]  /*71230*/  IADD3 R70, P6, PT, R68.reuse, R3, RZ ;  /* 0x0000000344467210 */ /* 0x040fe20007fde0ff */
[----:B------:R-:W0:Y:S01]  /*71240*/  LDCU UR8, c[0x0][0x39c] ;  /* 0x00007380ff0877ac */ /* 0x000e220008000800 */
[----:B------:R-:W3:Y:S02]  /*71250*/  LDL.LU R14, [R1+0x574] ;  /* 0x00057400010e7983 */ /* 0x000ee40000300800 */
[----:B------:R-:W-:-:S02]  /*71260*/  LEA.HI.X.SX32 R71, R68, R2, 0x1, P6 ;  /* 0x0000000244477211 */ /* 0x000fc400030f0eff */
[C---:B------:R-:W-:Y:S01]  /*71270*/  IADD3 R68, P6, PT, R4.reuse, R3, RZ ;  /* 0x0000000304447210 */ /* 0x040fe20007fde0ff */
[----:B------:R-:W3:Y:S03]  /*71280*/  LDL.LU R15, [R1+0x578] ;  /* 0x00057800010f7983 */ /* 0x000ee60000300800 */
[----:B------:R-:W-:Y:S01]  /*71290*/  LEA.HI.X.SX32 R69, R4, R2, 0x1, P6 ;  /* 0x0000000204457211 */ /* 0x000fe200030f0eff */
[----:B------:R-:W3:Y:S04]  /*712a0*/  LDL.LU R12, [R1+0x57c] ;  /* 0x00057c00010c7983 */ /* 0x000ee80000300800 */
[----:B------:R-:W3:Y:S01]  /*712b0*/  LDL.LU R13, [R1+0x580] ;  /* 0x00058000010d7983 */ /* 0x000ee20000300800 */
[----:B-----5:R-:W-:-:S03]  /*712c0*/  F2FP.SATFINITE.E4M3.F32.PACK_AB_MERGE_C R78, R11, R10, RZ ;  /* 0x0000000a0b4e723e */ /* 0x020fc600048070ff */
[----:B------:R-:W5:Y:S01]  /*712d0*/  LDL.LU R10, [R1+0x584] ;  /* 0x00058400010a7983 */ /* 0x000f620000300800 */
[----:B-1----:R-:W-:-:S03]  /*712e0*/  PRMT R76, R78, 0x9910, RZ ;  /* 0x000099104e4c7816 */ /* 0x002fc600000000ff */
[----:B------:R-:W-:Y:S02]  /*712f0*/  @P3 STG.E.U8 desc[UR20][R72.64], R78 ;  /* 0x0000004e48003986 */ /* 0x000fe4000c101114 */
[----:B0-----:R-:W-:Y:S02]  /*71300*/  IMAD.MOV.U32 R74, RZ, RZ, R76 ;  /* 0x000000ffff4a7224 */ /* 0x001fe400078e004c */
[----:B------:R-:W5:Y:S03]  /*71310*/  LDL.LU R11, [R1+0x588] ;  /* 0x00058800010b7983 */ /* 0x000f660000300800 */
[----:B------:R-:W-:-:S05]  /*71320*/  SHF.R.S32.HI R74, RZ, 0x8, R74 ;  /* 0x00000008ff4a7819 */ /* 0x000fca000001144a */
[----:B------:R0:W-:Y:S01]  /*71330*/  @P0 STG.E.U8 desc[UR20][R70.64], R74 ;  /* 0x0000004a46000986 */ /* 0x0001e2000c101114 */
[----:B----4-:R-:W-:Y:S01]  /*71340*/  ISETP.LT.AND P4, PT, R9, UR9, !P1 ;  /* 0x0000000909007c0c */ /* 0x010fe2000cf81270 */
[----:B------:R-:W1:Y:S02]  /*71350*/  LDCU UR9, c[0x0][0x39c] ;  /* 0x00007380ff0977ac */ /* 0x000e640008000800 */
[----:B------:R-:W4:Y:S01]  /*71360*/  LDL.LU R9, [R1+0x58c] ;  /* 0x00058c0001097983 */ /* 0x000f220000300800 */
[----:B0-----:R-:W-:Y:S02]  /*71370*/  VIADD R71, R4, UR68 ;  /* 0x0000004404477c36 */ /* 0x001fe40008000000 */
[----:B--2---:R-:W-:-:S05]  /*71380*/  VIADD R72, R0, 0x59 ;  /* 0x0000005900487836 */ /* 0x004fca0000000000 */
[----:B------:R-:W-:Y:S01]  /*71390*/  ISETP.LT.AND P0, PT, R72, UR4, !P1 ;  /* 0x0000000448007c0c */ /* 0x000fe2000cf01270 */
[----:B------:R-:W-:Y:S01]  /*713a0*/  VIADD R72, R71, UR68 ;  /* 0x0000004447487c36 */ /* 0x000fe20008000000 */
[----:B---3--:R-:W-:Y:S01]  /*713b0*/  ISETP.LT.AND P5, PT, R8, UR10, !P1 ;  /* 0x0000000a08007c0c */ /* 0x008fe2000cfa1270 */
[----:B------:R-:W0:Y:S01]  /*713c0*/  LDCU UR4, c[0x0][0x39c] ;  /* 0x00007380ff0477ac */ /* 0x000e220008000800 */
[----:B------:R-:W-:Y:S01]  /*713d0*/  ISETP.LT.AND P3, PT, R6, UR6, !P1 ;  /* 0x0000000606007c0c */ /* 0x000fe2000cf61270 */
[----:B------:R-:W2:Y:S01]  /*713e0*/  LDL.LU R8, [R1+0x20a8] ;  /* 0x0020a80001087983 */ /* 0x000ea20000300800 */
[----:B------:R-:W3:Y:S03]  /*713f0*/  LDCU UR6, c[0x0][0x39c] ;  /* 0x00007380ff0677ac */ /* 0x000ee60008000800 */
[----:B------:R-:W2:Y:S01]  /*71400*/  LDL.LU R4, [R1+0x20b0] ;  /* 0x0020b00001047983 */ /* 0x000ea20000300800 */
[----:B------:R-:W-:Y:S01]  /*71410*/  F2FP.SATFINITE.E4M3.F32.PACK_AB_MERGE_C R73, R5, R7, RZ ;  /* 0x000000070549723e */ /* 0x000fe200048070ff */
[----:B------:R-:W0:Y:S02]  /*71420*/  LDCU UR10, c[0x0][0x39c] ;  /* 0x00007380ff0a77ac */ /* 0x000e240008000800 */
[----:B------:R-:W2:Y:S01]  /*71430*/  LDL.LU R6, [R1+0x590] ;  /* 0x0005900001067983 */ /* 0x000ea20000300800 */
[----:B------:R-:W-:-:S03]  /*71440*/  PRMT R75, R73, 0x9910, RZ ;  /* 0x00009910494b7816 */ /* 0x000fc600000000ff */
[----:B------:R0:W-:Y:S01]  /*71450*/  @P2 STG.E.U8 desc[UR20][R68.64], R73 ;  /* 0x0000004944002986 */ /* 0x0001e2000c101114 */
[C---:B------:R-:W-:Y:S02]  /*71460*/  IADD3 R70, P2, PT, R71.reuse, R3, RZ ;  /* 0x0000000347467210 */ /* 0x040fe40007f5e0ff */
[----:B------:R-:W-:Y:S01]  /*71470*/  SHF.R.S32.HI R75, RZ, 0x8, R75 ;  /* 0x00000008ff4b7819 */ /* 0x000fe2000001144b */
[----:B------:R-:W2:Y:S01]  /*71480*/  LDL.LU R7, [R1+0x594] ;  /* 0x0005940001077983 */ /* 0x000ea20000300800 */
[----:B------:R-:W-:Y:S02]  /*71490*/  LEA.HI.X.SX32 R71, R71, R2, 0x1, P2 ;  /* 0x0000000247477211 */ /* 0x000fe400010f0eff */
[----:B------:R-:W-:Y:S01]  /*714a0*/  F2FP.SATFINITE.E4M3.F32.PACK_AB_MERGE_C R74, R30, R33, RZ ;  /* 0x000000211e4a723e */ /* 0x000fe200048070ff */
[----:B------:R-:W2:Y:S01]  /*714b0*/  LDL.LU R5, [R1+0x20bc] ;  /* 0x0020bc0001057983 */ /* 0x000ea20000300800 */
[----:B0-----:R-:W-:-:S03]  /*714c0*/  IADD3 R68, P2, PT, R72, R3, RZ ;  /* 0x0000000348447210 */ /* 0x001fc60007f5e0ff */
[----:B------:R0:W-:Y:S01]  /*714d0*/  @P4 STG.E.U8 desc[UR20][R70.64], R75 ;  /* 0x0000004b46004986 */ /* 0x0001e2000c101114 */
[----:B------:R-:W-:Y:S01]  /*714e0*/  LEA.HI.X.SX32 R69, R72, R2, 0x1, P2 ;  /* 0x0000000248457211 */ /* 0x000fe200010f0eff */
[----:B------:R-:W-:Y:S01]  /*714f0*/  VIADD R73, R0, 0x58 ;  /* 0x0000005800497836 */ /* 0x000fe20000000000 */
[----:B0-----:R-:W-:Y:S01]  /*71500*/  PRMT R71, R74, 0x9910, RZ ;  /* 0x000099104a477816 */ /* 0x001fe200000000ff */
[----:B------:R-:W-:Y:S02]  /*71510*/  VIADD R70, R72, UR68 ;  /* 0x0000004448467c36 */ /* 0x000fe40008000000 */
[----:B------:R0:W-:Y:S02]  /*71520*/  @P5 STG.E.U8 desc[UR20][R68.64], R74 ;  /* 0x0000004a44005986 */ /* 0x0001e4000c101114 */
[----:B------:R-:W-:Y:S02]  /*71530*/  IMAD.MOV.U32 R72, RZ, RZ, R71 ;  /* 0x000000ffff487224 */ /* 0x000fe400078e0047 */
[----:B------:R-:W-:Y:S01]  /*71540*/  VIADD R71, R0, 0x5a ;  /* 0x0000005a00477836 */ /* 0x000fe20000000000 */
[----:B---3--:R-:W-:Y:S01]  /*71550*/  ISETP.LT.AND P2, PT, R73, UR6, !P1 ;  /* 0x0000000649007c0c */ /* 0x008fe2000cf41270 */
[----:B------:R-:W3:Y:S01]  /*71560*/  LDCU UR6, c[0x0][0x39c] ;  /* 0x00007380ff0677ac */ /* 0x000ee20008000800 */
[----:B0-----:R-:W-:-:S02]  /*71570*/  IADD3 R68, P4, PT, R70, R3, RZ ;  /* 0x0000000346447210 */ /* 0x001fc40007f9e0ff */
[----:B------:R-:W-:Y:S02]  /*71580*/  SHF.R.S32.HI R72, RZ, 0x8, R72 ;  /* 0x00000008ff487819 */ /* 0x000fe40000011448 */
[C---:B------:R-:W-:Y:S02]  /*71590*/  LEA.HI.X.SX32 R69, R70.reuse, R2, 0x1, P4 ;  /* 0x0000000246457211 */ /* 0x040fe400020f0eff */
[----:B------:R-:W-:Y:S01]  /*715a0*/  ISETP.LT.AND P4, PT, R71, UR4, !P1 ;  /* 0x0000000447007c0c */ /* 0x000fe2000cf81270 */
[----:B------:R-:W-:Y:S01]  /*715b0*/  VIADD R71, R70, UR68 ;  /* 0x0000004446477c36 */ /* 0x000fe20008000000 */
[----:B------:R-:W-:Y:S01]  /*715c0*/  F2FP.SATFINITE.E4M3.F32.PACK_AB_MERGE_C R75, R28, R31, RZ ;  /* 0x0000001f1c4b723e */ /* 0x000fe200048070ff */
[----:B------:R0:W-:Y:S01]  /*715d0*/  @P3 STG.E.U8 desc[UR20][R68.64], R72 ;  /* 0x0000004844003986 */ /* 0x0001e2000c101114 */
[----:B------:R-:W-:Y:S01]  /*715e0*/  VIADD R74, R0, 0x5b ;  /* 0x0000005b004a7836 */ /* 0x000fe20000000000 */
[----:B------:R-:W1:Y:S01]  /*715f0*/  LDCU UR4, c[0x0][0x39c] ;  /* 0x00007380ff0477ac */ /* 0x000e620008000800 */
[----:B------:R-:W-:-:S02]  /*71600*/  IADD3 R70, P3, PT, R71, R3, RZ ;  /* 0x0000000347467210 */ /* 0x000fc40007f7e0ff */
[----:B------:R-:W-:Y:S01]  /*71610*/  PRMT R76, R75, 0x9910, RZ ;  /* 0x000099104b4c7816 */ /* 0x000fe200000000ff */
[----:B------:R-:W-:Y:S02]  /*71620*/  VIADD R73, R0, 0x5c ;  /* 0x0000005c00497836 */ /* 0x000fe40000000000 */
[C---:B0-----:R-:W-:Y:S01]  /*71630*/  VIADD R72, R71.reuse, UR68 ;  /* 0x0000004447487c36 */ /* 0x041fe20008000000 */
[-C--:B------:R-:W-:Y:S02]  /*71640*/  LEA.HI.X.SX32 R71, R71, R2.reuse, 0x1, P3 ;  /* 0x0000000247477211 */ /* 0x080fe400018f0eff */
[----:B------:R-:W-:Y:S01]  /*71650*/  ISETP.LT.AND P3, PT, R74, UR8, !P1 ;  /* 0x000000084a007c0c */ /* 0x000fe2000cf61270 */
[----:B------:R-:W-:Y:S01]  /*71660*/  IMAD.MOV.U32 R74, RZ, RZ, R76 ;  /* 0x000000ffff4a7224 */ /* 0x000fe200078e004c */
[C---:B------:R-:W-:Y:S01]  /*71670*/  IADD3 R68, P5, PT, R72.reuse, R3, RZ ;  /* 0x0000000348447210 */ /* 0x040fe20007fbe0ff */
[----:B------:R0:W-:Y:S01]  /*71680*/  @P2 STG.E.U8 desc[UR20][R70.64], R75 ;  /* 0x0000004b46002986 */ /* 0x0001e2000c101114 */
[----:B------:R-:W1:Y:S02]  /*71690*/  LDCU UR8, c[0x0][0x39c] ;  /* 0x00007380ff0877ac */ /* 0x000e640008000800 */
[----:B------:R-:W-:-:S02]  /*716a0*/  LEA.HI.X.SX32 R69, R72, R2, 0x1, P5 ;  /* 0x0000000248457211 */ /* 0x000fc400028f0eff */
[----:B---3--:R-:W-:Y:S01]  /*716b0*/  ISETP.LT.AND P5, PT, R73, UR6, !P1 ;  /* 0x0000000649007c0c */ /* 0x008fe2000cfa1270 */
[----:B------:R-:W3:Y:S01]  /*716c0*/  LDCU UR6, c[0x0][0x39c] ;  /* 0x00007380ff0677ac */ /* 0x000ee20008000800 */
[----:B------:R-:W-:Y:S01]  /*716d0*/  SHF.R.S32.HI R73, RZ, 0x8, R74 ;  /* 0x00000008ff497819 */ /* 0x000fe2000001144a */
[----:B0-----:R-:W-:-:S04]  /*716e0*/  VIADD R71, R72, UR68 ;  /* 0x0000004448477c36 */ /* 0x001fc80008000000 */
[----:B------:R0:W-:Y:S01]  /*716f0*/  @P0 STG.E.U8 desc[UR20][R68.64], R73 ;  /* 0x0000004944000986 */ /* 0x0001e2000c101114 */
[----:B------:R-:W-:-:S05]  /*71700*/  VIADD R70, R0, 0x5d ;  /* 0x0000005d00467836 */ /* 0x000fca0000000000 */
[----:B-1----:R-:W-:Y:S01]  /*71710*/  ISETP.LT.AND P0, PT, R70, UR4, !P1 ;  /* 0x0000000446007c0c */ /* 0x002fe2000cf01270 */
[----:B------:R-:W-:Y:S01]  /*71720*/  VIADD R72, R0, 0x5e ;  /* 0x0000005e00487836 */ /* 0x000fe20000000000 */
[----:B------:R-:W-:Y:S01]  /*71730*/  F2FP.SATFINITE.E4M3.F32.PACK_AB_MERGE_C R70, R26, R29, RZ ;  /* 0x0000001d1a46723e */ /* 0x000fe200048070ff */
[----:B------:R-:W1:Y:S01]  /*71740*/  LDCU UR4, c[0x0][0x39c] ;  /* 0x00007380ff0477ac */ /* 0x000e620008000800 */
[----:B0-----:R-:W-:-:S04]  /*71750*/  IADD3 R68, P2, PT, R71, R3, RZ ;  /* 0x0000000347447210 */ /* 0x001fc80007f5e0ff */
[C---:B------:R-:W-:Y:S01]  /*71760*/  LEA.HI.X.SX32 R69, R71.reuse, R2, 0x1, P2 ;  /* 0x0000000247457211 */ /* 0x040fe200010f0eff */
[----:B------:R-:W-:Y:S01]  /*71770*/  VIADD R71, R71, UR68 ;  /* 0x0000004447477c36 */ /* 0x000fe20008000000 */
[----:B------:R-:W-:-:S03]  /*71780*/  PRMT R74, R70, 0x9910, RZ ;  /* 0x00009910464a7816 */ /* 0x000fc600000000ff */
[----:B------:R0:W-:Y:S01]  /*71790*/  @P4 STG.E.U8 desc[UR20][R68.64], R70 ;  /* 0x0000004644004986 */ /* 0x0001e2000c101114 */
[----:B------:R-:W-:Y:S01]  /*717a0*/  ISETP.LT.AND P2, PT, R72, UR8, !P1 ;  /* 0x0000000848007c0c */ /* 0x000fe2000cf41270 */
[C---:B------:R-:W-:Y:S01]  /*717b0*/  VIADD R72, R71.reuse, UR68 ;  /* 0x0000004447487c36 */ /* 0x040fe20008000000 */
[----:B------:R-:W-:Y:S01]  /*717c0*/  SHF.R.S32.HI R74, RZ, 0x8, R74 ;  /* 0x00000008ff4a7819 */ /* 0x000fe2000001144a */
[----:B------:R-:W-:Y:S01]  /*717d0*/  VIADD R73, R0, 0x60 ;  /* 0x0000006000497836 */ /* 0x000fe20000000000 */
[----:B------:R-:W1:Y:S01]  /*717e0*/  LDCU UR8, c[0x0][0x39c] ;  /* 0x00007380ff0877ac */ /* 0x000e620008000800 */
[----:B0-----:R-:W-:-:S04]  /*717f0*/  IADD3 R70, P4, PT, R71, R3, RZ ;  /* 0x0000000347467210 */ /* 0x001fc80007f9e0ff */
[----:B------:R-:W-:-:S05]  /*71800*/  LEA.HI.X.SX32 R71, R71, R2, 0x1, P4 ;  /* 0x0000000247477211 */ /* 0x000fca00020f0eff */
[----:B------:R0:W-:Y:S02]  /*71810*/  @P3 STG.E.U8 desc[UR20][R70.64], R74 ;  /* 0x0000004a46003986 */ /* 0x0001e4000c101114 */
[----:B0-----:R-:W-:Y:S02]  /*71820*/  F2FP.SATFINITE.E4M3.F32.PACK_AB_MERGE_C R74, R22, R25, RZ ;  /* 0x00000019164a723e */ /* 0x001fe400048070ff */
[----:B------:R-:W2:Y:S04]  /*71830*/  LDL.LU R25, [R1+0x550] ;  /* 0x0005500001197983 */ /* 0x000ea80000300800 */
[----:B------:R-:W2:Y:S01]  /*71840*/  LDL.LU R22, [R1+0x554] ;  /* 0x0005540001167983 */ /* 0x000ea20000300800 */
[----:B------:R-:W-:Y:S01]  /*71850*/  VIADD R69, R0, 0x5f ;  /* 0x0000005f00457836 */ /* 0x000fe20000000000 */
[----:B------:R-:W-:-:S02]  /*71860*/  IADD3 R68, P4, PT, R72, R3, RZ ;  /* 0x0000000348447210 */ /* 0x000fc40007f9e0ff */
[----:B------:R-:W-:Y:S01]  /*71870*/  F2FP.SATFINITE.E4M3.F32.PACK_AB_MERGE_C R70, R24, R27, RZ ;  /* 0x0000001b1846723e */ /* 0x000fe200048070ff */
[C---:B------:R-:W-:Y:S01]  /*71880*/  VIADD R71, R72.reuse, UR68 ;  /* 0x0000004448477c36 */ /* 0x040fe20008000000 */
[----:B---3--:R-:W-:Y:S01]  /*71890*/  ISETP.LT.AND P3, PT, R69, UR6, !P1 ;  /* 0x0000000645007c0c */ /* 0x008fe2000cf61270 */
[----:B------:R-:W0:Y:S01]  /*718a0*/  LDCU UR6, c[0x0][0x39c] ;  /* 0x00007380ff0677ac */ /* 0x000e220008000800 */
[----:B------:R-:W-:Y:S02]  /*718b0*/  LEA.HI.X.SX32 R69, R72, R2, 0x1, P4 ;  /* 0x0000000248457211 */ /* 0x000fe400020f0eff */
[----:B-1----:R-:W-:Y:S01]  /*718c0*/  ISETP.LT.AND P4, PT, R73, UR4, !P1 ;  /* 0x0000000449007c0c */ /* 0x002fe2000cf81270 */
[----:B------:R-:W1:Y:S01]  /*718d0*/  LDCU UR4, c[0x0][0x39c] ;  /* 0x00007380ff0477ac */ /* 0x000e620008000800 */
[----:B------:R-:W-:Y:S01]  /*718e0*/  PRMT R72, R70, 0x9910, RZ ;  /* 0x0000991046487816 */ /* 0x000fe200000000ff */
[----:B------:R3:W-:Y:S01]  /*718f0*/  @P5 STG.E.U8 desc[UR20][R68.64], R70 ;  /* 0x0000004644005986 */ /* 0x0007e2000c101114 */
[----:B------:R-:W-:-:S03]  /*71900*/  VIADD R73, R0, 0x61 ;  /* 0x0000006100497836 */ /* 0x000fc60000000000 */
[----:B---3--:R-:W-:Y:S01]  /*71910*/  IMAD.MOV.U32 R69, RZ, RZ, R72 ;  /* 0x000000ffff457224 */ /* 0x008fe200078e0048 */
[C---:B------:R-:W-:Y:S01]  /*71920*/  IADD3 R70, P5, PT, R71.reuse, R3, RZ ;  /* 0x0000000347467210 */ /* 0x040fe20007fbe0ff */
[----:B------:R-:W-:-:S03]  /*71930*/  VIADD R72, R71, UR68 ;  /* 0x0000004447487c36 */ /* 0x000fc60008000000 */
[----:B------:R-:W-:Y:S02]  /*71940*/  LEA.HI.X.SX32 R71, R71, R2, 0x1, P5 ;  /* 0x0000000247477211 */ /* 0x000fe400028f0eff */
[----:B------:R-:W-:Y:S02]  /*71950*/  SHF.R.S32.HI R69, RZ, 0x8, R69 ;  /* 0x00000008ff457819 */ /* 0x000fe40000011445 */
[----:B------:R-:W-:-:S03]  /*71960*/  IADD3 R68, P5, PT, R72, R3, RZ ;  /* 0x0000000348447210 */ /* 0x000fc60007fbe0ff */
[----:B------:R3:W-:Y:S01]  /*71970*/  @P0 STG.E.U8 desc[UR20][R70.64], R69 ;  /* 0x0000004546000986 */ /* 0x0007e2000c101114 */
[----:B-1----:R-:W-:Y:S01]  /*71980*/  ISETP.LT.AND P0, PT, R73, UR4, !P1 ;  /* 0x0000000449007c0c */ /* 0x002fe2000cf01270 */
[----:B------:R-:W1:Y:S01]  /*71990*/  LDCU UR4, c[0x0][0x39c] ;  /* 0x00007380ff0477ac */ /* 0x000e620008000800 */
[----:B------:R-:W-:Y:S02]  /*719a0*/  PRMT R73, R74, 0x9910, RZ ;  /* 0x000099104a497816 */ /* 0x000fe400000000ff */
[C---:B---3--:R-:W-:Y:S01]  /*719b0*/  LEA.HI.X.SX32 R69, R72.reuse, R2, 0x1, P5 ;  /* 0x0000000248457211 */ /* 0x048fe200028f0eff */
[----:B------:R-:W-:-:S04]  /*719c0*/  VIADD R71, R72, UR68 ;  /* 0x0000004448477c36 */ /* 0x000fc80008000000 */
[----:B------:R3:W-:Y:S01]  /*719d0*/  @P2 STG.E.U8 desc[UR20][R68.64], R74 ;  /* 0x0000004a44002986 */ /* 0x0007e2000c101114 */
[C---:B------:R-:W-:Y:S01]  /*719e0*/  IADD3 R70, P2, PT, R71.reuse, R3, RZ ;  /* 0x0000000347467210 */ /* 0x040fe20007f5e0ff */
[C---:B------:R-:W-:Y:S01]  /*719f0*/  VIADD R72, R71.reuse, UR68 ;  /* 0x0000004447487c36 */ /* 0x040fe20008000000 */
[----:B------:R-:W-:Y:S02]  /*71a00*/  SHF.R.S32.HI R73, RZ, 0x8, R73 ;  /* 0x00000008ff497819 */ /* 0x000fe40000011449 */
[----:B------:R-:W-:Y:S01]  /*71a10*/  LEA.HI.X.SX32 R71, R71, R2, 0x1, P2 ;  /* 0x0000000247477211 */ /* 0x000fe200010f0eff */
[C---:B---3--:R-:W-:Y:S02]  /*71a20*/  VIADD R68, R0.reuse, 0x62 ;  /* 0x0000006200447836 */ /* 0x048fe40000000000 */
[----:B------:R-:W-:-:S03]  /*71a30*/  VIADD R69, R0, 0x63 ;  /* 0x0000006300457836 */ /* 0x000fc60000000000 */
[----:B------:R-:W-:Y:S01]  /*71a40*/  ISETP.LT.AND P2, PT, R68, UR8, !P1 ;  /* 0x0000000844007c0c */ /* 0x000fe2000cf41270 */
[----:B------:R3:W-:Y:S01]  /*71a50*/  @P3 STG.E.U8 desc[UR20][R70.64], R73 ;  /* 0x0000004946003986 */ /* 0x0007e2000c101114 */
[C---:B------:R-:W-:Y:S01]  /*71a60*/  IADD3 R68, P5, PT, R72.reuse, R3, RZ ;  /* 0x0000000348447210 */ /* 0x040fe20007fbe0ff */
[----:B------:R-:W2:Y:S01]  /*71a70*/  LDCU UR8, c[0x0][0x39c] ;  /* 0x00007380ff0877ac */ /* 0x000ea20008000800 */
[----:B0-----:R-:W-:Y:S02]  /*71a80*/  ISETP.LT.AND P3, PT, R69, UR6, !P1 ;  /* 0x0000000645007c0c */ /* 0x001fe4000cf61270 */
[----:B------:R-:W-:Y:S01]  /*71a90*/  LEA.HI.X.SX32 R69, R72, R2, 0x1, P5 ;  /* 0x0000000248457211 */ /* 0x000fe200028f0eff */
[----:B------:R-:W0:Y:S01]  /*71aa0*/  LDCU UR6, c[0x0][0x39c] ;  /* 0x00007380ff0677ac */ /* 0x000e220008000800 */
[----:B---3--:R-:W-:Y:S02]  /*71ab0*/  VIADD R70, R0, 0x64 ;  /* 0x0000006400467836 */ /* 0x008fe40000000000 */
[----:B------:R-:W-:-:S03]  /*71ac0*/  VIADD R71, R72, UR68 ;  /* 0x0000004448477c36 */ /* 0x000fc60008000000 */
[----:B-1----:R-:W-:Y:S01]  /*71ad0*/  ISETP.LT.AND P5, PT, R70, UR4, !P1 ;  /* 0x0000000446007c0c */ /* 0x002fe2000cfa1270 */
[----:B------:R-:W-:Y:S01]  /*71ae0*/  VIADD R72, R71, UR68 ;  /* 0x0000004447487c36 */ /* 0x000fe20008000000 */
[----:B------:R-:W1:Y:S01]  /*71af0*/  LDCU UR4, c[0x0][0x39c] ;  /* 0x00007380ff0477ac */ /* 0x000e620008000800 */
[----:B------:R-:W-:Y:S02]  /*71b00*/  F2FP.SATFINITE.E4M3.F32.PACK_AB_MERGE_C R74, R20, R23, RZ ;  /* 0x00000017144a723e */ /* 0x000fe400048070ff */
[----:B--2---:R-:W-:-:S05]  /*71b10*/  F2FP.SATFINITE.E4M3.F32.PACK_AB_MERGE_C R73, R22, R25, RZ ;  /* 0x000000191649723e */ /* 0x004fca00048070ff */
[----:B------:R2:W-:Y:S01]  /*71b20*/  @P4 STG.E.U8 desc[UR20][R68.64], R73 ;  /* 0x0000004944004986 */ /* 0x0005e2000c101114 */
[-C--:B------:R-:W-:Y:S02]  /*71b30*/  IADD3 R70, P4, PT, R71, R3.reuse, RZ ;  /* 0x0000000347467210 */ /* 0x080fe40007f9e0ff */
[----:B------:R-:W-:Y:S02]  /*71b40*/  PRMT R75, R73, 0x9910, RZ ;  /* 0x00009910494b7816 */ /* 0x000fe400000000ff */
[----:B------:R-:W-:Y:S02]  /*71b50*/  LEA.HI.X.SX32 R71, R71, R2, 0x1, P4 ;  /* 0x0000000247477211 */ /* 0x000fe400020f0eff */
[----:B------:R-:W-:Y:S02]  /*71b60*/  SHF.R.S32.HI R75, RZ, 0x8, R75 ;  /* 0x00000008ff4b7819 */ /* 0x000fe4000001144b */
[----:B--2---:R-:W-:-:S03]  /*71b70*/  IADD3 R68, P4, PT, R72, R3, RZ ;  /* 0x0000000348447210 */ /* 0x004fc60007f9e0ff */
[----:B------:R2:W-:Y:S01]  /*71b80*/  @P0 STG.E.U8 desc[UR20][R70.64], R75 ;  /* 0x0000004b46000986 */ /* 0x0005e2000c101114 */
[----:B------:R-:W-:-:S05]  /*71b90*/  LEA.HI.X.SX32 R69, R72, R2, 0x1, P4 ;  /* 0x0000000248457211 */ /* 0x000fca00020f0eff */
[----:B------:R3:W-:Y:S01]  /*71ba0*/  @P2 STG.E.U8 desc[UR20][R68.64], R74 ;  /* 0x0000004a44002986 */ /* 0x0007e2000c101114 */
[----:B--2---:R-:W-:Y:S01]  /*71bb0*/  VIADD R70, R72, UR68 ;  /* 0x0000004448467c36 */ /* 0x004fe20008000000 */
[----:B------:R-:W-:Y:S01]  /*71bc0*/  PRMT R72, R74, 0x9910, RZ ;  /* 0x000099104a487816 */ /* 0x000fe200000000ff */
[C---:B------:R-:W-:Y:S02]  /*71bd0*/  VIADD R71, R0.reuse, 0x67 ;  /* 0x0000006700477836 */ /* 0x040fe40000000000 */
[----:B---3--:R-:W-:Y:S01]  /*71be0*/  VIADD R69, R0, 0x66 ;  /* 0x0000006600457836 */ /* 0x008fe20000000000 */
[----:B------:R-:W-:Y:S02]  /*71bf0*/  IADD3 R68, P2, PT, R70, R3, RZ ;  /* 0x0000000346447210 */ /* 0x000fe40007f5e0ff */
[----:B------:R-:W-:Y:S02]  /*71c00*/  SHF.R.S32.HI R72, RZ, 0x8, R72 ;  /* 0x00000008ff487819 */ /* 0x000fe40000011448 */
[----:B0-----:R-:W-:Y:S01]  /*71c10*/  ISETP.LT.AND P4, PT, R69, UR6, !P1 ;  /* 0x0000000645007c0c */ /* 0x001fe2000cf81270 */
[----:B------:R-:W-:Y:S01]  /*71c20*/  VIADD R73, R0, 0x65 ;  /* 0x0000006500497836 */ /* 0x000fe20000000000 */
[C---:B------:R-:W-:Y:S01]  /*71c30*/  LEA.HI.X.SX32 R69, R70.reuse, R2, 0x1, P2 ;  /* 0x0000000246457211 */ /* 0x040fe200010f0eff */
[----:B------:R-:W0:Y:S01]  /*71c40*/  LDCU UR6, c[0x0][0x39c] ;  /* 0x00007380ff0677ac */ /* 0x000e220008000800 */
[----:B-1----:R-:W-:Y:S01]  /*71c50*/  ISETP.LT.AND P2, PT, R71, UR4, !P1 ;  /* 0x0000000447007c0c */ /* 0x002fe2000cf41270 */
[----:B------:R-:W-:-:S02]  /*71c60*/  VIADD R71, R70, UR68 ;  /* 0x0000004446477c36 */ /* 0x000fc40008000000 */
[----:B------:R1:W-:Y:S01]  /*71c70*/  @P3 STG.E.U8 desc[UR20][R68.64], R72 ;  /* 0x0000004844003986 */ /* 0x0003e2000c101114 */
[----:B------:R-:W-:Y:S01]  /*71c80*/  ISETP.LT.AND P0, PT, R73, UR8, !P1 ;  /* 0x0000000849007c0c */ /* 0x000fe2000cf01270 */
[----:B------:R-:W2:Y:S01]  /*71c90*/  LDCU UR8, c[0x0][0x39c] ;  /* 0x00007380ff0877ac */ /* 0x000ea20008000800 */
[C---:B------:R-:W-:Y:S02]  /*71ca0*/  IADD3 R70, P3, PT, R71.reuse, R3, RZ ;  /* 0x0000000347467210 */ /* 0x040fe40007f7e0ff */
[----:B------:R-:W-:Y:S01]  /*71cb0*/  F2FP.SATFINITE.E4M3.F32.PACK_AB_MERGE_C R74, R18, R21, RZ ;  /* 0x00000015124a723e */ /* 0x000fe200048070ff */
[----:B------:R-:W3:Y:S01]  /*71cc0*/  LDCU UR4, c[0x0][0x39c] ;  /* 0x00007380ff0477ac */ /* 0x000ee20008000800 */
[C---:B-1----:R-:W-:Y:S01]  /*71cd0*/  VIADD R72, R71.reuse, UR68 ;  /* 0x0000004447487c36 */ /* 0x042fe20008000000 */
[----:B------:R-:W-:Y:S02]  /*71ce0*/  LEA.HI.X.SX32 R71, R71, R2, 0x1, P3 ;  /* 0x0000000247477211 */ /* 0x000fe400018f0eff */
[----:B------:R-:W-:-:S02]  /*71cf0*/  PRMT R75, R74, 0x9910, RZ ;  /* 0x000099104a4b7816 */ /* 0x000fc400000000ff */
[C---:B------:R-:W-:Y:S01]  /*71d00*/  IADD3 R68, P3, PT, R72.reuse, R3, RZ ;  /* 0x0000000348447210 */ /* 0x040fe20007f7e0ff */
[----:B------:R1:W-:Y:S03]  /*71d10*/  @P5 STG.E.U8 desc[UR20][R70.64], R74 ;  /* 0x0000004a46005986 */ /* 0x0003e6000c101114 */
[----:B------:R-:W-:Y:S01]  /*71d20*/  LEA.HI.X.SX32 R69, R72, R2, 0x1, P3 ;  /* 0x0000000248457211 */ /* 0x000fe200018f0eff */
[----:B------:R-:W-:Y:S01]  /*71d30*/  VIADD R73, R0, 0x68 ;  /* 0x0000006800497836 */ /* 0x000fe20000000000 */
[----:B-1----:R-:W-:Y:S01]  /*71d40*/  SHF.R.S32.HI R70, RZ, 0x8, R75 ;  /* 0x00000008ff467819 */ /* 0x002fe2000001144b */
[----:B------:R-:W-:Y:S02]  /*71d50*/  VIADD R71, R72, UR68 ;  /* 0x0000004448477c36 */ /* 0x000fe40008000000 */
[----:B------:R-:W-:Y:S02]  /*71d60*/  VIADD R72, R0, 0x69 ;  /* 0x0000006900487836 */ /* 0x000fe40000000000 */
[----:B------:R1:W-:Y:S03]  /*71d70*/  @P0 STG.E.U8 desc[UR20][R68.64], R70 ;  /* 0x0000004644000986 */ /* 0x0003e6000c101114 */
[----:B0-----:R-:W-:Y:S01]  /*71d80*/  ISETP.LT.AND P0, PT, R72, UR6, !P1 ;  /* 0x0000000648007c0c */ /* 0x001fe2000cf01270 */
[----:B------:R-:W0:Y:S01]  /*71d90*/  LDCU UR6, c[0x0][0x39c] ;  /* 0x00007380ff0677ac */ /* 0x000e220008000800 */
[----:B------:R-:W-:-:S02]  /*71da0*/  F2FP.SATFINITE.E4M3.F32.PACK_AB_MERGE_C R72, R16, R19, RZ ;  /* 0x000000131048723e */ /* 0x000fc400048070ff */
[----:B--2---:R-:W-:Y:S01]  /*71db0*/  ISETP.LT.AND P3, PT, R73, UR8, !P1 ;  /* 0x0000000849007c0c */ /* 0x004fe2000cf61270 */
[----:B------:R-:W2:Y:S01]  /*71dc0*/  LDCU UR8, c[0x0][0x39c] ;  /* 0x00007380ff0877ac */ /* 0x000ea20008000800 */
[CC--:B-1----:R-:W-:Y:S01]  /*71dd0*/  IADD3 R68, P5, PT, R71.reuse, R3.reuse, RZ ;  /* 0x0000000347447210 */ /* 0x0c2fe20007fbe0ff */
[----:B------:R-:W-:Y:S01]  /*71de0*/  VIADD R70, R0, 0x6a ;  /* 0x0000006a00467836 */ /* 0x000fe20000000000 */
[----:B------:R-:W-:Y:S02]  /*71df0*/  PRMT R73, R72, 0x9910, RZ ;  /* 0x0000991048497816 */ /* 0x000fe400000000ff */
[C---:B------:R-:W-:Y:S01]  /*71e00*/  LEA.HI.X.SX32 R69, R71.reuse, R2, 0x1, P5 ;  /* 0x0000000247457211 */ /* 0x040fe200028f0eff */
[----:B------:R-:W-:Y:S01]  /*71e10*/  VIADD R71, R71, UR68 ;  /* 0x0000004447477c36 */ /* 0x000fe20008000000 */
[----:B---3--:R-:W-:Y:S01]  /*71e20*/  ISETP.LT.AND P5, PT, R70, UR4, !P1 ;  /* 0x0000000446007c0c */ /* 0x008fe2000cfa1270 */
[----:B------:R-:W1:Y:S02]  /*71e30*/  LDCU UR4, c[0x0][0x39c] ;  /* 0x00007380ff0477ac */ /* 0x000e640008000800 */
[----:B------:R3:W-:Y:S01]  /*71e40*/  @P4 STG.E.U8 desc[UR20][R68.64], R72 ;  /* 0x0000004844004986 */ /* 0x0007e2000c101114 */
[----:B------:R-:W-:Y:S01]  /*71e50*/  IADD3 R70, P4, PT, R71, R3, RZ ;  /* 0x0000000347467210 */ /* 0x000fe20007f9e0ff */
[----:B---3--:R-:W-:-:S02]  /*71e60*/  IMAD.MOV.U32 R69, RZ, RZ, R73 ;  /* 0x000000ffff457224 */ /* 0x008fc400078e0049 */
[C---:B------:R-:W-:Y:S01]  /*71e70*/  VIADD R72, R71.reuse, UR68 ;  /* 0x0000004447487c36 */ /* 0x040fe20008000000 */
[----:B------:R-:W-:Y:S02]  /*71e80*/  LEA.HI.X.SX32 R71, R71, R2, 0x1, P4 ;  /* 0x0000000247477211 */ /* 0x000fe400020f0eff */
[----:B------:R-:W-:Y:S02]  /*71e90*/  SHF.R.S32.HI R69, RZ, 0x8, R69 ;  /* 0x00000008ff457819 */ /* 0x000fe40000011445 */
[----:B------:R-:W-:Y:S01]  /*71ea0*/  IADD3 R68, P4, PT, R72, R3, RZ ;  /* 0x0000000348447210 */ /* 0x000fe20007f9e0ff */
[----:B------:R-:W-:Y:S01]  /*71eb0*/  VIADD R73, R0, 0x6b ;  /* 0x0000006b00497836 */ /* 0x000fe20000000000 */
[----:B------:R-:W-:Y:S01]  /*71ec0*/  F2FP.SATFINITE.E4M3.F32.PACK_AB_MERGE_C R74, R14, R17, RZ ;  /* 0x000000110e4a723e */ /* 0x000fe200048070ff */
[----:B------:R3:W-:Y:S03]  /*71ed0*/  @P2 STG.E.U8 desc[UR20][R70.64], R69 ;  /* 0x0000004546002986 */ /* 0x0007e6000c101114 */
[----:B0-----:R-:W-:Y:S01]  /*71ee0*/  ISETP.LT.AND P2, PT, R73, UR6, !P1 ;  /* 0x0000000649007c0c */ /* 0x001fe2000cf41270 */
[----:B------:R-:W0:Y:S01]  /*71ef0*/  LDCU UR6, c[0x0][0x39c] ;  /* 0x00007380ff0677ac */ /* 0x000e220008000800 */
[----:B------:R-:W-:-:S02]  /*71f00*/  PRMT R73, R74, 0x9910, RZ ;  /* 0x000099104a497816 */ /* 0x000fc400000000ff */
[C---:B---3--:R-:W-:Y:S01]  /*71f10*/  LEA.HI.X.SX32 R69, R72.reuse, R2, 0x1, P4 ;  /* 0x0000000248457211 */ /* 0x048fe200020f0eff */
[----:B------:R-:W-:-:S04]  /*71f20*/  VIADD R71, R72, UR68 ;  /* 0x0000004448477c36 */ /* 0x000fc80008000000 */
[----:B------:R3:W-:Y:S01]  /*71f30*/  @P3 STG.E.U8 desc[UR20][R68.64], R74 ;  /* 0x0000004a44003986 */ /* 0x0007e2000c101114 */
[CC--:B------:R-:W-:Y:S01]  /*71f40*/  IADD3 R70, P3, PT, R71.reuse, R3.reuse, RZ ;  /* 0x0000000347467210 */ /* 0x0c0fe20007f7e0ff */
[C---:B------:R-:W-:Y:S01]  /*71f50*/  VIADD R72, R71.reuse, UR68 ;  /* 0x0000004447487c36 */ /* 0x040fe20008000000 */
[----:B------:R-:W-:Y:S02]  /*71f60*/  SHF.R.S32.HI R73, RZ, 0x8, R73 ;  /* 0x00000008ff497819 */ /* 0x000fe40000011449 */
[----:B------:R-:W-:Y:S01]  /*71f70*/  LEA.HI.X.SX32 R71, R71, R2, 0x1, P3 ;  /* 0x0000000247477211 */ /* 0x000fe200018f0eff */
[C---:B---3--:R-:W-:Y:S02]  /*71f80*/  VIADD R68, R0.reuse, 0x6c ;  /* 0x0000006c00447836 */ /* 0x048fe40000000000 */
[----:B------:R-:W-:Y:S02]  /*71f90*/  VIADD R69, R0, 0x6d ;  /* 0x0000006d00457836 */ /* 0x000fe40000000000 */
[----:B------:R3:W-:Y:S01]  /*71fa0*/  @P0 STG.E.U8 desc[UR20][R70.64], R73 ;  /* 0x0000004946000986 */ /* 0x0007e2000c101114 */
[----:B--2---:R-:W-:Y:S01]  /*71fb0*/  ISETP.LT.AND P3, PT, R68, UR8, !P1 ;  /* 0x0000000844007c0c */ /* 0x004fe2000cf61270 */
[----:B------:R-:W2:Y:S01]  /*71fc0*/  LDCU UR8, c[0x0][0x39c] ;  /* 0x00007380ff0877ac */ /* 0x000ea20008000800 */
[----:B------:R-:W-:-:S02]  /*71fd0*/  IADD3 R68, P4, PT, R72, R3, RZ ;  /* 0x0000000348447210 */ /* 0x000fc40007f9e0ff */
[----:B-1----:R-:W-:Y:S01]  /*71fe0*/  ISETP.LT.AND P0, PT, R69, UR4, !P1 ;  /* 0x0000000445007c0c */ /* 0x002fe2000cf01270 */
[----:B------:R-:W1:Y:S01]  /*71ff0*/  LDCU UR4, c[0x0][0x39c] ;  /* 0x00007380ff0477ac */ /* 0x000e620008000800 */
[----:B------:R-:W-:Y:S02]  /*72000*/  LEA.HI.X.SX32 R69, R72, R2, 0x1, P4 ;  /* 0x0000000248457211 */ /* 0x000fe400020f0eff */
[----:B---3--:R-:W-:Y:S01]  /*72010*/  F2FP.SATFINITE.E4M3.F32.PACK_AB_MERGE_C R70, R12, R15, RZ ;  /* 0x0000000f0c46723e */ /* 0x008fe200048070ff */
[----:B------:R-:W-:-:S03]  /*72020*/  VIADD R71, R72, UR68 ;  /* 0x0000004448477c36 */ /* 0x000fc60008000000 */
[----:B------:R-:W-:Y:S01]  /*72030*/  PRMT R72, R70, 0x9910, RZ ;  /* 0x0000991046487816 */ /* 0x000fe200000000ff */
[----:B------:R3:W-:Y:S01]  /*72040*/  @P5 STG.E.U8 desc[UR20][R68.64], R70 ;  /* 0x0000004644005986 */ /* 0x0007e2000c101114 */
[----:B------:R-:W-:-:S03]  /*72050*/  VIADD R73, R0, 0x6e ;  /* 0x0000006e00497836 */ /* 0x000fc60000000000 */
[----:B---3--:R-:W-:Y:S01]  /*72060*/  IMAD.MOV.U32 R69, RZ, RZ, R72 ;  /* 0x000000ffff457224 */ /* 0x008fe200078e0048 */
[C---:B------:R-:W-:Y:S01]  /*72070*/  IADD3 R70, P5, PT, R71.reuse, R3, RZ ;  /* 0x0000000347467210 */ /* 0x040fe20007fbe0ff */
[----:B------:R-:W-:-:S03]  /*72080*/  VIADD R72, R71, UR68 ;  /* 0x0000004447487c36 */ /* 0x000fc60008000000 */
[-C--:B------:R-:W-:Y:S02]  /*72090*/  LEA.HI.X.SX32 R71, R71, R2.reuse, 0x1, P5 ;  /* 0x0000000247477211 */ /* 0x080fe400028f0eff */
[----:B------:R-:W-:Y:S02]  /*720a0*/  SHF.R.S32.HI R69, RZ, 0x8, R69 ;  /* 0x00000008ff457819 */ /* 0x000fe40000011445 */
[----:B------:R-:W-:Y:S02]  /*720b0*/  IADD3 R68, P5, PT, R72, R3, RZ ;  /* 0x0000000348447210 */ /* 0x000fe40007fbe0ff */
[----:B-----5:R-:W-:Y:S01]  /*720c0*/  F2FP.SATFINITE.E4M3.F32.PACK_AB_MERGE_C R74, R10, R13, RZ ;  /* 0x0000000d0a4a723e */ /* 0x020fe200048070ff */
[----:B------:R3:W-:Y:S01]  /*720d0*/  @P2 STG.E.U8 desc[UR20][R70.64], R69 ;  /* 0x0000004546002986 */ /* 0x0007e2000c101114 */
[----:B0-----:R-:W-:Y:S01]  /*720e0*/  ISETP.LT.AND P4, PT, R73, UR6, !P1 ;  /* 0x0000000649007c0c */ /* 0x001fe2000cf81270 */
[----:B------:R-:W-:Y:S01]  /*720f0*/  VIADD R73, R0, 0x6f ;  /* 0x0000006f00497836 */ /* 0x000fe20000000000 */
[----:B------:R-:W0:Y:S01]  /*72100*/  LDCU UR6, c[0x0][0x39c] ;  /* 0x00007380ff0677ac */ /* 0x000e220008000800 */
[----:B------:R-:W5:Y:S01]  /*72110*/  LDL.LU R10, [R1+0x20cc] ;  /* 0x0020cc00010a7983 */ /* 0x000f620000300800 */
[C---:B---3--:R-:W-:Y:S01]  /*72120*/  LEA.HI.X.SX32 R69, R72.reuse, R2, 0x1, P5 ;  /* 0x0000000248457211 */ /* 0x048fe200028f0eff */
[----:B------:R-:W-:Y:S01]  /*72130*/  VIADD R71, R72, UR68 ;  /* 0x0000004448477c36 */ /* 0x000fe20008000000 */
[----:B----4-:R-:W-:-:S02]  /*72140*/  F2FP.SATFINITE.E4M3.F32.PACK_AB_MERGE_C R72, R9, R11, RZ ;  /* 0x0000000b0948723e */ /* 0x010fc400048070ff */
[----:B------:R-:W3:Y:S04]  /*72150*/  LDL.LU R11, [R1+0x598] ;  /* 0x00059800010b7983 */ /* 0x000ee80000300800 */
[----:B------:R-:W3:Y:S01]  /*72160*/  LDL.LU R9, [R1+0x59c] ;  /* 0x00059c0001097983 */ /* 0x000ee20000300800 */
[----:B-1----:R-:W-:Y:S01]  /*72170*/  ISETP.LT.AND P2, PT, R73, UR4, !P1 ;  /* 0x0000000449007c0c */ /* 0x002fe2000cf41270 */
[----:B------:R-:W1:Y:S01]  /*72180*/  LDCU UR4, c[0x0][0x39c] ;  /* 0x00007380ff0477ac */ /* 0x000e620008000800 */
[----:B------:R-:W-:Y:S01]  /*72190*/  PRMT R73, R74, 0x9910, RZ ;  /* 0x000099104a497816 */ /* 0x000fe200000000ff */
[----:B------:R4:W-:Y:S01]  /*721a0*/  @P3 STG.E.U8 desc[UR20][R68.64], R74 ;  /* 0x0000004a44003986 */ /* 0x0009e2000c101114 */
[----:B------:R-:W-:-:S03]  /*721b0*/  IADD3 R70, P3, PT, R71, R3, RZ ;  /* 0x0000000347467210 */ /* 0x000fc60007f7e0ff */
[----:B----4-:R-:W-:Y:S02]  /*721c0*/  IMAD.MOV.U32 R69, RZ, RZ, R73 ;  /* 0x000000ffff457224 */ /* 0x010fe400078e0049 */
[----:B------:R-:W-:Y:S02]  /*721d0*/  VIADD R68, R0, 0x70 ;  /* 0x0000007000447836 */ /* 0x000fe40000000000 */
[C---:B------:R-:W-:Y:S01]  /*721e0*/  VIADD R0, R71.reuse, UR68 ;  /* 0x0000004447007c36 */ /* 0x040fe20008000000 */
[-C--:B------:R-:W-:Y:S02]  /*721f0*/  LEA.HI.X.SX32 R71, R71, R2.reuse, 0x1, P3 ;  /* 0x0000000247477211 */ /* 0x080fe400018f0eff */
[----:B------:R-:W-:Y:S02]  /*72200*/  SHF.R.S32.HI R69, RZ, 0x8, R69 ;  /* 0x00000008ff457819 */ /* 0x000fe40000011445 */
[----:B------:R-:W-:Y:S01]  /*72210*/  ISETP.LT.AND P3, PT, R68, UR5, !P1 ;  /* 0x0000000544007c0c */ /* 0x000fe2000cf61270 */
[----:B------:R-:W4:Y:S01]  /*72220*/  LDCU UR5, c[0x0][0x39c] ;  /* 0x00007380ff0577ac */ /* 0x000f220008000800 */
[----:B------:R-:W-:Y:S01]  /*72230*/  IADD3 R68, P5, PT, R0, R3, RZ ;  /* 0x0000000300447210 */ /* 0x000fe20007fbe0ff */
[----:B------:R0:W-:Y:S01]  /*72240*/  @P0 STG.E.U8 desc[UR20][R70.64], R69 ;  /* 0x0000004546000986 */ /* 0x0001e2000c101114 */
[----:B-1----:R-:W-:Y:S01]  /*72250*/  ISETP.LT.AND P0, PT, R8, UR4, !P1 ;  /* 0x0000000408007c0c */ /* 0x002fe2000cf01270 */
[----:B------:R-:W5:Y:S02]  /*72260*/  LDCU UR4, c[0x0][0x39c] ;  /* 0x00007380ff0477ac */ /* 0x000f640008000800 */
[----:B------:R-:W2:Y:S01]  /*72270*/  LDL.LU R8, [R1+0x20e0] ;  /* 0x0020e00001087983 */ /* 0x000ea20000300800 */
[----:B0-----:R-:W-:-:S05]  /*72280*/  LEA.HI.X.SX32 R69, R0, R2, 0x1, P5 ;  /* 0x0000000200457211 */ /* 0x001fca00028f0eff */
[----:B------:R0:W-:Y:S01]  /*72290*/  @P4 STG.E.U8 desc[UR20][R68.64], R72 ;  /* 0x0000004844004986 */ /* 0x0001e2000c101114 */
[----:B------:R-:W-:Y:S01]  /*722a0*/  ISETP.LT.AND P4, PT, R4, UR6, !P1 ;  /* 0x0000000604007c0c */ /* 0x000fe2000cf81270 */
[----:B------:R-:W-:Y:S02]  /*722b0*/  VIADD R71, R0, UR68 ;  /* 0x0000004400477c36 */ /* 0x000fe40008000000 */
[----:B------:R-:W2:Y:S01]  /*722c0*/  LDL.LU R4, [R1+0x20ac] ;  /* 0x0020ac0001047983 */ /* 0x000ea20000300800 */
[----:B------:R-:W-:Y:S01]  /*722d0*/  PRMT R0, R72, 0x9910, RZ ;  /* 0x0000991048007816 */ /* 0x000fe200000000ff */
[----:B------:R-:W1:Y:S01]  /*722e0*/  LDCU UR6, c[0x0][0x39c] ;  /* 0x00007380ff0677ac */ /* 0x000e620008000800 */
[----:B------:R-:W-:-:S03]  /*722f0*/  IADD3 R70, P5, PT, R71, R3, RZ ;  /* 0x0000000347467210 */ /* 0x000fc60007fbe0ff */
[----:B0-----:R-:W-:Y:S02]  /*72300*/  IMAD.MOV.U32 R69, RZ, RZ, R0 ;  /* 0x000000ffff457224 */ /* 0x001fe400078e0000 */
[----:B------:R-:W-:Y:S01]  /*72310*/  VIADD R0, R71, UR68 ;  /* 0x0000004447007c36 */ /* 0x000fe20008000000 */
[----:B------:R-:W-:Y:S02]  /*72320*/  F2FP.SATFINITE.E4M3.F32.PACK_AB_MERGE_C R72, R7, R6, RZ ;  /* 0x000000060748723e */ /* 0x000fe400048070ff */
[-C--:B------:R-:W-:Y:S01]  /*72330*/  LEA.HI.X.SX32 R71, R71, R2.reuse, 0x1, P5 ;  /* 0x0000000247477211 */ /* 0x080fe200028f0eff */
[----:B------:R-:W2:Y:S01]  /*72340*/  LDL.LU R6, [R1+0x5a0] ;  /* 0x0005a00001067983 */ /* 0x000ea20000300800 */
[----:B------:R-:W-:Y:S02]  /*72350*/  SHF.R.S32.HI R69, RZ, 0x8, R69 ;  /* 0x00000008ff457819 */ /* 0x000fe40000011445 */
[C---:B------:R-:W-:Y:S01]  /*72360*/  IADD3 R68, P5, PT, R0.reuse, R3, RZ ;  /* 0x0000000300447210 */ /* 0x040fe20007fbe0ff */
[----:B------:R-:W2:Y:S04]  /*72370*/  LDL.LU R7, [R1+0x5a4] ;  /* 0x0005a40001077983 */ /* 0x000ea80000300800 */
[----:B------:R0:W-:Y:S01]  /*72380*/  @P2 STG.E.U8 desc[UR20][R70.64], R69 ;  /* 0x0000004546002986 */ /* 0x0001e2000c101114 */
[----:B----4-:R-:W-:Y:S01]  /*72390*/  ISETP.LT.AND P2, PT, R5, UR5, !P1 ;  /* 0x0000000505007c0c */ /* 0x010fe2000cf41270 */
[----:B------:R-:W2:Y:S02]  /*723a0*/  LDCU UR5, c[0x0][0x39c] ;  /* 0x00007380ff0577ac */ /* 0x000ea40008000800 */
[----:B------:R-:W4:Y:S01]  /*723b0*/  LDL.LU R5, [R1+0x20b8] ;  /* 0x0020b80001057983 */ /* 0x000f220000300800 */
[C---:B0-----:R-:W-:Y:S01]  /*723c0*/  LEA.HI.X.SX32 R69, R0.reuse, R2, 0x1, P5 ;  /* 0x0000000200457211 */ /* 0x041fe200028f0eff */
[----:B------:R-:W-:Y:S01]  /*723d0*/  VIADD R71, R0, UR68 ;  /* 0x0000004400477c36 */ /* 0x000fe20008000000 */
[----:B------:R-:W-:-:S03]  /*723e0*/  PRMT R0, R72, 0x9910, RZ ;  /* 0x0000991048007816 */ /* 0x000fc600000000ff */
[----:B------:R0:W-:Y:S01]  /*723f0*/  @P3 STG.E.U8 desc[UR20][R68.64], R72 ;  /* 0x0000004844003986 */ /* 0x0001e2000c101114 */
[CC--:B------:R-:W-:Y:S01]  /*72400*/  IADD3 R70, P3, PT, R71.reuse, R3.reuse, RZ ;  /* 0x0000000347467210 */ /* 0x0c0fe20007f7e0ff */
[----:B0-----:R-:W-:Y:S02]  /*72410*/  IMAD.MOV.U32 R69, RZ, RZ, R0 ;  /* 0x000000ffff457224 */ /* 0x001fe400078e0000 */
[C---:B------:R-:W-:Y:S01]  /*72420*/  VIADD R0, R71.reuse, UR68 ;  /* 0x0000004447007c36 */ /* 0x040fe20008000000 */
[----:B------:R-:W-:Y:S02]  /*72430*/  LEA.HI.X.SX32 R71, R71, R2, 0x1, P3 ;  /* 0x0000000247477211 */ /* 0x000fe400018f0eff */
[----:B------:R-:W-:Y:S02]  /*72440*/  SHF.R.S32.HI R69, RZ, 0x8, R69 ;  /* 0x00000008ff457819 */ /* 0x000fe40000011445 */
[----:B------:R-:W-:-:S03]  /*72450*/  IADD3 R68, P5, PT, R0, R3, RZ ;  /* 0x0000000300447210 */ /* 0x000fc60007fbe0ff */
[----:B------:R0:W-:Y:S02]  /*72460*/  @P0 STG.E.U8 desc[UR20][R70.64], R69 ;  /* 0x0000004546000986 */ /* 0x0001e4000c101114 */
[----:B0-----:R-:W-:Y:S02]  /*72470*/  LEA.HI.X.SX32 R69, R0, R2, 0x1, P5 ;  /* 0x0000000200457211 */ /* 0x001fe400028f0eff */
[----:B-----5:R-:W-:Y:S02]  /*72480*/  ISETP.LT.AND P3, PT, R10, UR4, !P1 ;  /* 0x000000040a007c0c */ /* 0x020fe4000cf61270 */
[----:B---3--:R-:W-:Y:S01]  /*72490*/  F2FP.SATFINITE.E4M3.F32.PACK_AB_MERGE_C R72, R9, R11, RZ ;  /* 0x0000000b0948723e */ /* 0x008fe200048070ff */
[----:B------:R-:W3:Y:S01]  /*724a0*/  LDL.LU R10, [R1+0x20c8] ;  /* 0x0020c800010a7983 */ /* 0x000ee20000300800 */
[----:B------:R-:W-:Y:S01]  /*724b0*/  VIADD R71, R0, UR68 ;  /* 0x0000004400477c36 */ /* 0x000fe20008000000 */
[----:B------:R-:W4:Y:S02]  /*724c0*/  LDCU UR4, c[0x0][0x39c] ;  /* 0x00007380ff0477ac */ /* 0x000f240008000800 */
[----:B------:R-:W5:Y:S04]  /*724d0*/  LDL.LU R11, [R1+0x5a8] ;  /* 0x0005a800010b7983 */ /* 0x000f680000300800 */
[----:B------:R-:W5:Y:S04]  /*724e0*/  LDL.LU R9, [R1+0x5ac] ;  /* 0x0005ac0001097983 */ /* 0x000f680000300800 */
[----:B------:R0:W-:Y:S01]  /*724f0*/  @P4 STG.E.U8 desc[UR20][R68.64], R72 ;  /* 0x0000004844004986 */ /* 0x0001e2000c101114 */
[----:B--2---:R-:W-:Y:S01]  /*72500*/  ISETP.LT.AND P0, PT, R8, UR5, !P1 ;  /* 0x0000000508007c0c */ /* 0x004fe2000cf01270 */
[----:B------:R-:W3:Y:S02]  /*72510*/  LDCU UR5, c[0x0][0x39c] ;  /* 0x00007380ff0577ac */ /* 0x000ee40008000800 */
[----:B------:R-:W2:Y:S01]  /*72520*/  LDL.LU R8, [R1+0x20dc] ;  /* 0x0020dc0001087983 */ /* 0x000ea20000300800 */
[----:B-1----:R-:W-:Y:S01]  /*72530*/  ISETP.LT.AND P4, PT, R4, UR6, !P1 ;  /* 0x0000000604007c0c */ /* 0x002fe2000cf81270 */
[----:B------:R-:W1:Y:S02]  /*72540*/  LDCU UR6, c[0x0][0x39c] ;  /* 0x00007380ff0677ac */ /* 0x000e640008000800 */
[----:B------:R-:W1:Y:S01]  /*72550*/  LDL.LU R4, [R1+0x20f4] ;  /* 0x0020f40001047983 */ /* 0x000e620000300800 */
[----:B------:R-:W-:-:S02]  /*72560*/  PRMT R0, R72, 0x9910, RZ ;  /* 0x0000991048007816 */ /* 0x000fc400000000ff */
[----:B------:R-:W-:-:S03]  /*72570*/  IADD3 R70, P5, PT, R71, R3, RZ ;  /* 0x0000000347467210 */ /* 0x000fc60007fbe0ff */
[----:B0-----:R-:W-:Y:S02]  /*72580*/  IMAD.MOV.U32 R69, RZ, RZ, R0 ;  /* 0x000000ffff457224 */ /* 0x001fe400078e0000 */
[C---:B------:R-:W-:Y:S01]  /*72590*/  VIADD R0, R71.reuse, UR68 ;  /* 0x0000004447007c36 */ /* 0x040fe20008000000 */
[----:B------:R-:W-:Y:S02]  /*725a0*/  LEA.HI.X.SX32 R71, R71, R2, 0x1, P5 ;  /* 0x0000000247477211 */ /* 0x000fe400028f0eff */
[----:B------:R-:W-:Y:S02]  /*725b0*/  SHF.R.S32.HI R69, RZ, 0x8, R69 ;  /* 0x00000008ff457819 */ /* 0x000fe40000011445 */
[C---:B------:R-:W-:Y:S02]  /*725c0*/  IADD3 R68, P5, PT, R0.reuse, R3, RZ ;  /* 0x0000000300447210 */ /* 0x040fe40007fbe0ff */
[----:B------:R-:W-:Y:S02]  /*725d0*/  F2FP.SATFINITE.E4M3.F32.PACK_AB_MERGE_C R72, R7, R6, RZ ;  /* 0x000000060748723e */ /* 0x000fe400048070ff */
[----:B------:R-:W2:Y:S04]  /*725e0*/  LDL.LU R6, [R1+0x5b0] ;  /* 0x0005b00001067983 */ /* 0x000ea80000300800 */
        /* <DEDUP_REMOVED lines=17> */
[----:B---3--:R-:W-:Y:S02]  /*72700*/  ISETP.LT.AND P3, PT, R10, UR5, !P1 ;  /* 0x000000050a007c0c */ /* 0x008fe4000cf61270 */
[----:B-----5:R-:W-:Y:S01]  /*72710*/  F2FP.SATFINITE.E4M3.F32.PACK_AB_MERGE_C R72, R9, R11, RZ ;  /* 0x0000000b0948723e */ /* 0x020fe200048070ff */
        /* <DEDUP_REMOVED lines=58> */
[----:B------:R-:W-:-:S03]  /*72ac0*/  IADD3 R68, P5, PT, R0, R3, RZ ;  /* 0x0000000300447210 */ /* 0x000fc60007fbe0ff */
[----:B------:R0:W-:Y:S01]  /*72ad0*/  @P2 STG.E.U8 desc[UR20][R70.64], R69 ;  /* 0x0000004546002986 */ /* 0x0001e2000c101114 */
[----:B------:R-:W-:-:S03]  /*72ae0*/  F2FP.SATFINITE.E4M3.F32.PACK_AB_MERGE_C R72, R7, R6, RZ ;  /* 0x000000060748723e */ /* 0x000fc600048070ff */
[----:B------:R-:W2:Y:S04]  /*72af0*/  LDL.LU R6, [R1+0x400] ;  /* 0x0004000001067983 */ /* 0x000ea80000300800 */
[----:B------:R-:W2:Y:S01]  /*72b00*/  LDL.LU R7, [R1+0x404] ;  /* 0x0004040001077983 */ /* 0x000ea20000300800 */
[C---:B0-----:R-:W-:Y:S01]  /*72b10*/  LEA.HI.X.SX32 R69, R0.reuse, R2, 0x1, P5 ;  /* 0x0000000200457211 */ /* 0x041fe200028f0eff */
[----:B------:R-:W-:Y:S01]  /*72b20*/  VIADD R71, R0, UR68 ;  /* 0x0000004400477c36 */ /* 0x000fe20008000000 */
[----:B------:R-:W-:-:S03]  /*72b30*/  PRMT R0, R72, 0x9910, RZ ;  /* 0x0000991048007816 */ /* 0x000fc600000000ff */
[----:B------:R0:W-:Y:S01]  /*72b40*/  @P3 STG.E.U8 desc[UR20][R68.64], R72 ;  /* 0x0000004844003986 */ /* 0x0001e2000c101114 */
[----:B------:R-:W-:Y:S02]  /*72b50*/  IADD3 R70, P3, PT, R71, R3, RZ ;  /* 0x0000000347467210 */ /* 0x000fe40007f7e0ff */
[----:B----4-:R-:W-:Y:S01]  /*72b60*/  ISETP.LT.AND P2, PT, R5, UR4, !P1 ;  /* 0x0000000405007c0c */ /* 0x010fe2000cf41270 */
[----:B------:R-:W2:Y:S01]  /*72b70*/  LDCU UR4, c[0x0][0x39c] ;  /* 0x00007380ff0477ac */ /* 0x000ea20008000800 */
[----:B------:R-:W4:Y:S01]  /*72b80*/  LDL.LU R5, [R1+0x2104] ;  /* 0x0021040001057983 */ /* 0x000f220000300800 */
[----:B0-----:R-:W-:Y:S02]  /*72b90*/  IMAD.MOV.U32 R69, RZ, RZ, R0 ;  /* 0x000000ffff457224 */ /* 0x001fe400078e0000 */
[C---:B------:R-:W-:Y:S01]  /*72ba0*/  VIADD R0, R71.reuse, UR68 ;  /* 0x0000004447007c36 */ /* 0x040fe20008000000 */
[----:B------:R-:W-:Y:S02]  /*72bb0*/  LEA.HI.X.SX32 R71, R71, R2, 0x1, P3 ;  /* 0x0000000247477211 */ /* 0x000fe400018f0eff */
[----:B------:R-:W-:-:S02]  /*72bc0*/  SHF.R.S32.HI R69, RZ, 0x8, R69 ;  /* 0x00000008ff457819 */ /* 0x000fc40000011445 */
        /* <DEDUP_REMOVED lines=9> */
[----:B------:R-:W5:Y:S01]  /*72c60*/  LDL.LU R9, [R1+0x40c] ;  /* 0x00040c0001097983 */ /* 0x000f620000300800 */
[----:B--2---:R-:W-:Y:S01]  /*72c70*/  ISETP.LT.AND P0, PT, R8, UR4, !P1 ;  /* 0x0000000408007c0c */ /* 0x004fe2000cf01270 */
[----:B------:R-:W3:Y:S02]  /*72c80*/  LDCU UR4, c[0x0][0x39c] ;  /* 0x00007380ff0477ac */ /* 0x000ee40008000800 */
[----:B------:R0:W-:Y:S04]  /*72c90*/  @P4 STG.E.U8 desc[UR20][R68.64], R72 ;  /* 0x0000004844004986 */ /* 0x0001e8000c101114 */
        /* <DEDUP_REMOVED lines=79> */
[----:B------:R0:W-:Y:S01]  /*73190*/  @P4 STG.E.U8 desc[UR20][R68.64], R72 ;  /* 0x0000004844004986 */ /* 0x0001e2000c101114 */
[----:B-1----:R-:W-:Y:S01]  /*731a0*/  ISETP.LT.AND P4, PT, R4, UR6, !P1 ;  /* 0x0000000604007c0c */ /* 0x002fe2000cf81270 */
[----:B------:R-:W1:Y:S02]  /*731b0*/  LDCU UR6, c[0x0][0x39c] ;  /* 0x00007380ff0677ac */ /* 0x000e640008000800 */
[----:B------:R-:W2:Y:S04]  /*731c0*/  LDL.LU R8, [R1+0x212c] ;  /* 0x00212c0001087983 */ /* 0x000ea80000300800 */
        /* <DEDUP_REMOVED lines=247> */
[----:B------:R-:W-:Y:S02]  /*74140*/  F2FP.SATFINITE.E4M3.F32.PACK_AB_MERGE_C R72, R7, R6, RZ ;  /* 0x000000060748723e */ /* 0x000fe400048070ff */
[----:B------:R-:W2:Y:S01]  /*74150*/  LDL.LU R6, [R1+0x490] ;  /* 0x0004900001067983 */ /* 0x000ea20000300800 */
[----:B------:R-:W-:-:S03]  /*74160*/  IADD3 R68, P5, PT, R0, R3, RZ ;  /* 0x0000000300447210 */ /* 0x000fc60007fbe0ff */
        /* <DEDUP_REMOVED lines=36> */
[----:B------:R-:W-:Y:S02]  /*743b0*/  F2FP.SATFINITE.E4M3.F32.PACK_AB_MERGE_C R72, R7, R6, RZ ;  /* 0x000000060748723e */ /* 0x000fe400048070ff */
[----:B------:R-:W-:Y:S01]  /*743c0*/  SHF.R.S32.HI R69, RZ, 0x8, R69 ;  /* 0x00000008ff457819 */ /* 0x000fe20000011445 */
        /* <DEDUP_REMOVED lines=240> */
[C---:B------:R-:W-:Y:S01]  /*752d0*/  IADD3 R68, P5, PT, R0.reuse, R3, RZ ;  /* 0x0000000300447210 */ /* 0x040fe20007fbe0ff */
        /* <DEDUP_REMOVED lines=78> */
[CC--:B------:R-:W-:Y:S02]  /*757c0*/  IADD3 R68, P5, PT, R0.reuse, R3.reuse, RZ ;  /* 0x0000000300447210 */ /* 0x0c0fe40007fbe0ff */
[----:B------:R-:W-:Y:S01]  /*757d0*/  F2FP.SATFINITE.E4M3.F32.PACK_AB_MERGE_C R72, R7, R6, RZ ;  /* 0x000000060748723e */ /* 0x000fe200048070ff */
[----:B------:R0:W-:Y:S04]  /*757e0*/  @P2 STG.E.U8 desc[UR20][R70.64], R69 ;  /* 0x0000004546002986 */ /* 0x0001e8000c101114 */
[----:B------:R-:W2:Y:S01]  /*757f0*/  LDL.LU R6, [R1+0x320] ;  /* 0x0003200001067983 */ /* 0x000ea20000300800 */
[----:B----4-:R-:W-:Y:S01]  /*75800*/  ISETP.LT.AND P2, PT, R5, UR4, !P1 ;  /* 0x0000000405007c0c */ /* 0x010fe2000cf41270 */
[----:B------:R-:W2:Y:S02]  /*75810*/  LDCU UR4, c[0x0][0x39c] ;  /* 0x00007380ff0477ac */ /* 0x000ea40008000800 */
[----:B------:R-:W4:Y:S01]  /*75820*/  LDL.LU R7, [R1+0x324] ;  /* 0x0003240001077983 */ /* 0x000f220000300800 */
[C---:B0-----:R-:W-:Y:S01]  /*75830*/  LEA.HI.X.SX32 R69, R0.reuse, R2, 0x1, P5 ;  /* 0x0000000200457211 */ /* 0x041fe200028f0eff */
[----:B------:R-:W-:Y:S01]  /*75840*/  VIADD R71, R0, UR68 ;  /* 0x0000004400477c36 */ /* 0x000fe20008000000 */
[----:B------:R-:W-:Y:S01]  /*75850*/  PRMT R0, R72, 0x9910, RZ ;  /* 0x0000991048007816 */ /* 0x000fe200000000ff */
[----:B------:R-:W4:Y:S04]  /*75860*/  LDL.LU R5, [R1+0x21e8] ;  /* 0x0021e80001057983 */ /* 0x000f280000300800 */
[----:B------:R0:W-:Y:S01]  /*75870*/  @P3 STG.E.U8 desc[UR20][R68.64], R72 ;  /* 0x0000004844003986 */ /* 0x0001e2000c101114 */
[----:B------:R-:W-:Y:S01]  /*75880*/  IADD3 R70, P3, PT, R71, R3, RZ ;  /* 0x0000000347467210 */ /* 0x000fe20007f7e0ff */
[----:B0-----:R-:W-:-:S02]  /*75890*/  IMAD.MOV.U32 R69, RZ, RZ, R0 ;  /* 0x000000ffff457224 */ /* 0x001fc400078e0000 */
        /* <DEDUP_REMOVED lines=10> */
[----:B------:R-:W0:Y:S02]  /*75940*/  LDCU UR5, c[0x0][0x39c] ;  /* 0x00007380ff0577ac */ /* 0x000e240008000800 */
[----:B------:R-:W5:Y:S04]  /*75950*/  LDL.LU R11, [R1+0x328] ;  /* 0x00032800010b7983 */ /* 0x000f680000300800 */
[----:B------:R-:W5:Y:S01]  /*75960*/  LDL.LU R9, [R1+0x32c] ;  /* 0x00032c0001097983 */ /* 0x000f620000300800 */
[----:B--2---:R-:W-:Y:S01]  /*75970*/  ISETP.LT.AND P0, PT, R8, UR4, !P1 ;  /* 0x0000000408007c0c */ /* 0x004fe2000cf01270 */
[----:B------:R-:W3:Y:S02]  /*75980*/  LDCU UR4, c[0x0][0x39c] ;  /* 0x00007380ff0477ac */ /* 0x000ee40008000800 */
[----:B------:R2:W-:Y:S01]  /*75990*/  @P4 STG.E.U8 desc[UR20][R68.64], R72 ;  /* 0x0000004844004986 */ /* 0x0005e2000c101114 */
[----:B-1----:R-:W-:Y:S01]  /*759a0*/  ISETP.LT.AND P4, PT, R4, UR6, !P1 ;  /* 0x0000000604007c0c */ /* 0x002fe2000cf81270 */
[----:B------:R-:W1:Y:S02]  /*759b0*/  LDCU UR6, c[0x0][0x39c] ;  /* 0x00007380ff0677ac */ /* 0x000e640008000800 */
[----:B------:R-:W5:Y:S04]  /*759c0*/  LDL.LU R8, [R1+0x2224] ;  /* 0x0022240001087983 */ /* 0x000f680000300800 */
[----:B------:R-:W1:Y:S01]  /*759d0*/  LDL.LU R4, [R1+0x222c] ;  /* 0x00222c0001047983 */ /* 0x000e620000300800 */
[----:B------:R-:W-:-:S02]  /*759e0*/  PRMT R0, R72, 0x9910, RZ ;  /* 0x0000991048007816 */ /* 0x000fc400000000ff */
[----:B------:R-:W-:-:S03]  /*759f0*/  IADD3 R70, P5, PT, R71, R3, RZ ;  /* 0x0000000347467210 */ /* 0x000fc60007fbe0ff */
[----:B--2---:R-:W-:Y:S02]  /*75a00*/  IMAD.MOV.U32 R69, RZ, RZ, R0 ;  /* 0x000000ffff457224 */ /* 0x004fe400078e0000 */
[C---:B------:R-:W-:Y:S01]  /*75a10*/  VIADD R0, R71.reuse, UR68 ;  /* 0x0000004447007c36 */ /* 0x040fe20008000000 */
[----:B------:R-:W-:Y:S02]  /*75a20*/  LEA.HI.X.SX32 R71, R71, R2, 0x1, P5 ;  /* 0x0000000247477211 */ /* 0x000fe400028f0eff */
[----:B------:R-:W-:Y:S02]  /*75a30*/  SHF.R.S32.HI R69, RZ, 0x8, R69 ;  /* 0x00000008ff457819 */ /* 0x000fe40000011445 */
[C---:B------:R-:W-:Y:S02]  /*75a40*/  IADD3 R68, P5, PT, R0.reuse, R3, RZ ;  /* 0x0000000300447210 */ /* 0x040fe40007fbe0ff */
[----:B----4-:R-:W-:Y:S01]  /*75a50*/  F2FP.SATFINITE.E4M3.F32.PACK_AB_MERGE_C R72, R7, R6, RZ ;  /* 0x000000060748723e */ /* 0x010fe200048070ff */
[----:B------:R2:W-:Y:S04]  /*75a60*/  @P2 STG.E.U8 desc[UR20][R70.64], R69 ;  /* 0x0000004546002986 */ /* 0x0005e8000c101114 */
[----:B------:R-:W4:Y:S04]  /*75a70*/  LDL.LU R6, [R1+0x330] ;  /* 0x0003300001067983 */ /* 0x000f280000300800 */
[----:B------:R-:W4:Y:S01]  /*75a80*/  LDL.LU R7, [R1+0x334] ;  /* 0x0003340001077983 */ /* 0x000f220000300800 */
[C---:B--2---:R-:W-:Y:S01]  /*75a90*/  LEA.HI.X.SX32 R69, R0.reuse, R2, 0x1, P5 ;  /* 0x0000000200457211 */ /* 0x044fe200028f0eff */
[----:B------:R-:W-:Y:S01]  /*75aa0*/  VIADD R0, R0, UR68 ;  /* 0x0000004400007c36 */ /* 0x000fe20008000000 */
[----:B------:R-:W-:-:S03]  /*75ab0*/  PRMT R70, R72, 0x9910, RZ ;  /* 0x0000991048467816 */ /* 0x000fc600000000ff */
[----:B------:R2:W-:Y:S01]  /*75ac0*/  @P3 STG.E.U8 desc[UR20][R68.64], R72 ;  /* 0x0000004844003986 */ /* 0x0005e2000c101114 */
[C---:B------:R-:W-:Y:S01]  /*75ad0*/  VIADD R71, R0.reuse, UR68 ;  /* 0x0000004400477c36 */ /* 0x040fe20008000000 */
[----:B--2---:R-:W-:-:S04]  /*75ae0*/  IADD3 R68, P3, PT, R0, R3, RZ ;  /* 0x0000000300447210 */ /* 0x004fc80007f7e0ff */
[----:B------:R-:W-:Y:S02]  /*75af0*/  LEA.HI.X.SX32 R69, R0, R2, 0x1, P3 ;  /* 0x0000000200457211 */ /* 0x000fe400018f0eff */
[----:B------:R-:W-:Y:S02]  /*75b00*/  SHF.R.S32.HI R0, RZ, 0x8, R70 ;  /* 0x00000008ff007819 */ /* 0x000fe40000011446 */
[----:B------:R-:W-:-:S03]  /*75b10*/  IADD3 R70, P5, PT, R71, R3, RZ ;  /* 0x0000000347467210 */ /* 0x000fc60007fbe0ff */
[----:B------:R2:W-:Y:S01]  /*75b20*/  @P0 STG.E.U8 desc[UR20][R68.64], R0 ;  /* 0x0000000044000986 */ /* 0x0005e2000c101114 */
[----:B0-----:R-:W-:Y:S01]  /*75b30*/  ISETP.LT.AND P2, PT, R5, UR5, !P1 ;  /* 0x0000000505007c0c */ /* 0x001fe2000cf41270 */
[----:B------:R-:W0:Y:S02]  /*75b40*/  LDCU UR5, c[0x0][0x39c] ;  /* 0x00007380ff0577ac */ /* 0x000e240008000800 */
[----:B------:R-:W4:Y:S01]  /*75b50*/  LDL.LU R5, [R1+0x2250] ;  /* 0x0022500001057983 */ /* 0x000f220000300800 */
[C---:B--2---:R-:W-:Y:S01]  /*75b60*/  VIADD R0, R71.reuse, UR68 ;  /* 0x0000004447007c36 */ /* 0x044fe20008000000 */
[----:B------:R-:W-:Y:S02]  /*75b70*/  LEA.HI.X.SX32 R71, R71, R2, 0x1, P5 ;  /* 0x0000000247477211 */ /* 0x000fe400028f0eff */
[----:B---3--:R-:W-:Y:S01]  /*75b80*/  ISETP.LT.AND P3, PT, R10, UR4, !P1 ;  /* 0x000000040a007c0c */ /* 0x008fe2000cf61270 */
[----:B------:R-:W2:Y:S01]  /*75b90*/  LDCU UR4, c[0x0][0x39c] ;  /* 0x00007380ff0477ac */ /* 0x000ea20008000800 */
[----:B------:R-:W3:Y:S01]  /*75ba0*/  LDL.LU R10, [R1+0x21fc] ;  /* 0x0021fc00010a7983 */ /* 0x000ee20000300800 */
[----:B-----5:R-:W-:-:S05]  /*75bb0*/  F2FP.SATFINITE.E4M3.F32.PACK_AB_MERGE_C R72, R9, R11, RZ ;  /* 0x0000000b0948723e */ /* 0x020fca00048070ff */
[----:B------:R5:W-:Y:S01]  /*75bc0*/  @P4 STG.E.U8 desc[UR20][R70.64], R72 ;  /* 0x0000004846004986 */ /* 0x000be2000c101114 */
[----:B-1----:R-:W-:Y:S01]  /*75bd0*/  ISETP.LT.AND P4, PT, R4, UR6, !P1 ;  /* 0x0000000604007c0c */ /* 0x002fe2000cf81270 */
[----:B------:R-:W1:Y:S02]  /*75be0*/  LDCU UR6, c[0x0][0x39c] ;  /* 0x00007380ff0677ac */ /* 0x000e640008000800 */
[----:B------:R-:W1:Y:S04]  /*75bf0*/  LDL.LU R4, [R1+0x2210] ;  /* 0x0022100001047983 */ /* 0x000e680000300800 */
[----:B------:R-:W3:Y:S04]  /*75c00*/  LDL.LU R11, [R1+0x338] ;  /* 0x00033800010b7983 */ /* 0x000ee80000300800 */
[----:B------:R-:W3:Y:S01]  /*75c10*/  LDL.LU R9, [R1+0x33c] ;  /* 0x00033c0001097983 */ /* 0x000ee20000300800 */
[----:B------:R-:W-:-:S02]  /*75c20*/  PRMT R73, R72, 0x9910, RZ ;  /* 0x0000991048497816 */ /* 0x000fc400000000ff */
[C---:B------:R-:W-:Y:S01]  /*75c30*/  IADD3 R68, P5, PT, R0.reuse, R3, RZ ;  /* 0x0000000300447210 */ /* 0x040fe20007fbe0ff */
[C---:B-----5:R-:W-:Y:S01]  /*75c40*/  VIADD R71, R0.reuse, UR68 ;  /* 0x0000004400477c36 */ /* 0x060fe20008000000 */
[----:B------:R-:W-:Y:S02]  /*75c50*/  SHF.R.S32.HI R70, RZ, 0x8, R73 ;  /* 0x00000008ff467819 */ /* 0x000fe40000011449 */
[----:B------:R-:W-:Y:S01]  /*75c60*/  LEA.HI.X.SX32 R69, R0, R2, 0x1, P5 ;  /* 0x0000000200457211 */ /* 0x000fe200028f0eff */
[----:B------:R-:W-:Y:S01]  /*75c70*/  VIADD R0, R71, UR68 ;  /* 0x0000004447007c36 */ /* 0x000fe20008000000 */
[----:B0-----:R-:W-:Y:S01]  /*75c80*/  ISETP.LT.AND P0, PT, R8, UR5, !P1 ;  /* 0x0000000508007c0c */ /* 0x001fe2000cf01270 */
[----:B------:R-:W0:Y:S01]  /*75c90*/  LDCU UR5, c[0x0][0x39c] ;  /* 0x00007380ff0577ac */ /* 0x000e220008000800 */
[----:B------:R-:W5:Y:S01]  /*75ca0*/  LDL.LU R8, [R1+0x2214] ;  /* 0x0022140001087983 */ /* 0x000f620000300800 */
[----:B----4-:R-:W-:-:S03]  /*75cb0*/  F2FP.SATFINITE.E4M3.F32.PACK_AB_MERGE_C R72, R7, R6, RZ ;  /* 0x000000060748723e */ /* 0x010fc600048070ff */
[----:B------:R4:W-:Y:S04]  /*75cc0*/  @P2 STG.E.U8 desc[UR20][R68.64], R70 ;  /* 0x0000004644002986 */ /* 0x0009e8000c101114 */
[----:B------:R-:W5:Y:S04]  /*75cd0*/  LDL.LU R6, [R1+0x340] ;  /* 0x0003400001067983 */ /* 0x000f680000300800 */
[----:B------:R-:W5:Y:S01]  /*75ce0*/  LDL.LU R7, [R1+0x344] ;  /* 0x0003440001077983 */ /* 0x000f620000300800 */
[-C--:B----4-:R-:W-:Y:S02]  /*75cf0*/  IADD3 R70, P2, PT, R71, R3.reuse, RZ ;  /* 0x0000000347467210 */ /* 0x090fe40007f5e0ff */
[----:B------:R-:W-:-:S02]  /*75d00*/  IADD3 R68, P5, PT, R0, R3, RZ ;  /* 0x0000000300447210 */ /* 0x000fc40007fbe0ff */
[-C--:B------:R-:W-:Y:S02]  /*75d10*/  LEA.HI.X.SX32 R71, R71, R2.reuse, 0x1, P2 ;  /* 0x0000000247477211 */ /* 0x080fe400010f0eff */
[----:B------:R-:W-:Y:S02]  /*75d20*/  LEA.HI.X.SX32 R69, R0, R2, 0x1, P5 ;  /* 0x0000000200457211 */ /* 0x000fe400028f0eff */
[----:B--2---:R-:W-:Y:S02]  /*75d30*/  ISETP.LT.AND P2, PT, R5, UR4, !P1 ;  /* 0x0000000405007c0c */ /* 0x004fe4000cf41270 */
[----:B------:R-:W-:Y:S01]  /*75d40*/  PRMT R73, R72, 0x9910, RZ ;  /* 0x0000991048497816 */ /* 0x000fe200000000ff */
[----:B------:R-:W2:Y:S01]  /*75d50*/  LDL.LU R5, [R1+0x2248] ;  /* 0x0022480001057983 */ /* 0x000ea20000300800 */
[----:B------:R-:W4:Y:S01]  /*75d60*/  LDCU UR4, c[0x0][0x39c] ;  /* 0x00007380ff0477ac */ /* 0x000f220008000800 */
[----:B-1----:R-:W-:Y:S02]  /*75d70*/  ISETP.LT.AND P5, PT, R4, UR6, !P1 ;  /* 0x0000000604007c0c */ /* 0x002fe4000cfa1270 */
[----:B------:R1:W-:Y:S01]  /*75d80*/  @P3 STG.E.U8 desc[UR20][R70.64], R72 ;  /* 0x0000004846003986 */ /* 0x0003e2000c101114 */
[----:B------:R-:W2:Y:S03]  /*75d90*/  LDCU UR6, c[0x0][0x39c] ;  /* 0x00007380ff0677ac */ /* 0x000ea60008000800 */
[----:B------:R-:W2:Y:S01]  /*75da0*/  LDL.LU R4, [R1+0x2258] ;  /* 0x0022580001047983 */ /* 0x000ea20000300800 */
[----:B-1----:R-:W-:Y:S01]  /*75db0*/  SHF.R.S32.HI R70, RZ, 0x8, R73 ;  /* 0x00000008ff467819 */ /* 0x002fe20000011449 */
[----:B------:R-:W-:Y:S01]  /*75dc0*/  VIADD R71, R0, UR68 ;  /* 0x0000004400477c36 */ /* 0x000fe20008000000 */
[----:B---3--:R-:W-:-:S02]  /*75dd0*/  F2FP.SATFINITE.E4M3.F32.PACK_AB_MERGE_C R0, R9, R11, RZ ;  /* 0x0000000b0900723e */ /* 0x008fc400048070ff */
[----:B0-----:R-:W-:Y:S01]  /*75de0*/  ISETP.LT.AND P3, PT, R10, UR5, !P1 ;  /* 0x000000050a007c0c */ /* 0x001fe2000cf61270 */
[----:B------:R0:W-:Y:S01]  /*75df0*/  @P0 STG.E.U8 desc[UR20][R68.64], R70 ;  /* 0x0000004644000986 */ /* 0x0001e2000c101114 */
[----:B------:R-:W-:Y:S01]  /*75e00*/  PRMT R72, R0, 0x9910, RZ ;  /* 0x0000991000487816 */ /* 0x000fe200000000ff */
[----:B------:R-:W2:Y:S02]  /*75e10*/  LDCU UR5, c[0x0][0x39c] ;  /* 0x00007380ff0577ac */ /* 0x000ea40008000800 */
[----:B------:R-:W3:Y:S04]  /*75e20*/  LDL.LU R11, [R1+0x348] ;  /* 0x00034800010b7983 */ /* 0x000ee80000300800 */
[----:B------:R-:W3:Y:S01]  /*75e30*/  LDL.LU R9, [R1+0x34c] ;  /* 0x00034c0001097983 */ /* 0x000ee20000300800 */
[----:B0-----:R-:W-:-:S04]  /*75e40*/  IADD3 R68, P0, PT, R71, R3, RZ ;  /* 0x0000000347447210 */ /* 0x001fc80007f1e0ff */
[C---:B------:R-:W-:Y:S01]  /*75e50*/  LEA.HI.X.SX32 R69, R71.reuse, R2, 0x1, P0 ;  /* 0x0000000247457211 */ /* 0x040fe200000f0eff */
[----:B------:R-:W-:-:S04]  /*75e60*/  VIADD R71, R71, UR68 ;  /* 0x0000004447477c36 */ /* 0x000fc80008000000 */
[----:B------:R0:W-:Y:S01]  /*75e70*/  @P4 STG.E.U8 desc[UR20][R68.64], R0 ;  /* 0x0000000044004986 */ /* 0x0001e2000c101114 */
[CC--:B------:R-:W-:Y:S01]  /*75e80*/  IADD3 R70, P4, PT, R71.reuse, R3.reuse, RZ ;  /* 0x0000000347467210 */ /* 0x0c0fe20007f9e0ff */
[----:B0-----:R-:W-:Y:S02]  /*75e90*/  IMAD.MOV.U32 R69, RZ, RZ, R72 ;  /* 0x000000ffff457224 */ /* 0x001fe400078e0048 */
[C---:B------:R-:W-:Y:S01]  /*75ea0*/  VIADD R0, R71.reuse, UR68 ;  /* 0x0000004447007c36 */ /* 0x040fe20008000000 */
[----:B------:R-:W-:Y:S02]  /*75eb0*/  LEA.HI.X.SX32 R71, R71, R2, 0x1, P4 ;  /* 0x0000000247477211 */ /* 0x000fe400020f0eff */
[----:B------:R-:W-:Y:S02]  /*75ec0*/  SHF.R.S32.HI R69, RZ, 0x8, R69 ;  /* 0x00000008ff457819 */ /* 0x000fe40000011445 */
[----:B------:R-:W-:Y:S02]  /*75ed0*/  IADD3 R68, P4, PT, R0, R3, RZ ;  /* 0x0000000300447210 */ /* 0x000fe40007f9e0ff */
[----:B-----5:R-:W-:Y:S01]  /*75ee0*/  F2FP.SATFINITE.E4M3.F32.PACK_AB_MERGE_C R72, R7, R6, RZ ;  /* 0x000000060748723e */ /* 0x020fe200048070ff */
[----:B------:R0:W-:Y:S01]  /*75ef0*/  @P2 STG.E.U8 desc[UR20][R70.64], R69 ;  /* 0x0000004546002986 */ /* 0x0001e2000c101114 */
[----:B----4-:R-:W-:Y:S01]  /*75f00*/  ISETP.LT.AND P0, PT, R8, UR4, !P1 ;  /* 0x0000000408007c0c */ /* 0x010fe2000cf01270 */
[----:B------:R-:W1:Y:S02]  /*75f10*/  LDCU UR4, c[0x0][0x39c] ;  /* 0x00007380ff0477ac */ /* 0x000e640008000800 */
[----:B------:R-:W4:Y:S04]  /*75f20*/  LDL.LU R8, [R1+0x2220] ;  /* 0x0022200001087983 */ /* 0x000f280000300800 */
[----:B------:R-:W1:Y:S01]  /*75f30*/  LDL.LU R10, [R1+0x2234] ;  /* 0x00223400010a7983 */ /* 0x000e620000300800 */
[----:B0-----:R-:W-:-:S05]  /*75f40*/  LEA.HI.X.SX32 R69, R0, R2, 0x1, P4 ;  /* 0x0000000200457211 */ /* 0x001fca00020f0eff */
[----:B------:R0:W-:Y:S01]  /*75f50*/  @P3 STG.E.U8 desc[UR20][R68.64], R72 ;  /* 0x0000004844003986 */ /* 0x0001e2000c101114 */
[----:B--2---:R-:W-:Y:S01]  /*75f60*/  ISETP.LT.AND P3, PT, R4, UR5, !P1 ;  /* 0x0000000504007c0c */ /* 0x004fe2000cf61270 */
[----:B------:R-:W-:Y:S02]  /*75f70*/  VIADD R71, R0, UR68 ;  /* 0x0000004400477c36 */ /* 0x000fe40008000000 */
[----:B------:R-:W2:Y:S01]  /*75f80*/  LDL.LU R4, [R1+0x2238] ;  /* 0x0022380001047983 */ /* 0x000ea20000300800 */
[----:B------:R-:W-:Y:S01]  /*75f90*/  PRMT R70, R72, 0x9910, RZ ;  /* 0x0000991048467816 */ /* 0x000fe200000000ff */
[----:B------:R-:W5:Y:S01]  /*75fa0*/  LDCU UR5, c[0x0][0x39c] ;  /* 0x00007380ff0577ac */ /* 0x000f620008000800 */
[----:B0-----:R-:W-:Y:S01]  /*75fb0*/  IADD3 R68, P4, PT, R71, R3, RZ ;  /* 0x0000000347447210 */ /* 0x001fe20007f9e0ff */
[----:B------:R-:W5:Y:S02]  /*75fc0*/  LDL.LU R6, [R1+0x350] ;  /* 0x0003500001067983 */ /* 0x000f640000300800 */
[----:B------:R-:W-:-:S02]  /*75fd0*/  IMAD.MOV.U32 R0, RZ, RZ, R70 ;  /* 0x000000ffff007224 */ /* 0x000fc400078e0046 */
[----:B------:R-:W5:Y:S01]  /*75fe0*/  LDL.LU R7, [R1+0x354] ;  /* 0x0003540001077983 */ /* 0x000f620000300800 */
[C---:B------:R-:W-:Y:S01]  /*75ff0*/  LEA.HI.X.SX32 R69, R71.reuse, R2, 0x1, P4 ;  /* 0x0000000247457211 */ /* 0x040fe200020f0eff */
[----:B------:R-:W-:Y:S01]  /*76000*/  VIADD R71, R71, UR68 ;  /* 0x0000004447477c36 */ /* 0x000fe20008000000 */
[----:B------:R-:W-:Y:S02]  /*76010*/  SHF.R.S32.HI R0, RZ, 0x8, R0 ;  /* 0x00000008ff007819 */ /* 0x000fe40000011400 */
[----:B------:R-:W-:Y:S01]  /*76020*/  ISETP.LT.AND P2, PT, R5, UR8, !P1 ;  /* 0x0000000805007c0c */ /* 0x000fe2000cf41270 */
[----:B------:R-:W0:Y:S01]  /*76030*/  LDCU UR8, c[0x0][0x39c] ;  /* 0x00007380ff0877ac */ /* 0x000e220008000800 */
[----:B------:R-:W-:Y:S01]  /*76040*/  IADD3 R70, P4, PT, R71, R3, RZ ;  /* 0x0000000347467210 */ /* 0x000fe20007f9e0ff */
[----:B------:R0:W-:Y:S01]  /*76050*/  @P5 STG.E.U8 desc[UR20][R68.64], R0 ;  /* 0x0000000044005986 */ /* 0x0001e2000c101114 */
[----:B---3--:R-:W-:-:S03]  /*76060*/  F2FP.SATFINITE.E4M3.F32.PACK_AB_MERGE_C R72, R9, R11, RZ ;  /* 0x0000000b0948723e */ /* 0x008fc600048070ff */
[----:B------:R-:W3:Y:S01]  /*76070*/  LDL.LU R5, [R1+0x2244] ;  /* 0x0022440001057983 */ /* 0x000ee20000300800 */
[----:B------:R-:W-:-:S03]  /*76080*/  PRMT R73, R72, 0x9910, RZ ;  /* 0x0000991048497816 */ /* 0x000fc600000000ff */
[----:B------:R-:W3:Y:S01]  /*76090*/  LDL.LU R11, [R1+0x358] ;  /* 0x00035800010b7983 */ /* 0x000ee20000300800 */
[C---:B0-----:R-:W-:Y:S01]  /*760a0*/  VIADD R0, R71.reuse, UR68 ;  /* 0x0000004447007c36 */ /* 0x041fe20008000000 */
[-C--:B------:R-:W-:Y:S02]  /*760b0*/  LEA.HI.X.SX32 R71, R71, R2.reuse, 0x1, P4 ;  /* 0x0000000247477211 */ /* 0x080fe400020f0eff */
[----:B------:R-:W3:Y:S02]  /*760c0*/  LDL.LU R9, [R1+0x35c] ;  /* 0x00035c0001097983 */ /* 0x000ee40000300800 */
[C---:B------:R-:W-:Y:S02]  /*760d0*/  IADD3 R68, P5, PT, R0.reuse, R3, RZ ;  /* 0x0000000300447210 */ /* 0x040fe40007fbe0ff */
[----:B------:R0:W-:Y:S02]  /*760e0*/  @P0 STG.E.U8 desc[UR20][R70.64], R72 ;  /* 0x0000004846000986 */ /* 0x0001e4000c101114 */
[----:B------:R-:W-:-:S02]  /*760f0*/  LEA.HI.X.SX32 R69, R0, R2, 0x1, P5 ;  /* 0x0000000200457211 */ /* 0x000fc400028f0eff */
[----:B0-----:R-:W-:-:S05]  /*76100*/  SHF.R.S32.HI R70, RZ, 0x8, R73 ;  /* 0x00000008ff467819 */ /* 0x001fca0000011449 */
[----:B------:R0:W-:Y:S01]  /*76110*/  @P2 STG.E.U8 desc[UR20][R68.64], R70 ;  /* 0x0000004644002986 */ /* 0x0001e2000c101114 */
[----:B----4-:R-:W-:Y:S01]  /*76120*/  ISETP.LT.AND P4, PT, R8, UR6, !P1 ;  /* 0x0000000608007c0c */ /* 0x010fe2000cf81270 */
[----:B------:R-:W-:Y:S02]  /*76130*/  VIADD R71, R0, UR68 ;  /* 0x0000004400477c36 */ /* 0x000fe40008000000 */
[----:B------:R-:W4:Y:S01]  /*76140*/  LDL.LU R8, [R1+0x2274] ;  /* 0x0022740001087983 */ /* 0x000f220000300800 */
[----:B------:R-:W0:Y:S01]  /*76150*/  LDCU UR6, c[0x0][0x39c] ;  /* 0x00007380ff0677ac */ /* 0x000e220008000800 */
[----:B--2---:R-:W-:Y:S01]  /*76160*/  ISETP.LT.AND P2, PT, R4, UR9, !P1 ;  /* 0x0000000904007c0c */ /* 0x004fe2000cf41270 */
[----:B------:R-:W2:Y:S01]  /*76170*/  LDCU UR9, c[0x0][0x39c] ;  /* 0x00007380ff0977ac */ /* 0x000ea20008000800 */
[----:B------:R-:W2:Y:S01]  /*76180*/  LDL.LU R4, [R1+0x2228] ;  /* 0x0022280001047983 */ /* 0x000ea20000300800 */
[----:B0-----:R-:W-:Y:S02]  /*76190*/  IADD3 R68, P5, PT, R71, R3, RZ ;  /* 0x0000000347447210 */ /* 0x001fe40007fbe0ff */
[----:B-----5:R-:W-:-:S02]  /*761a0*/  F2FP.SATFINITE.E4M3.F32.PACK_AB_MERGE_C R0, R7, R6, RZ ;  /* 0x000000060700723e */ /* 0x020fc400048070ff */
[C---:B------:R-:W-:Y:S01]  /*761b0*/  LEA.HI.X.SX32 R69, R71.reuse, R2, 0x1, P5 ;  /* 0x0000000247457211 */ /* 0x040fe200028f0eff */
[----:B------:R-:W-:Y:S01]  /*761c0*/  VIADD R71, R71, UR68 ;  /* 0x0000004447477c36 */ /* 0x000fe20008000000 */
[----:B------:R-:W-:Y:S01]  /*761d0*/  PRMT R72, R0, 0x9910, RZ ;  /* 0x0000991000487816 */ /* 0x000fe200000000ff */
[----:B------:R-:W5:Y:S04]  /*761e0*/  LDL.LU R6, [R1+0x360] ;  /* 0x0003600001067983 */ /* 0x000f680000300800 */
[----:B------:R0:W-:Y:S01]  /*761f0*/  @P3 STG.E.U8 desc[UR20][R68.64], R0 ;  /* 0x0000000044003986 */ /* 0x0001e2000c101114 */
[----:B------:R-:W-:Y:S02]  /*76200*/  IADD3 R70, P3, PT, R71, R3, RZ ;  /* 0x0000000347467210 */ /* 0x000fe40007f7e0ff */
[----:B-1----:R-:W-:Y:S01]  /*76210*/  ISETP.LT.AND P0, PT, R10, UR4, !P1 ;  /* 0x000000040a007c0c */ /* 0x002fe2000cf01270 */
[----:B------:R-:W5:Y:S01]  /*76220*/  LDL.LU R7, [R1+0x364] ;  /* 0x0003640001077983 */ /* 0x000f620000300800 */
[----:B---3--:R-:W-:Y:S01]  /*76230*/  ISETP.LT.AND P5, PT, R5, UR10, !P1 ;  /* 0x0000000a05007c0c */ /* 0x008fe2000cfa1270 */
[----:B------:R-:W1:Y:S02]  /*76240*/  LDCU UR4, c[0x0][0x39c] ;  /* 0x00007380ff0477ac */ /* 0x000e640008000800 */
[----:B------:R-:W3:Y:S01]  /*76250*/  LDL.LU R5, [R1+0x224c] ;  /* 0x00224c0001057983 */ /* 0x000ee20000300800 */
[----:B------:R-:W1:Y:S01]  /*76260*/  LDCU UR10, c[0x0][0x39c] ;  /* 0x00007380ff0a77ac */ /* 0x000e620008000800 */
[----:B0-----:R-:W-:-:S02]  /*76270*/  IMAD.MOV.U32 R69, RZ, RZ, R72 ;  /* 0x000000ffff457224 */ /* 0x001fc400078e0048 */
[----:B------:R-:W3:Y:S01]  /*76280*/  LDL.LU R10, [R1+0x225c] ;  /* 0x00225c00010a7983 */ /* 0x000ee20000300800 */
[C---:B------:R-:W-:Y:S01]  /*76290*/  VIADD R0, R71.reuse, UR68 ;  /* 0x0000004447007c36 */ /* 0x040fe20008000000 */
[-C--:B------:R-:W-:Y:S02]  /*762a0*/  LEA.HI.X.SX32 R71, R71, R2.reuse, 0x1, P3 ;  /* 0x0000000247477211 */ /* 0x080fe400018f0eff */
[----:B------:R-:W-:Y:S02]  /*762b0*/  SHF.R.S32.HI R69, RZ, 0x8, R69 ;  /* 0x00000008ff457819 */ /* 0x000fe40000011445 */
[C---:B------:R-:W-:Y:S02]  /*762c0*/  IADD3 R68, P3, PT, R0.reuse, R3, RZ ;  /* 0x0000000300447210 */ /* 0x040fe40007f7e0ff */
[----:B------:R-:W-:Y:S01]  /*762d0*/  F2FP.SATFINITE.E4M3.F32.PACK_AB_MERGE_C R72, R9, R11, RZ ;  /* 0x0000000b0948723e */ /* 0x000fe200048070ff */
[----:B------:R0:W-:Y:S02]  /*762e0*/  @P4 STG.E.U8 desc[UR20][R70.64], R69 ;  /* 0x0000004546004986 */ /* 0x0001e4000c101114 */
[----:B0-----:R-:W-:-:S05]  /*762f0*/  LEA.HI.X.SX32 R69, R0, R2, 0x1, P3 ;  /* 0x0000000200457211 */ /* 0x001fca00018f0eff */
[----:B------:R0:W-:Y:S01]  /*76300*/  @P0 STG.E.U8 desc[UR20][R68.64], R72 ;  /* 0x0000004844000986 */ /* 0x0001e2000c101114 */
[----:B--2---:R-:W-:Y:S01]  /*76310*/  ISETP.LT.AND P0, PT, R4, UR11, !P1 ;  /* 0x0000000b04007c0c */ /* 0x004fe2000cf01270 */
[----:B------:R-:W-:Y:S02]  /*76320*/  VIADD R71, R0, UR68 ;  /* 0x0000004400477c36 */ /* 0x000fe40008000000 */
[----:B------:R-:W2:Y:S01]  /*76330*/  LDL.LU R4, [R1+0x2264] ;  /* 0x0022640001047983 */ /* 0x000ea20000300800 */
[----:B------:R-:W-:Y:S01]  /*76340*/  PRMT R70, R72, 0x9910, RZ ;  /* 0x0000991048467816 */ /* 0x000fe200000000ff */
[----:B------:R-:W1:Y:S01]  /*76350*/  LDCU UR11, c[0x0][0x39c] ;  /* 0x00007380ff0b77ac */ /* 0x000e620008000800 */
[----:B0-----:R-:W-:Y:S01]  /*76360*/  IADD3 R68, P4, PT, R71, R3, RZ ;  /* 0x0000000347447210 */ /* 0x001fe20007f9e0ff */
[----:B------:R-:W2:Y:S02]  /*76370*/  LDL.LU R11, [R1+0x368] ;  /* 0x00036800010b7983 */ /* 0x000ea40000300800 */
[----:B------:R-:W-:-:S02]  /*76380*/  IMAD.MOV.U32 R0, RZ, RZ, R70 ;  /* 0x000000ffff007224 */ /* 0x000fc400078e0046 */
[----:B------:R-:W2:Y:S01]  /*76390*/  LDL.LU R9, [R1+0x36c] ;  /* 0x00036c0001097983 */ /* 0x000ea20000300800 */
[C---:B------:R-:W-:Y:S01]  /*763a0*/  LEA.HI.X.SX32 R69, R71.reuse, R2, 0x1, P4 ;  /* 0x0000000247457211 */ /* 0x040fe200020f0eff */
[----:B------:R-:W-:Y:S01]  /*763b0*/  VIADD R71, R71, UR68 ;  /* 0x0000004447477c36 */ /* 0x000fe20008000000 */
[----:B------:R-:W-:-:S05]  /*763c0*/  SHF.R.S32.HI R0, RZ, 0x8, R0 ;  /* 0x00000008ff007819 */ /* 0x000fca0000011400 */
[----:B------:R0:W-:Y:S01]  /*763d0*/  @P2 STG.E.U8 desc[UR20][R68.64], R0 ;  /* 0x0000000044002986 */ /* 0x0001e2000c101114 */
[----:B------:R-:W-:Y:S02]  /*763e0*/  IADD3 R70, P2, PT, R71, R3, RZ ;  /* 0x0000000347467210 */ /* 0x000fe40007f5e0ff */
[----:B-----5:R-:W-:Y:S02]  /*763f0*/  F2FP.SATFINITE.E4M3.F32.PACK_AB_MERGE_C R72, R7, R6, RZ ;  /* 0x000000060748723e */ /* 0x020fe400048070ff */
[----:B----4-:R-:W-:Y:S01]  /*76400*/  ISETP.LT.AND P3, PT, R8, UR8, !P1 ;  /* 0x0000000808007c0c */ /* 0x010fe2000cf61270 */
[----:B------:R-:W4:Y:S01]  /*76410*/  LDCU UR8, c[0x0][0x39c] ;  /* 0x00007380ff0877ac */ /* 0x000f220008000800 */
[----:B------:R-:W5:Y:S04]  /*76420*/  LDL.LU R8, [R1+0x2270] ;  /* 0x0022700001087983 */ /* 0x000f680000300800 */
[----:B------:R-:W4:Y:S01]  /*76430*/  LDL.LU R6, [R1+0x370] ;  /* 0x0003700001067983 */ /* 0x000f220000300800 */
[C---:B0-----:R-:W-:Y:S01]  /*76440*/  VIADD R0, R71.reuse, UR68 ;  /* 0x0000004447007c36 */ /* 0x041fe20008000000 */
[----:B------:R-:W-:-:S02]  /*76450*/  LEA.HI.X.SX32 R71, R71, R2, 0x1, P2 ;  /* 0x0000000247477211 */ /* 0x000fc400010f0eff */
[----:B---3--:R-:W-:Y:S01]  /*76460*/  ISETP.LT.AND P2, PT, R5, UR5, !P1 ;  /* 0x0000000505007c0c */ /* 0x008fe2000cf41270 */
[----:B------:R-:W4:Y:S01]  /*76470*/  LDL.LU R7, [R1+0x374] ;  /* 0x0003740001077983 */ /* 0x000f220000300800 */
[----:B------:R-:W-:Y:S01]  /*76480*/  PRMT R73, R72, 0x9910, RZ ;  /* 0x0000991048497816 */ /* 0x000fe200000000ff */
[----:B------:R-:W0:Y:S02]  /*76490*/  LDCU UR5, c[0x0][0x39c] ;  /* 0x00007380ff0577ac */ /* 0x000e240008000800 */
[----:B------:R3:W-:Y:S04]  /*764a0*/  @P5 STG.E.U8 desc[UR20][R70.64], R72 ;  /* 0x0000004846005986 */ /* 0x0007e8000c101114 */
[----:B------:R-:W4:Y:S01]  /*764b0*/  LDL.LU R5, [R1+0x2240] ;  /* 0x0022400001057983 */ /* 0x000f220000300800 */
[----:B--2---:R-:W-:-:S02]  /*764c0*/  ISETP.LT.AND P5, PT, R4, UR13, !P1 ;  /* 0x0000000d04007c0c */ /* 0x004fc4000cfa1270 */
[C---:B------:R-:W-:Y:S01]  /*764d0*/  IADD3 R68, P4, PT, R0.reuse, R3, RZ ;  /* 0x0000000300447210 */ /* 0x040fe20007f9e0ff */
[----:B------:R-:W1:Y:S01]  /*764e0*/  LDL.LU R4, [R1+0x2254] ;  /* 0x0022540001047983 */ /* 0x000e620000300800 */
[----:B---3--:R-:W-:Y:S01]  /*764f0*/  SHF.R.S32.HI R70, RZ, 0x8, R73 ;  /* 0x00000008ff467819 */ /* 0x008fe20000011449 */
[C---:B------:R-:W-:Y:S01]  /*76500*/  VIADD R71, R0.reuse, UR68 ;  /* 0x0000004400477c36 */ /* 0x040fe20008000000 */
[----:B------:R-:W-:Y:S01]  /*76510*/  LEA.HI.X.SX32 R69, R0, R2, 0x1, P4 ;  /* 0x0000000200457211 */ /* 0x000fe200020f0eff */
[----:B------:R-:W2:Y:S01]  /*76520*/  LDCU UR13, c[0x0][0x39c] ;  /* 0x00007380ff0d77ac */ /* 0x000ea20008000800 */
[----:B------:R-:W-:-:S03]  /*76530*/  F2FP.SATFINITE.E4M3.F32.PACK_AB_MERGE_C R0, R9, R11, RZ ;  /* 0x0000000b0900723e */ /* 0x000fc600048070ff */
[----:B------:R3:W-:Y:S01]  /*76540*/  @P3 STG.E.U8 desc[UR20][R68.64], R70 ;  /* 0x0000004644003986 */ /* 0x0007e2000c101114 */
[----:B------:R-:W-:-:S03]  /*76550*/  PRMT R72, R0, 0x9910, RZ ;  /* 0x0000991000487816 */ /* 0x000fc600000000ff */
[----:B------:R-:W2:Y:S04]  /*76560*/  LDL.LU R11, [R1+0x378] ;  /* 0x00037800010b7983 */ /* 0x000ea80000300800 */
[----:B------:R-:W2:Y:S01]  /*76570*/  LDL.LU R9, [R1+0x37c] ;  /* 0x00037c0001097983 */ /* 0x000ea20000300800 */
[----:B---3--:R-:W-:-:S04]  /*76580*/  IADD3 R68, P3, PT, R71, R3, RZ ;  /* 0x0000000347447210 */ /* 0x008fc80007f7e0ff */
[C---:B------:R-:W-:Y:S01]  /*76590*/  LEA.HI.X.SX32 R69, R71.reuse, R2, 0x1, P3 ;  /* 0x0000000247457211 */ /* 0x040fe200018f0eff */
[----:B------:R-:W-:-:S04]  /*765a0*/  VIADD R71, R71, UR68 ;  /* 0x0000004447477c36 */ /* 0x000fc80008000000 */
[----:B------:R3:W-:Y:S01]  /*765b0*/  @P0 STG.E.U8 desc[UR20][R68.64], R0 ;  /* 0x0000000044000986 */ /* 0x0007e2000c101114 */
[----:B------:R-:W-:Y:S02]  /*765c0*/  IADD3 R70, P0, PT, R71, R3, RZ ;  /* 0x0000000347467210 */ /* 0x000fe40007f1e0ff */
[----:B-----5:R-:W-:Y:S01]  /*765d0*/  ISETP.LT.AND P3, PT, R8, UR6, !P1 ;  /* 0x0000000608007c0c */ /* 0x020fe2000cf61270 */
[----:B------:R-:W5:Y:S01]  /*765e0*/  LDCU UR6, c[0x0][0x39c] ;  /* 0x00007380ff0677ac */ /* 0x000f620008000800 */
[----:B------:R-:W-:Y:S01]  /*765f0*/  ISETP.LT.AND P4, PT, R10, UR12, !P1 ;  /* 0x0000000c0a007c0c */ /* 0x000fe2000cf81270 */
[----:B------:R-:W5:Y:S01]  /*76600*/  LDL.LU R8, [R1+0x2278] ;  /* 0x0022780001087983 */ /* 0x000f620000300800 */
[----:B------:R-:W0:Y:S03]  /*76610*/  LDCU UR12, c[0x0][0x39c] ;  /* 0x00007380ff0c77ac */ /* 0x000e260008000800 */
[----:B------:R-:W5:Y:S01]  /*76620*/  LDL.LU R10, [R1+0x2284] ;  /* 0x00228400010a7983 */ /* 0x000f620000300800 */
[----:B---3--:R-:W-:-:S02]  /*76630*/  IMAD.MOV.U32 R69, RZ, RZ, R72 ;  /* 0x000000ffff457224 */ /* 0x008fc400078e0048 */
[C---:B------:R-:W-:Y:S01]  /*76640*/  VIADD R0, R71.reuse, UR68 ;  /* 0x0000004447007c36 */ /* 0x040fe20008000000 */
[----:B------:R-:W-:Y:S02]  /*76650*/  LEA.HI.X.SX32 R71, R71, R2, 0x1, P0 ;  /* 0x0000000247477211 */ /* 0x000fe400000f0eff */
[----:B------:R-:W-:-:S05]  /*76660*/  SHF.R.S32.HI R69, RZ, 0x8, R69 ;  /* 0x00000008ff457819 */ /* 0x000fca0000011445 */
[----:B------:R3:W-:Y:S01]  /*76670*/  @P2 STG.E.U8 desc[UR20][R70.64], R69 ;  /* 0x0000004546002986 */ /* 0x0007e2000c101114 */
[----:B-1----:R-:W-:Y:S02]  /*76680*/  ISETP.LT.AND P2, PT, R4, UR4, !P1 ;  /* 0x0000000404007c0c */ /* 0x002fe4000cf41270 */
[C---:B------:R-:W-:Y:S01]  /*76690*/  IADD3 R68, P0, PT, R0.reuse, R3, RZ ;  /* 0x0000000300447210 */ /* 0x040fe20007f1e0ff */
[----:B------:R-:W5:Y:S01]  /*766a0*/  LDL.LU R4, [R1+0x228c] ;  /* 0x00228c0001047983 */ /* 0x000f620000300800 */
[----:B----4-:R-:W-:Y:S01]  /*766b0*/  F2FP.SATFINITE.E4M3.F32.PACK_AB_MERGE_C R72, R7, R6, RZ ;  /* 0x000000060748723e */ /* 0x010fe200048070ff */
[C---:B---3--:R-:W-:Y:S01]  /*766c0*/  VIADD R71, R0.reuse, UR68 ;  /* 0x0000004400477c36 */ /* 0x048fe20008000000 */
[----:B------:R-:W-:Y:S01]  /*766d0*/  LEA.HI.X.SX32 R69, R0, R2, 0x1, P0 ;  /* 0x0000000200457211 */ /* 0x000fe200000f0eff */
[----:B------:R-:W3:Y:S01]  /*766e0*/  LDL.LU R6, [R1+0x380] ;  /* 0x0003800001067983 */ /* 0x000ee20000300800 */
[----:B------:R-:W-:Y:S01]  /*766f0*/  PRMT R70, R72, 0x9910, RZ ;  /* 0x0000991048467816 */ /* 0x000fe200000000ff */
[----:B------:R-:W1:Y:S02]  /*76700*/  LDCU UR4, c[0x0][0x39c] ;  /* 0x00007380ff0477ac */ /* 0x000e640008000800 */
[----:B------:R4:W-:Y:S02]  /*76710*/  @P4 STG.E.U8 desc[UR20][R68.64], R72 ;  /* 0x0000004844004986 */ /* 0x0009e4000c101114 */
[----:B------:R-:W-:-:S02]  /*76720*/  IMAD.MOV.U32 R0, RZ, RZ, R70 ;  /* 0x000000ffff007224 */ /* 0x000fc400078e0046 */
[----:B------:R-:W3:Y:S03]  /*76730*/  LDL.LU R7, [R1+0x384] ;  /* 0x0003840001077983 */ /* 0x000ee60000300800 */
[----:B------:R-:W-:Y:S02]  /*76740*/  SHF.R.S32.HI R0, RZ, 0x8, R0 ;  /* 0x00000008ff007819 */ /* 0x000fe40000011400 */
[----:B----4-:R-:W-:-:S04]  /*76750*/  IADD3 R68, P4, PT, R71, R3, RZ ;  /* 0x0000000347447210 */ /* 0x010fc80007f9e0ff */
[CC--:B------:R-:W-:Y:S01]  /*76760*/  LEA.HI.X.SX32 R69, R71.reuse, R2.reuse, 0x1, P4 ;  /* 0x0000000247457211 */ /* 0x0c0fe200020f0eff */
[----:B------:R-:W-:Y:S01]  /*76770*/  VIADD R71, R71, UR68 ;  /* 0x0000004447477c36 */ /* 0x000fe20008000000 */
[----:B------:R-:W-:Y:S01]  /*76780*/  ISETP.LT.AND P0, PT, R5, UR14, !P1 ;  /* 0x0000000e05007c0c */ /* 0x000fe2000cf01270 */
[----:B------:R-:W4:Y:S01]  /*76790*/  LDCU UR14, c[0x0][0x39c] ;  /* 0x00007380ff0e77ac */ /* 0x000f220008000800 */
[----:B--2---:R-:W-:Y:S01]  /*767a0*/  F2FP.SATFINITE.E4M3.F32.PACK_AB_MERGE_C R72, R9, R11, RZ ;  /* 0x0000000b0948723e */ /* 0x004fe200048070ff */
[----:B------:R2:W-:Y:S01]  /*767b0*/  @P5 STG.E.U8 desc[UR20][R68.64], R0 ;  /* 0x0000000044005986 */ /* 0x0005e2000c101114 */
[C---:B------:R-:W-:Y:S02]  /*767c0*/  IADD3 R70, P4, PT, R71.reuse, R3, RZ ;  /* 0x0000000347467210 */ /* 0x040fe40007f9e0ff */
[----:B------:R-:W-:Y:S01]  /*767d0*/  PRMT R73, R72, 0x9910, RZ ;  /* 0x0000991048497816 */ /* 0x000fe200000000ff */
[----:B------:R-:W4:Y:S04]  /*767e0*/  LDL.LU R5, [R1+0x223c] ;  /* 0x00223c0001057983 */ /* 0x000f280000300800 */
[----:B------:R-:W4:Y:S01]  /*767f0*/  LDL.LU R11, [R1+0x388] ;  /* 0x00038800010b7983 */ /* 0x000f220000300800 */
[C---:B--2---:R-:W-:Y:S01]  /*76800*/  VIADD R0, R71.reuse, UR68 ;  /* 0x0000004447007c36 */ /* 0x044fe20008000000 */
[----:B------:R-:W-:-:S02]  /*76810*/  LEA.HI.X.SX32 R71, R71, R2, 0x1, P4 ;  /* 0x0000000247477211 */ /* 0x000fc400020f0eff */
[----:B------:R-:W4:Y:S02]  /*76820*/  LDL.LU R9, [R1+0x38c] ;  /* 0x00038c0001097983 */ /* 0x000f240000300800 */
[C---:B------:R-:W-:Y:S02]  /*76830*/  IADD3 R68, P5, PT, R0.reuse, R3, RZ ;  /* 0x0000000300447210 */ /* 0x040fe40007fbe0ff */
[----:B------:R2:W-:Y:S02]  /*76840*/  @P3 STG.E.U8 desc[UR20][R70.64], R72 ;  /* 0x0000004846003986 */ /* 0x0005e4000c101114 */
[----:B------:R-:W-:Y:S02]  /*76850*/  LEA.HI.X.SX32 R69, R0, R2, 0x1, P5 ;  /* 0x0000000200457211 */ /* 0x000fe400028f0eff */
[----:B-----5:R-:W-:Y:S01]  /*76860*/  ISETP.LT.AND P4, PT, R8, UR9, !P1 ;  /* 0x0000000908007c0c */ /* 0x020fe2000cf81270 */
[----:B------:R-:W5:Y:S01]  /*76870*/  LDCU UR9, c[0x0][0x39c] ;  /* 0x00007380ff0977ac */ /* 0x000f620008000800 */
[----:B------:R-:W5:Y:S01]  /*76880*/  LDL.LU R8, [R1+0x226c] ;  /* 0x00226c0001087983 */ /* 0x000f620000300800 */
[----:B--2---:R-:W-:-:S05]  /*76890*/  SHF.R.S32.HI R70, RZ, 0x8, R73 ;  /* 0x00000008ff467819 */ /* 0x004fca0000011449 */
[----:B------:R2:W-:Y:S01]  /*768a0*/  @P0 STG.E.U8 desc[UR20][R68.64], R70 ;  /* 0x0000004644000986 */ /* 0x0005e2000c101114 */
[----:B------:R-:W-:Y:S01]  /*768b0*/  ISETP.LT.AND P0, PT, R4, UR15, !P1 ;  /* 0x0000000f04007c0c */ /* 0x000fe2000cf01270 */
[----:B------:R-:W-:Y:S02]  /*768c0*/  VIADD R71, R0, UR68 ;  /* 0x0000004400477c36 */ /* 0x000fe40008000000 */
[----:B------:R-:W5:Y:S01]  /*768d0*/  LDL.LU R4, [R1+0x227c] ;  /* 0x00227c0001047983 */ /* 0x000f620000300800 */
[----:B------:R-:W-:Y:S01]  /*768e0*/  ISETP.LT.AND P3, PT, R10, UR10, !P1 ;  /* 0x0000000a0a007c0c */ /* 0x000fe2000cf61270 */
[----:B------:R-:W0:Y:S01]  /*768f0*/  LDCU UR15, c[0x0][0x39c] ;  /* 0x00007380ff0f77ac */ /* 0x000e220008000800 */
[-C--:B--2---:R-:W-:Y:S01]  /*76900*/  IADD3 R68, P5, PT, R71, R3.reuse, RZ ;  /* 0x0000000347447210 */ /* 0x084fe20007fbe0ff */
[----:B------:R-:W2:Y:S01]  /*76910*/  LDCU UR10, c[0x0][0x39c] ;  /* 0x00007380ff0a77ac */ /* 0x000ea20008000800 */
[----:B---3--:R-:W-:Y:S02]  /*76920*/  F2FP.SATFINITE.E4M3.F32.PACK_AB_MERGE_C R0, R7, R6, RZ ;  /* 0x000000060700723e */ /* 0x008fe400048070ff */
[C---:B------:R-:W-:Y:S01]  /*76930*/  LEA.HI.X.SX32 R69, R71.reuse, R2, 0x1, P5 ;  /* 0x0000000247457211 */ /* 0x040fe200028f0eff */
[----:B------:R-:W-:Y:S01]  /*76940*/  VIADD R71, R71, UR68 ;  /* 0x0000004447477c36 */ /* 0x000fe20008000000 */
[----:B------:R-:W-:Y:S01]  /*76950*/  PRMT R72, R0, 0x9910, RZ ;  /* 0x0000991000487816 */ /* 0x000fe200000000ff */
[----:B------:R-:W3:Y:S04]  /*76960*/  LDL.LU R6, [R1+0x390] ;  /* 0x0003900001067983 */ /* 0x000ee80000300800 */
[----:B------:R0:W-:Y:S01]  /*76970*/  @P2 STG.E.U8 desc[UR20][R68.64], R0 ;  /* 0x0000000044002986 */ /* 0x0001e2000c101114 */
[----:B------:R-:W-:-:S03]  /*76980*/  IADD3 R70, P2, PT, R71, R3, RZ ;  /* 0x0000000347467210 */ /* 0x000fc60007f5e0ff */
[----:B------:R-:W3:Y:S01]  /*76990*/  LDL.LU R7, [R1+0x394] ;  /* 0x0003940001077983 */ /* 0x000ee20000300800 */
[----:B0-----:R-:W-:Y:S02]  /*769a0*/  IMAD.MOV.U32 R69, RZ, RZ, R72 ;  /* 0x000000ffff457224 */ /* 0x001fe400078e0048 */
[C---:B------:R-:W-:Y:S01]  /*769b0*/  VIADD R0, R71.reuse, UR68 ;  /* 0x0000004447007c36 */ /* 0x040fe20008000000 */
[----:B------:R-:W-:Y:S02]  /*769c0*/  LEA.HI.X.SX32 R71, R71, R2, 0x1, P2 ;  /* 0x0000000247477211 */ /* 0x000fe400010f0eff */
[----:B------:R-:W-:Y:S02]  /*769d0*/  SHF.R.S32.HI R69, RZ, 0x8, R69 ;  /* 0x00000008ff457819 */ /* 0x000fe40000011445 */
[----:B------:R-:W-:-:S03]  /*769e0*/  IADD3 R68, P2, PT, R0, R3, RZ ;  /* 0x0000000300447210 */ /* 0x000fc60007f5e0ff */
[----:B------:R0:W-:Y:S01]  /*769f0*/  @P4 STG.E.U8 desc[UR20][R70.64], R69 ;  /* 0x0000004546004986 */ /* 0x0001e2000c101114 */
[----:B----4-:R-:W-:Y:S02]  /*76a00*/  F2FP.SATFINITE.E4M3.F32.PACK_AB_MERGE_C R72, R9, R11, RZ ;  /* 0x0000000b0948723e */ /* 0x010fe400048070ff */
[----:B------:R-:W-:Y:S01]  /*76a10*/  ISETP.LT.AND P5, PT, R5, UR16, !P1 ;  /* 0x0000001005007c0c */ /* 0x000fe2000cfa1270 */
[----:B------:R-:W4:Y:S01]  /*76a20*/  LDCU UR16, c[0x0][0x39c] ;  /* 0x00007380ff1077ac */ /* 0x000f220008000800 */
[----:B------:R-:W2:Y:S04]  /*76a30*/  LDL.LU R5, [R1+0x229c] ;  /* 0x00229c0001057983 */ /* 0x000ea80000300800 */
[----:B------:R-:W4:Y:S01]  /*76a40*/  LDL.LU R10, [R1+0x22ac] ;  /* 0x0022ac00010a7983 */ /* 0x000f220000300800 */
[----:B0-----:R-:W-:-:S05]  /*76a50*/  LEA.HI.X.SX32 R69, R0, R2, 0x1, P2 ;  /* 0x0000000200457211 */ /* 0x001fca00010f0eff */
[----:B------:R0:W-:Y:S01]  /*76a60*/  @P3 STG.E.U8 desc[UR20][R68.64], R72 ;  /* 0x0000004844003986 */ /* 0x0001e2000c101114 */
[----:B-----5:R-:W-:Y:S01]  /*76a70*/  ISETP.LT.AND P3, PT, R4, UR17, !P1 ;  /* 0x0000001104007c0c */ /* 0x020fe2000cf61270 */
[----:B------:R-:W-:Y:S02]  /*76a80*/  VIADD R71, R0, UR68 ;  /* 0x0000004400477c36 */ /* 0x000fe40008000000 */
[----:B------:R-:W5:Y:S01]  /*76a90*/  LDL.LU R4, [R1+0x2260] ;  /* 0x0022600001047983 */ /* 0x000f620000300800 */
[----:B------:R-:W-:Y:S01]  /*76aa0*/  PRMT R70, R72, 0x9910, RZ ;  /* 0x0000991048467816 */ /* 0x000fe200000000ff */
[----:B------:R-:W1:Y:S02]  /*76ab0*/  LDCU UR17, c[0x0][0x39c] ;  /* 0x00007380ff1177ac */ /* 0x000e640008000800 */
[----:B------:R-:W4:Y:S01]  /*76ac0*/  LDL.LU R11, [R1+0x398] ;  /* 0x00039800010b7983 */ /* 0x000f220000300800 */
[----:B0-----:R-:W-:Y:S01]  /*76ad0*/  IADD3 R68, P4, PT, R71, R3, RZ ;  /* 0x0000000347447210 */ /* 0x001fe20007f9e0ff */
[----:B------:R-:W-:-:S02]  /*76ae0*/  IMAD.MOV.U32 R0, RZ, RZ, R70 ;  /* 0x000000ffff007224 */ /* 0x000fc400078e0046 */
[----:B------:R-:W4:Y:S01]  /*76af0*/  LDL.LU R9, [R1+0x39c] ;  /* 0x00039c0001097983 */ /* 0x000f220000300800 */
[C---:B------:R-:W-:Y:S01]  /*76b00*/  LEA.HI.X.SX32 R69, R71.reuse, R2, 0x1, P4 ;  /* 0x0000000247457211 */ /* 0x040fe200020f0eff */
[----:B------:R-:W-:Y:S01]  /*76b10*/  VIADD R71, R71, UR68 ;  /* 0x0000004447477c36 */ /* 0x000fe20008000000 */
[----:B------:R-:W-:-:S05]  /*76b20*/  SHF.R.S32.HI R0, RZ, 0x8, R0 ;  /* 0x00000008ff007819 */ /* 0x000fca0000011400 */
[----:B------:R0:W-:Y:S01]  /*76b30*/  @P0 STG.E.U8 desc[UR20][R68.64], R0 ;  /* 0x0000000044000986 */ /* 0x0001e2000c101114 */
[----:B------:R-:W-:Y:S02]  /*76b40*/  IADD3 R70, P0, PT, R71, R3, RZ ;  /* 0x0000000347467210 */ /* 0x000fe40007f1e0ff */
[----:B------:R-:W-:Y:S01]  /*76b50*/  ISETP.LT.AND P2, PT, R8, UR8, !P1 ;  /* 0x0000000808007c0c */ /* 0x000fe2000cf41270 */
[----:B------:R-:W1:Y:S01]  /*76b60*/  LDCU UR8, c[0x0][0x39c] ;  /* 0x00007380ff0877ac */ /* 0x000e620008000800 */
[----:B---3--:R-:W-:Y:S01]  /*76b70*/  F2FP.SATFINITE.E4M3.F32.PACK_AB_MERGE_C R72, R7, R6, RZ ;  /* 0x000000060748723e */ /* 0x008fe200048070ff */
[----:B------:R-:W3:Y:S04]  /*76b80*/  LDL.LU R8, [R1+0x2268] ;  /* 0x0022680001087983 */ /* 0x000ee80000300800 */
[----:B------:R-:W3:Y:S01]  /*76b90*/  LDL.LU R6, [R1+0x3a0] ;  /* 0x0003a00001067983 */ /* 0x000ee20000300800 */
[C---:B0-----:R-:W-:Y:S01]  /*76ba0*/  VIADD R0, R71.reuse, UR68 ;  /* 0x0000004447007c36 */ /* 0x041fe20008000000 */
[----:B------:R-:W-:-:S02]  /*76bb0*/  LEA.HI.X.SX32 R71, R71, R2, 0x1, P0 ;  /* 0x0000000247477211 */ /* 0x000fc400000f0eff */
[----:B------:R-:W3:Y:S04]  /*76bc0*/  LDL.LU R7, [R1+0x3a4] ;  /* 0x0003a40001077983 */ /* 0x000ee80000300800 */
[----:B------:R0:W-:Y:S01]  /*76bd0*/  @P5 STG.E.U8 desc[UR20][R70.64], R72 ;  /* 0x0000004846005986 */ /* 0x0001e2000c101114 */
[----:B--2---:R-:W-:Y:S01]  /*76be0*/  ISETP.LT.AND P0, PT, R5, UR11, !P1 ;  /* 0x0000000b05007c0c */ /* 0x004fe2000cf01270 */
[----:B------:R-:W2:Y:S02]  /*76bf0*/  LDCU UR11, c[0x0][0x39c] ;  /* 0x00007380ff0b77ac */ /* 0x000ea40008000800 */
[----:B------:R-:W2:Y:S01]  /*76c00*/  LDL.LU R5, [R1+0x2294] ;  /* 0x0022940001057983 */ /* 0x000ea20000300800 */
[----:B-----5:R-:W-:Y:S02]  /*76c10*/  ISETP.LT.AND P5, PT, R4, UR28, !P1 ;  /* 0x0000001c04007c0c */ /* 0x020fe4000cfa1270 */
[----:B------:R-:W-:Y:S01]  /*76c20*/  PRMT R73, R72, 0x9910, RZ ;  /* 0x0000991048497816 */ /* 0x000fe200000000ff */
[----:B------:R-:W5:Y:S01]  /*76c30*/  LDL.LU R4, [R1+0x22a4] ;  /* 0x0022a40001047983 */ /* 0x000f620000300800 */
[C---:B------:R-:W-:Y:S01]  /*76c40*/  IADD3 R68, P4, PT, R0.reuse, R3, RZ ;  /* 0x0000000300447210 */ /* 0x040fe20007f9e0ff */
[C---:B0-----:R-:W-:Y:S01]  /*76c50*/  VIADD R71, R0.reuse, UR68 ;  /* 0x0000004400477c36 */ /* 0x041fe20008000000 */
[----:B------:R-:W-:Y:S01]  /*76c60*/  SHF.R.S32.HI R70, RZ, 0x8, R73 ;  /* 0x00000008ff467819 */ /* 0x000fe20000011449 */
[----:B------:R-:W0:Y:S01]  /*76c70*/  LDCU UR28, c[0x0][0x39c] ;  /* 0x00007380ff1c77ac */ /* 0x000e220008000800 */
[----:B------:R-:W-:-:S02]  /*76c80*/  LEA.HI.X.SX32 R69, R0, R2, 0x1, P4 ;  /* 0x0000000200457211 */ /* 0x000fc400020f0eff */
[----:B----4-:R-:W-:Y:S02]  /*76c90*/  F2FP.SATFINITE.E4M3.F32.PACK_AB_MERGE_C R0, R9, R11, RZ ;  /* 0x0000000b0900723e */ /* 0x010fe400048070ff */
[----:B------:R-:W4:Y:S04]  /*76ca0*/  LDL.LU R11, [R1+0x3a8] ;  /* 0x0003a800010b7983 */ /* 0x000f280000300800 */
[----:B------:R0:W-:Y:S01]  /*76cb0*/  @P2 STG.E.U8 desc[UR20][R68.64], R70 ;  /* 0x0000004644002986 */ /* 0x0001e2000c101114 */
[----:B------:R-:W-:-:S03]  /*76cc0*/  PRMT R72, R0, 0x9910, RZ ;  /* 0x0000991000487816 */ /* 0x000fc600000000ff */
[----:B------:R-:W4:Y:S01]  /*76cd0*/  LDL.LU R9, [R1+0x3ac] ;  /* 0x0003ac0001097983 */ /* 0x000f220000300800 */
        /* <DEDUP_REMOVED lines=10> */
[----:B---3--:R-:W-:Y:S01]  /*76d80*/  ISETP.LT.AND P2, PT, R8, UR5, !P1 ;  /* 0x0000000508007c0c */ /* 0x008fe2000cf41270 */
[----:B------:R0:W-:Y:S01]  /*76d90*/  @P0 STG.E.U8 desc[UR20][R70.64], R69 ;  /* 0x0000004546000986 */ /* 0x0001e2000c101114 */
[----:B------:R-:W-:Y:S01]  /*76da0*/  ISETP.LT.AND P4, PT, R10, UR18, !P1 ;  /* 0x000000120a007c0c */ /* 0x000fe2000cf81270 */
[----:B------:R-:W3:Y:S02]  /*76db0*/  LDCU UR18, c[0x0][0x39c] ;  /* 0x00007380ff1277ac */ /* 0x000ee40008000800 */
[----:B------:R-:W3:Y:S01]  /*76dc0*/  LDL.LU R8, [R1+0x22c8] ;  /* 0x0022c80001087983 */ /* 0x000ee20000300800 */
[----:B------:R-:W-:Y:S01]  /*76dd0*/  F2FP.SATFINITE.E4M3.F32.PACK_AB_MERGE_C R72, R7, R6, RZ ;  /* 0x000000060748723e */ /* 0x000fe200048070ff */
[----:B------:R-:W1:Y:S02]  /*76de0*/  LDCU UR5, c[0x0][0x39c] ;  /* 0x00007380ff0577ac */ /* 0x000e640008000800 */
[----:B------:R-:W3:Y:S01]  /*76df0*/  LDL.LU R10, [R1+0x2280] ;  /* 0x00228000010a7983 */ /* 0x000ee20000300800 */
[----:B0-----:R-:W-:-:S02]  /*76e00*/  LEA.HI.X.SX32 R69, R0, R2, 0x1, P3 ;  /* 0x0000000200457211 */ /* 0x001fc400018f0eff */
[----:B-----5:R-:W-:Y:S01]  /*76e10*/  ISETP.LT.AND P3, PT, R4, UR30, !P1 ;  /* 0x0000001e04007c0c */ /* 0x020fe2000cf61270 */
[----:B------:R-:W-:Y:S01]  /*76e20*/  VIADD R71, R0, UR68 ;  /* 0x0000004400477c36 */ /* 0x000fe20008000000 */
[----:B------:R-:W5:Y:S01]  /*76e30*/  LDL.LU R4, [R1+0x2288] ;  /* 0x0022880001047983 */ /* 0x000f620000300800 */
[----:B------:R-:W-:Y:S01]  /*76e40*/  PRMT R70, R72, 0x9910, RZ ;  /* 0x0000991048467816 */ /* 0x000fe200000000ff */
[----:B------:R-:W0:Y:S02]  /*76e50*/  LDCU UR30, c[0x0][0x3b8] ;  /* 0x00007700ff1e77ac */ /* 0x000e240008000800 */
[----:B------:R1:W-:Y:S02]  /*76e60*/  @P4 STG.E.U8 desc[UR20][R68.64], R72 ;  /* 0x0000004844004986 */ /* 0x0003e4000c101114 */
[----:B------:R-:W-:Y:S02]  /*76e70*/  IMAD.MOV.U32 R0, RZ, RZ, R70 ;  /* 0x000000ffff007224 */ /* 0x000fe400078e0046 */
[----:B------:R-:W5:Y:S04]  /*76e80*/  LDL.LU R6, [R1+0x3b0] ;  /* 0x0003b00001067983 */ /* 0x000f680000300800 */
[----:B------:R-:W5:Y:S01]  /*76e90*/  LDL.LU R7, [R1+0x3b4] ;  /* 0x0003b40001077983 */ /* 0x000f620000300800 */
[----:B-1----:R-:W-:-:S02]  /*76ea0*/  IADD3 R68, P4, PT, R71, R3, RZ ;  /* 0x0000000347447210 */ /* 0x002fc40007f9e0ff */
[----:B------:R-:W-:Y:S02]  /*76eb0*/  SHF.R.S32.HI R0, RZ, 0x8, R0 ;  /* 0x00000008ff007819 */ /* 0x000fe40000011400 */
[CC--:B------:R-:W-:Y:S01]  /*76ec0*/  LEA.HI.X.SX32 R69, R71.reuse, R2.reuse, 0x1, P4 ;  /* 0x0000000247457211 */ /* 0x0c0fe200020f0eff */
[----:B------:R-:W-:Y:S01]  /*76ed0*/  VIADD R71, R71, UR68 ;  /* 0x0000004447477c36 */ /* 0x000fe20008000000 */
[----:B--2---:R-:W-:Y:S01]  /*76ee0*/  ISETP.LT.AND P0, PT, R5, UR29, !P1 ;  /* 0x0000001d05007c0c */ /* 0x004fe2000cf01270 */
[----:B------:R-:W1:Y:S01]  /*76ef0*/  LDCU UR29, c[0x0][0x3b8] ;  /* 0x00007700ff1d77ac */ /* 0x000e620008000800 */
[----:B----4-:R-:W-:Y:S01]  /*76f00*/  F2FP.SATFINITE.E4M3.F32.PACK_AB_MERGE_C R72, R9, R11, RZ ;  /* 0x0000000b0948723e */ /* 0x010fe200048070ff */
        /* <DEDUP_REMOVED lines=11> */
[----:B--2---:R-:W-:Y:S02]  /*76fc0*/  SHF.R.S32.HI R70, RZ, 0x8, R73 ;  /* 0x00000008ff467819 */ /* 0x004fe40000011449 */
[----:B---3--:R-:W-:Y:S01]  /*76fd0*/  ISETP.LT.AND P4, PT, R8, UR31, !P1 ;  /* 0x0000001f08007c0c */ /* 0x008fe2000cf81270 */
[----:B------:R-:W-:-:S02]  /*76fe0*/  VIADD R71, R0, UR68 ;  /* 0x0000004400477c36 */ /* 0x000fc40008000000 */
[----:B------:R2:W-:Y:S01]  /*76ff0*/  @P0 STG.E.U8 desc[UR20][R68.64], R70 ;  /* 0x0000004644000986 */ /* 0x0005e2000c101114 */
[----:B------:R-:W3:Y:S03]  /*77000*/  LDCU UR31, c[0x0][0x39c] ;  /* 0x00007380ff1f77ac */ /* 0x000ee60008000800 */
[----:B------:R-:W3:Y:S01]  /*77010*/  LDL.LU R8, [R1+0x22c0] ;  /* 0x0022c00001087983 */ /* 0x000ee20000300800 */
[----:B-----5:R-:W-:Y:S01]  /*77020*/  ISETP.LT.AND P0, PT, R4, UR33, !P1 ;  /* 0x0000002104007c0c */ /* 0x020fe2000cf01270 */
[----:B------:R-:W5:Y:S02]  /*77030*/  LDCU UR33, c[0x0][0x39c] ;  /* 0x00007380ff2177ac */ /* 0x000f640008000800 */
[----:B------:R-:W3:Y:S01]  /*77040*/  LDL.LU R4, [R1+0x22d0] ;  /* 0x0022d00001047983 */ /* 0x000ee20000300800 */
[----:B--2---:R-:W-:-:S04]  /*77050*/  IADD3 R68, P5, PT, R71, R3, RZ ;  /* 0x0000000347447210 */ /* 0x004fc80007fbe0ff */
[----:B------:R-:W-:Y:S02]  /*77060*/  LEA.HI.X.SX32 R69, R71, R2, 0x1, P5 ;  /* 0x0000000247457211 */ /* 0x000fe400028f0eff */
[----:B------:R-:W-:Y:S01]  /*77070*/  F2FP.SATFINITE.E4M3.F32.PACK_AB_MERGE_C R0, R7, R6, RZ ;  /* 0x000000060700723e */ /* 0x000fe200048070ff */
[----:B------:R-:W-:Y:S01]  /*77080*/  VIADD R71, R71, UR68 ;  /* 0x0000004447477c36 */ /* 0x000fe20008000000 */
[----:B------:R-:W-:Y:S01]  /*77090*/  ISETP.LT.AND P2, PT, R10, UR32, !P1 ;  /* 0x000000200a007c0c */ /* 0x000fe2000cf41270 */
[----:B------:R-:W2:Y:S01]  /*770a0*/  LDL.LU R6, [R1+0x3c0] ;  /* 0x0003c00001067983 */ /* 0x000ea20000300800 */
[----:B------:R-:W-:Y:S01]  /*770b0*/  PRMT R72, R0, 0x9910, RZ ;  /* 0x0000991000487816 */ /* 0x000fe200000000ff */
[----:B------:R-:W0:Y:S02]  /*770c0*/  LDCU UR32, c[0x0][0x3b8] ;  /* 0x00007700ff2077ac */ /* 0x000e240008000800 */
[----:B------:R1:W-:Y:S01]  /*770d0*/  @P3 STG.E.U8 desc[UR20][R68.64], R0 ;  /* 0x0000000044003986 */ /* 0x0003e2000c101114 */
[----:B------:R-:W-:-:S03]  /*770e0*/  IADD3 R70, P3, PT, R71, R3, RZ ;  /* 0x0000000347467210 */ /* 0x000fc60007f7e0ff */
[----:B------:R-:W2:Y:S01]  /*770f0*/  LDL.LU R7, [R1+0x3c4] ;  /* 0x0003c40001077983 */ /* 0x000ea20000300800 */
[----:B-1----:R-:W-:Y:S02]  /*77100*/  IMAD.MOV.U32 R69, RZ, RZ, R72 ;  /* 0x000000ffff457224 */ /* 0x002fe400078e0048 */
[C---:B------:R-:W-:Y:S01]  /*77110*/  VIADD R0, R71.reuse, UR68 ;  /* 0x0000004447007c36 */ /* 0x040fe20008000000 */
[-C--:B------:R-:W-:Y:S02]  /*77120*/  LEA.HI.X.SX32 R71, R71, R2.reuse, 0x1, P3 ;  /* 0x0000000247477211 */ /* 0x080fe400018f0eff */
[----:B------:R-:W-:Y:S02]  /*77130*/  SHF.R.S32.HI R69, RZ, 0x8, R69 ;  /* 0x00000008ff457819 */ /* 0x000fe40000011445 */
[C---:B------:R-:W-:Y:S02]  /*77140*/  IADD3 R68, P3, PT, R0.reuse, R3, RZ ;  /* 0x0000000300447210 */ /* 0x040fe40007f7e0ff */
[----:B----4-:R-:W-:Y:S01]  /*77150*/  F2FP.SATFINITE.E4M3.F32.PACK_AB_MERGE_C R72, R9, R11, RZ ;  /* 0x0000000b0948723e */ /* 0x010fe200048070ff */
[----:B------:R1:W-:Y:S01]  /*77160*/  @P4 STG.E.U8 desc[UR20][R70.64], R69 ;  /* 0x0000004546004986 */ /* 0x0003e2000c101114 */
[----:B------:R-:W-:Y:S01]  /*77170*/  ISETP.LT.AND P5, PT, R5, UR34, !P1 ;  /* 0x0000002205007c0c */ /* 0x000fe2000cfa1270 */
[----:B------:R-:W4:Y:S02]  /*77180*/  LDCU UR34, c[0x0][0x3b8] ;  /* 0x00007700ff2277ac */ /* 0x000f240008000800 */
[----:B------:R-:W4:Y:S04]  /*77190*/  LDL.LU R5, [R1+0x2298] ;  /* 0x0022980001057983 */ /* 0x000f280000300800 */
[----:B------:R-:W5:Y:S01]  /*771a0*/  LDL.LU R10, [R1+0x22a8] ;  /* 0x0022a800010a7983 */ /* 0x000f620000300800 */
[----:B-1----:R-:W-:-:S05]  /*771b0*/  LEA.HI.X.SX32 R69, R0, R2, 0x1, P3 ;  /* 0x0000000200457211 */ /* 0x002fca00018f0eff */
[----:B------:R1:W-:Y:S01]  /*771c0*/  @P2 STG.E.U8 desc[UR20][R68.64], R72 ;  /* 0x0000004844002986 */ /* 0x0003e2000c101114 */
[----:B---3--:R-:W-:Y:S01]  /*771d0*/  ISETP.LT.AND P2, PT, R4, UR36, !P1 ;  /* 0x0000002404007c0c */ /* 0x008fe2000cf41270 */
[----:B------:R-:W-:Y:S02]  /*771e0*/  VIADD R71, R0, UR68 ;  /* 0x0000004400477c36 */ /* 0x000fe40008000000 */
[----:B------:R-:W3:Y:S01]  /*771f0*/  LDL.LU R4, [R1+0x22b0] ;  /* 0x0022b00001047983 */ /* 0x000ee20000300800 */
[----:B------:R-:W-:Y:S01]  /*77200*/  PRMT R70, R72, 0x9910, RZ ;  /* 0x0000991048467816 */ /* 0x000fe200000000ff */
[----:B------:R-:W0:Y:S02]  /*77210*/  LDCU UR36, c[0x0][0x39c] ;  /* 0x00007380ff2477ac */ /* 0x000e240008000800 */
[----:B------:R-:W5:Y:S01]  /*77220*/  LDL.LU R11, [R1+0x3c8] ;  /* 0x0003c800010b7983 */ /* 0x000f620000300800 */
[----:B-1----:R-:W-:Y:S01]  /*77230*/  IADD3 R68, P4, PT, R71, R3, RZ ;  /* 0x0000000347447210 */ /* 0x002fe20007f9e0ff */
[----:B------:R-:W-:-:S02]  /*77240*/  IMAD.MOV.U32 R0, RZ, RZ, R70 ;  /* 0x000000ffff007224 */ /* 0x000fc400078e0046 */
[----:B------:R-:W5:Y:S01]  /*77250*/  LDL.LU R9, [R1+0x3cc] ;  /* 0x0003cc0001097983 */ /* 0x000f620000300800 */
[C---:B------:R-:W-:Y:S01]  /*77260*/  LEA.HI.X.SX32 R69, R71.reuse, R2, 0x1, P4 ;  /* 0x0000000247457211 */ /* 0x040fe200020f0eff */
[----:B------:R-:W-:Y:S01]  /*77270*/  VIADD R71, R71, UR68 ;  /* 0x0000004447477c36 */ /* 0x000fe20008000000 */
[----:B------:R-:W-:-:S05]  /*77280*/  SHF.R.S32.HI R0, RZ, 0x8, R0 ;  /* 0x00000008ff007819 */ /* 0x000fca0000011400 */
[----:B------:R1:W-:Y:S01]  /*77290*/  @P0 STG.E.U8 desc[UR20][R68.64], R0 ;  /* 0x0000000044000986 */ /* 0x0003e2000c101114 */
[----:B------:R-:W-:Y:S02]  /*772a0*/  IADD3 R70, P0, PT, R71, R3, RZ ;  /* 0x0000000347467210 */ /* 0x000fe40007f1e0ff */
[----:B--2---:R-:W-:Y:S02]  /*772b0*/  F2FP.SATFINITE.E4M3.F32.PACK_AB_MERGE_C R72, R7, R6, RZ ;  /* 0x000000060748723e */ /* 0x004fe400048070ff */
[----:B------:R-:W-:Y:S01]  /*772c0*/  ISETP.LT.AND P3, PT, R8, UR35, !P1 ;  /* 0x0000002308007c0c */ /* 0x000fe2000cf61270 */
[----:B------:R-:W2:Y:S01]  /*772d0*/  LDCU UR35, c[0x0][0x3b8] ;  /* 0x00007700ff2377ac */ /* 0x000ea20008000800 */
[----:B------:R-:W2:Y:S04]  /*772e0*/  LDL.LU R8, [R1+0x22bc] ;  /* 0x0022bc0001087983 */ /* 0x000ea80000300800 */
[----:B------:R-:W2:Y:S01]  /*772f0*/  LDL.LU R6, [R1+0x3d0] ;  /* 0x0003d00001067983 */ /* 0x000ea20000300800 */
[C---:B-1----:R-:W-:Y:S01]  /*77300*/  VIADD R0, R71.reuse, UR68 ;  /* 0x0000004447007c36 */ /* 0x042fe20008000000 */
[----:B------:R-:W-:-:S02]  /*77310*/  LEA.HI.X.SX32 R71, R71, R2, 0x1, P0 ;  /* 0x0000000247477211 */ /* 0x000fc400000f0eff */
[----:B------:R-:W2:Y:S04]  /*77320*/  LDL.LU R7, [R1+0x3d4] ;  /* 0x0003d40001077983 */ /* 0x000ea80000300800 */
[----:B------:R1:W-:Y:S01]  /*77330*/  @P5 STG.E.U8 desc[UR20][R70.64], R72 ;  /* 0x0000004846005986 */ /* 0x0003e2000c101114 */
[----:B----4-:R-:W-:Y:S01]  /*77340*/  ISETP.LT.AND P0, PT, R5, UR37, !P1 ;  /* 0x0000002505007c0c */ /* 0x010fe2000cf01270 */
[----:B------:R-:W4:Y:S02]  /*77350*/  LDCU UR37, c[0x0][0x39c] ;  /* 0x00007380ff2577ac */ /* 0x000f240008000800 */
[----:B------:R-:W2:Y:S01]  /*77360*/  LDL.LU R5, [R1+0x22ec] ;  /* 0x0022ec0001057983 */ /* 0x000ea20000300800 */
[----:B---3--:R-:W-:Y:S02]  /*77370*/  ISETP.LT.AND P5, PT, R4, UR39, !P1 ;  /* 0x0000002704007c0c */ /* 0x008fe4000cfa1270 */
[----:B------:R-:W-:Y:S01]  /*77380*/  PRMT R73, R72, 0x9910, RZ ;  /* 0x0000991048497816 */ /* 0x000fe200000000ff */
[----:B------:R-:W3:Y:S01]  /*77390*/  LDL.LU R4, [R1+0x22a0] ;  /* 0x0022a00001047983 */ /* 0x000ee20000300800 */
[C---:B------:R-:W-:Y:S01]  /*773a0*/  IADD3 R68, P4, PT, R0.reuse, R3, RZ ;  /* 0x0000000300447210 */ /* 0x040fe20007f9e0ff */
[C---:B-1----:R-:W-:Y:S01]  /*773b0*/  VIADD R71, R0.reuse, UR68 ;  /* 0x0000004400477c36 */ /* 0x042fe20008000000 */
[----:B------:R-:W-:Y:S01]  /*773c0*/  SHF.R.S32.HI R70, RZ, 0x8, R73 ;  /* 0x00000008ff467819 */ /* 0x000fe20000011449 */
[----:B------:R-:W1:Y:S01]  /*773d0*/  LDCU UR39, c[0x0][0x39c] ;  /* 0x00007380ff2777ac */ /* 0x000e620008000800 */
[----:B------:R-:W-:-:S02]  /*773e0*/  LEA.HI.X.SX32 R69, R0, R2, 0x1, P4 ;  /* 0x0000000200457211 */ /* 0x000fc400020f0eff */
[----:B-----5:R-:W-:Y:S02]  /*773f0*/  F2FP.SATFINITE.E4M3.F32.PACK_AB_MERGE_C R0, R9, R11, RZ ;  /* 0x0000000b0900723e */ /* 0x020fe400048070ff */
[----:B------:R-:W5:Y:S04]  /*77400*/  LDL.LU R11, [R1+0x3d8] ;  /* 0x0003d800010b7983 */ /* 0x000f680000300800 */
[----:B------:R0:W-:Y:S01]  /*77410*/  @P3 STG.E.U8 desc[UR20][R68.64], R70 ;  /* 0x0000004644003986 */ /* 0x0001e2000c101114 */
[----:B------:R-:W-:-:S03]  /*77420*/  PRMT R72, R0, 0x9910, RZ ;  /* 0x0000991000487816 */ /* 0x000fc600000000ff */
[----:B------:R-:W5:Y:S01]  /*77430*/  LDL.LU R9, [R1+0x3dc] ;  /* 0x0003dc0001097983 */ /* 0x000f620000300800 */
[----:B0-----:R-:W-:-:S04]  /*77440*/  IADD3 R68, P3, PT, R71, R3, RZ ;  /* 0x0000000347447210 */ /* 0x001fc80007f7e0ff */
[C---:B------:R-:W-:Y:S01]  /*77450*/  LEA.HI.X.SX32 R69, R71.reuse, R2, 0x1, P3 ;  /* 0x0000000247457211 */ /* 0x040fe200018f0eff */
[----:B------:R-:W-:-:S04]  /*77460*/  VIADD R71, R71, UR68 ;  /* 0x0000004447477c36 */ /* 0x000fc80008000000 */
[----:B------:R0:W-:Y:S01]  /*77470*/  @P2 STG.E.U8 desc[UR20][R68.64], R0 ;  /* 0x0000000044002986 */ /* 0x0001e2000c101114 */
[CC--:B------:R-:W-:Y:S01]  /*77480*/  IADD3 R70, P2, PT, R71.reuse, R3.reuse, RZ ;  /* 0x0000000347467210 */ /* 0x0c0fe20007f5e0ff */
[----:B0-----:R-:W-:Y:S02]  /*77490*/  IMAD.MOV.U32 R69, RZ, RZ, R72 ;  /* 0x000000ffff457224 */ /* 0x001fe400078e0048 */
[C---:B------:R-:W-:Y:S01]  /*774a0*/  VIADD R0, R71.reuse, UR68 ;  /* 0x0000004447007c36 */ /* 0x040fe20008000000 */
[-C--:B------:R-:W-:Y:S02]  /*774b0*/  LEA.HI.X.SX32 R71, R71, R2.reuse, 0x1, P2 ;  /* 0x0000000247477211 */ /* 0x080fe400010f0eff */
[----:B------:R-:W-:Y:S02]  /*774c0*/  SHF.R.S32.HI R69, RZ, 0x8, R69 ;  /* 0x00000008ff457819 */ /* 0x000fe40000011445 */
[----:B------:R-:W-:Y:S02]  /*774d0*/  IADD3 R68, P2, PT, R0, R3, RZ ;  /* 0x0000000300447210 */ /* 0x000fe40007f5e0ff */
[----:B--2---:R-:W-:Y:S01]  /*774e0*/  ISETP.LT.AND P3, PT, R8, UR40, !P1 ;  /* 0x0000002808007c0c */ /* 0x004fe2000cf61270 */
[----:B------:R0:W-:Y:S01]  /*774f0*/  @P0 STG.E.U8 desc[UR20][R70.64], R69 ;  /* 0x0000004546000986 */ /* 0x0001e2000c101114 */
[----:B------:R-:W-:Y:S01]  /*77500*/  ISETP.LT.AND P4, PT, R10, UR38, !P1 ;  /* 0x000000260a007c0c */ /* 0x000fe2000cf81270 */
[----:B------:R-:W2:Y:S02]  /*77510*/  LDCU UR40, c[0x0][0x3b8] ;  /* 0x00007700ff2877ac */ /* 0x000ea40008000800 */
[----:B------:R-:W2:Y:S01]  /*77520*/  LDL.LU R8, [R1+0x22c4] ;  /* 0x0022c40001087983 */ /* 0x000ea20000300800 */
[----:B0-----:R-:W-:-:S03]  /*77530*/  LEA.HI.X.SX32 R69, R0, R2, 0x1, P2 ;  /* 0x0000000200457211 */ /* 0x001fc600010f0eff */
[----:B------:R-:W4:Y:S01]  /*77540*/  LDL.LU R10, [R1+0x22d4] ;  /* 0x0022d400010a7983 */ /* 0x000f220000300800 */
[----:B------:R-:W-:Y:S01]  /*77550*/  F2FP.SATFINITE.E4M3.F32.PACK_AB_MERGE_C R72, R7, R6, RZ ;  /* 0x000000060748723e */ /* 0x000fe200048070ff */
[----:B------:R-:W-:Y:S01]  /*77560*/  VIADD R71, R0, UR68 ;  /* 0x0000004400477c36 */ /* 0x000fe20008000000 */
[----:B------:R-:W-:Y:S01]  /*77570*/  ISETP.LT.AND P0, PT, R5, UR41, !P1 ;  /* 0x0000002905007c0c */ /* 0x000fe2000cf01270 */
[----:B------:R-:W0:Y:S01]  /*77580*/  LDCU UR41, c[0x0][0x3b8] ;  /* 0x00007700ff2977ac */ /* 0x000e220008000800 */
[----:B------:R-:W0:Y:S01]  /*77590*/  LDCU UR38, c[0x0][0x3b8] ;  /* 0x00007700ff2677ac */ /* 0x000e220008000800 */
[----:B---3--:R-:W-:Y:S01]  /*775a0*/  ISETP.LT.AND P2, PT, R4, UR42, !P1 ;  /* 0x0000002a04007c0c */ /* 0x008fe2000cf41270 */
[----:B------:R3:W-:Y:S01]  /*775b0*/  @P4 STG.E.U8 desc[UR20][R68.64], R72 ;  /* 0x0000004844004986 */ /* 0x0007e2000c101114 */
[----:B------:R-:W-:Y:S01]  /*775c0*/  PRMT R70, R72, 0x9910, RZ ;  /* 0x0000991048467816 */ /* 0x000fe200000000ff */
[----:B------:R-:W0:Y:S02]  /*775d0*/  LDCU UR42, c[0x0][0x39c] ;  /* 0x00007380ff2a77ac */ /* 0x000e240008000800 */
[----:B------:R-:W4:Y:S02]  /*775e0*/  LDL.LU R4, [R1+0x22dc] ;  /* 0x0022dc0001047983 */ /* 0x000f240000300800 */
[----:B------:R-:W-:-:S02]  /*775f0*/  IMAD.MOV.U32 R0, RZ, RZ, R70 ;  /* 0x000000ffff007224 */ /* 0x000fc400078e0046 */
[----:B------:R-:W4:Y:S01]  /*77600*/  LDL.LU R6, [R1+0x3e0] ;  /* 0x0003e00001067983 */ /* 0x000f220000300800 */
[----:B---3--:R-:W-:-:S03]  /*77610*/  IADD3 R68, P4, PT, R71, R3, RZ ;  /* 0x0000000347447210 */ /* 0x008fc60007f9e0ff */
[----:B------:R-:W3:Y:S01]  /*77620*/  LDL.LU R7, [R1+0x3e4] ;  /* 0x0003e40001077983 */ /* 0x000ee20000300800 */
[----:B------:R-:W-:Y:S02]  /*77630*/  SHF.R.S32.HI R0, RZ, 0x8, R0 ;  /* 0x00000008ff007819 */ /* 0x000fe40000011400 */
[C---:B------:R-:W-:Y:S01]  /*77640*/  LEA.HI.X.SX32 R69, R71.reuse, R2, 0x1, P4 ;  /* 0x0000000247457211 */ /* 0x040fe200020f0eff */
[----:B------:R-:W-:Y:S01]  /*77650*/  VIADD R71, R71, UR68 ;  /* 0x0000004447477c36 */ /* 0x000fe20008000000 */
[----:B-----5:R-:W-:Y:S01]  /*77660*/  F2FP.SATFINITE.E4M3.F32.PACK_AB_MERGE_C R72, R9, R11, RZ ;  /* 0x0000000b0948723e */ /* 0x020fe200048070ff */
[----:B------:R-:W5:Y:S03]  /*77670*/  LDL.LU R5, [R1+0x22e8] ;  /* 0x0022e80001057983 */ /* 0x000f660000300800 */
[----:B------:R-:W-:Y:S01]  /*77680*/  IADD3 R70, P4, PT, R71, R3, RZ ;  /* 0x0000000347467210 */ /* 0x000fe20007f9e0ff */
[----:B------:R0:W-:Y:S01]  /*77690*/  @P5 STG.E.U8 desc[UR20][R68.64], R0 ;  /* 0x0000000044005986 */ /* 0x0001e2000c101114 */
[----:B------:R-:W-:-:S03]  /*776a0*/  PRMT R73, R72, 0x9910, RZ ;  /* 0x0000991048497816 */ /* 0x000fc600000000ff */
[----:B------:R-:W5:Y:S04]  /*776b0*/  LDL.LU R11, [R1+0x3e8] ;  /* 0x0003e800010b7983 */ /* 0x000f680000300800 */
[----:B------:R-:W5:Y:S01]  /*776c0*/  LDL.LU R9, [R1+0x3ec] ;  /* 0x0003ec0001097983 */ /* 0x000f620000300800 */
[C---:B0-----:R-:W-:Y:S01]  /*776d0*/  VIADD R0, R71.reuse, UR68 ;  /* 0x0000004447007c36 */ /* 0x041fe20008000000 */
[----:B------:R-:W-:-:S04]  /*776e0*/  LEA.HI.X.SX32 R71, R71, R2, 0x1, P4 ;  /* 0x0000000247477211 */ /* 0x000fc800020f0eff */
[C---:B------:R-:W-:Y:S01]  /*776f0*/  IADD3 R68, P5, PT, R0.reuse, R3, RZ ;  /* 0x0000000300447210 */ /* 0x040fe20007fbe0ff */
[----:B------:R0:W-:Y:S03]  /*77700*/  @P3 STG.E.U8 desc[UR20][R70.64], R72 ;  /* 0x0000004846003986 */ /* 0x0001e6000c101114 */
[----:B------:R-:W-:Y:S02]  /*77710*/  LEA.HI.X.SX32 R69, R0, R2, 0x1, P5 ;  /* 0x0000000200457211 */ /* 0x000fe400028f0eff */
[----:B0-----:R-:W-:-:S05]  /*77720*/  SHF.R.S32.HI R70, RZ, 0x8, R73 ;  /* 0x00000008ff467819 */ /* 0x001fca0000011449 */
[----:B------:R0:W-:Y:S01]  /*77730*/  @P0 STG.E.U8 desc[UR20][R68.64], R70 ;  /* 0x0000004644000986 */ /* 0x0001e2000c101114 */
[----:B--2---:R-:W-:Y:S01]  /*77740*/  ISETP.LT.AND P4, PT, R8, UR43, !P1 ;  /* 0x0000002b08007c0c */ /* 0x004fe2000cf81270 */
[----:B------:R-:W-:Y:S01]  /*77750*/  VIADD R71, R0, UR68 ;  /* 0x0000004400477c36 */ /* 0x000fe20008000000 */
[----:B------:R-:W2:Y:S01]  /*77760*/  LDCU UR43, c[0x0][0x3b8] ;  /* 0x00007700ff2b77ac */ /* 0x000ea20008000800 */
[----:B------:R-:W2:Y:S01]  /*77770*/  LDL.LU R8, [R1+0x22b8] ;  /* 0x0022b80001087983 */ /* 0x000ea20000300800 */
[----:B----4-:R-:W-:Y:S01]  /*77780*/  ISETP.LT.AND P0, PT, R4, UR45, !P1 ;  /* 0x0000002d04007c0c */ /* 0x010fe2000cf01270 */
[----:B------:R-:W4:Y:S02]  /*77790*/  LDCU UR45, c[0x0][0x3b8] ;  /* 0x00007700ff2d77ac */ /* 0x000f240008000800 */
[----:B------:R-:W2:Y:S01]  /*777a0*/  LDL.LU R4, [R1+0x22cc] ;  /* 0x0022cc0001047983 */ /* 0x000ea20000300800 */
[----:B0-----:R-:W-:Y:S02]  /*777b0*/  IADD3 R68, P5, PT, R71, R3, RZ ;  /* 0x0000000347447210 */ /* 0x001fe40007fbe0ff */
[----:B---3--:R-:W-:-:S02]  /*777c0*/  F2FP.SATFINITE.E4M3.F32.PACK_AB_MERGE_C R0, R7, R6, RZ ;  /* 0x000000060700723e */ /* 0x008fc400048070ff */
[C---:B------:R-:W-:Y:S01]  /*777d0*/  LEA.HI.X.SX32 R69, R71.reuse, R2, 0x1, P5 ;  /* 0x0000000247457211 */ /* 0x040fe200028f0eff */
[----:B------:R-:W-:Y:S01]  /*777e0*/  VIADD R71, R71, UR68 ;  /* 0x0000004447477c36 */ /* 0x000fe20008000000 */
[----:B------:R-:W-:Y:S01]  /*777f0*/  PRMT R72, R0, 0x9910, RZ ;  /* 0x0000991000487816 */ /* 0x000fe200000000ff */
[----:B------:R-:W3:Y:S04]  /*77800*/  LDL.LU R6, [R1+0x3f0] ;  /* 0x0003f00001067983 */ /* 0x000ee80000300800 */
[----:B------:R0:W-:Y:S01]  /*77810*/  @P2 STG.E.U8 desc[UR20][R68.64], R0 ;  /* 0x0000000044002986 */ /* 0x0001e2000c101114 */
[----:B------:R-:W-:Y:S02]  /*77820*/  IADD3 R70, P2, PT, R71, R3, RZ ;  /* 0x0000000347467210 */ /* 0x000fe40007f5e0ff */
[----:B------:R-:W-:Y:S01]  /*77830*/  ISETP.LT.AND P3, PT, R10, UR44, !P1 ;  /* 0x0000002c0a007c0c */ /* 0x000fe2000cf61270 */
[----:B------:R-:W3:Y:S01]  /*77840*/  LDL.LU R7, [R1+0x3f4] ;  /* 0x0003f40001077983 */ /* 0x000ee20000300800 */
[----:B-----5:R-:W-:Y:S01]  /*77850*/  ISETP.LT.AND P5, PT, R5, UR47, !P1 ;  /* 0x0000002f05007c0c */ /* 0x020fe2000cfa1270 */
[----:B------:R-:W5:Y:S02]  /*77860*/  LDCU UR47, c[0x0][0x39c] ;  /* 0x00007380ff2f77ac */ /* 0x000f640008000800 */
[----:B------:R-:W4:Y:S01]  /*77870*/  LDL.LU R5, [R1+0x22f0] ;  /* 0x0022f00001057983 */ /* 0x000f220000300800 */
[----:B------:R-:W1:Y:S01]  /*77880*/  LDCU UR44, c[0x0][0x39c] ;  /* 0x00007380ff2c77ac */ /* 0x000e620008000800 */
[----:B0-----:R-:W-:-:S02]  /*77890*/  IMAD.MOV.U32 R69, RZ, RZ, R72 ;  /* 0x000000ffff457224 */ /* 0x001fc400078e0048 */
[----:B------:R-:W4:Y:S01]  /*778a0*/  LDL.LU R10, [R1+0x22fc] ;  /* 0x0022fc00010a7983 */ /* 0x000f220000300800 */
        /* <DEDUP_REMOVED lines=12> */
[----:B------:R-:W1:Y:S02]  /*77970*/  LDCU UR26, c[0x0][0x39c] ;  /* 0x00007380ff1a77ac */ /* 0x000e640008000800 */
[----:B------:R-:W5:Y:S01]  /*77980*/  LDL.LU R11, [R1+0x3f8] ;  /* 0x0003f800010b7983 */ /* 0x000f620000300800 */
[----:B0-----:R-:W-:Y:S01]  /*77990*/  IADD3 R68, P4, PT, R71, R3, RZ ;  /* 0x0000000347447210 */ /* 0x001fe20007f9e0ff */
[----:B------:R-:W-:-:S02]  /*779a0*/  IMAD.MOV.U32 R0, RZ, RZ, R70 ;  /* 0x000000ffff007224 */ /* 0x000fc400078e0046 */
[----:B------:R-:W5:Y:S01]  /*779b0*/  LDL.LU R9, [R1+0x3fc] ;  /* 0x0003fc0001097983 */ /* 0x000f620000300800 */
[C---:B------:R-:W-:Y:S01]  /*779c0*/  LEA.HI.X.SX32 R69, R71.reuse, R2, 0x1, P4 ;  /* 0x0000000247457211 */ /* 0x040fe200020f0eff */
[----:B------:R-:W-:Y:S01]  /*779d0*/  VIADD R71, R71, UR68 ;  /* 0x0000004447477c36 */ /* 0x000fe20008000000 */
[----:B------:R-:W-:-:S05]  /*779e0*/  SHF.R.S32.HI R0, RZ, 0x8, R0 ;  /* 0x00000008ff007819 */ /* 0x000fca0000011400 */
[----:B------:R0:W-:Y:S01]  /*779f0*/  @P0 STG.E.U8 desc[UR20][R68.64], R0 ;  /* 0x0000000044000986 */ /* 0x0001e2000c101114 */
[----:B------:R-:W-:Y:S02]  /*77a00*/  IADD3 R70, P0, PT, R71, R3, RZ ;  /* 0x0000000347467210 */ /* 0x000fe40007f1e0ff */
[----:B---3--:R-:W-:Y:S02]  /*77a10*/  F2FP.SATFINITE.E4M3.F32.PACK_AB_MERGE_C R72, R7, R6, RZ ;  /* 0x000000060748723e */ /* 0x008fe400048070ff */
[----:B------:R-:W-:Y:S01]  /*77a20*/  ISETP.LT.AND P2, PT, R8, UR27, !P1 ;  /* 0x0000001b08007c0c */ /* 0x000fe2000cf41270 */
[----:B------:R-:W3:Y:S01]  /*77a30*/  LDCU UR27, c[0x0][0x3b8] ;  /* 0x00007700ff1b77ac */ /* 0x000ee20008000800 */
[----:B------:R-:W3:Y:S04]  /*77a40*/  LDL.LU R8, [R1+0x22b4] ;  /* 0x0022b40001087983 */ /* 0x000ee80000300800 */
[----:B------:R-:W3:Y:S01]  /*77a50*/  LDL.LU R6, [R1+0x200] ;  /* 0x0002000001067983 */ /* 0x000ee20000300800 */
[C---:B0-----:R-:W-:Y:S01]  /*77a60*/  VIADD R0, R71.reuse, UR68 ;  /* 0x0000004447007c36 */ /* 0x041fe20008000000 */
[----:B------:R-:W-:-:S02]  /*77a70*/  LEA.HI.X.SX32 R71, R71, R2, 0x1, P0 ;  /* 0x0000000247477211 */ /* 0x000fc400000f0eff */
[----:B----4-:R-:W-:Y:S01]  /*77a80*/  ISETP.LT.AND P0, PT, R5, UR25, !P1 ;  /* 0x0000001905007c0c */ /* 0x010fe2000cf01270 */
[----:B------:R-:W4:Y:S01]  /*77a90*/  LDL.LU R7, [R1+0x204] ;  /* 0x0002040001077983 */ /* 0x000f220000300800 */
[----:B------:R-:W-:Y:S01]  /*77aa0*/  PRMT R73, R72, 0x9910, RZ ;  /* 0x0000991048497816 */ /* 0x000fe200000000ff */
[----:B------:R-:W0:Y:S02]  /*77ab0*/  LDCU UR25, c[0x0][0x39c] ;  /* 0x00007380ff1977ac */ /* 0x000e240008000800 */
[----:B------:R0:W-:Y:S04]  /*77ac0*/  @P5 STG.E.U8 desc[UR20][R70.64], R72 ;  /* 0x0000004846005986 */ /* 0x0001e8000c101114 */
[----:B------:R-:W3:Y:S01]  /*77ad0*/  LDL.LU R5, [R1+0x22e4] ;  /* 0x0022e40001057983 */ /* 0x000ee20000300800 */
[----:B--2---:R-:W-:-:S02]  /*77ae0*/  ISETP.LT.AND P5, PT, R4, UR22, !P1 ;  /* 0x0000001604007c0c */ /* 0x004fc4000cfa1270 */
[C---:B------:R-:W-:Y:S01]  /*77af0*/  IADD3 R68, P4, PT, R0.reuse, R3, RZ ;  /* 0x0000000300447210 */ /* 0x040fe20007f9e0ff */
[----:B------:R-:W2:Y:S01]  /*77b00*/  LDL.LU R4, [R1+0x22f4] ;  /* 0x0022f40001047983 */ /* 0x000ea20000300800 */
[----:B0-----:R-:W-:Y:S01]  /*77b10*/  SHF.R.S32.HI R70, RZ, 0x8, R73 ;  /* 0x00000008ff467819 */ /* 0x001fe20000011449 */
[C---:B------:R-:W-:Y:S01]  /*77b20*/  VIADD R71, R0.reuse, UR68 ;  /* 0x0000004400477c36 */ /* 0x040fe20008000000 */
[----:B------:R-:W-:Y:S01]  /*77b30*/  LEA.HI.X.SX32 R69, R0, R2, 0x1, P4 ;  /* 0x0000000200457211 */ /* 0x000fe200020f0eff */
[----:B------:R-:W0:Y:S01]  /*77b40*/  LDCU UR22, c[0x0][0x39c] ;  /* 0x00007380ff1677ac */ /* 0x000e220008000800 */
        /* <DEDUP_REMOVED lines=20> */
[----:B----4-:R-:W-:Y:S01]  /*77c90*/  F2FP.SATFINITE.E4M3.F32.PACK_AB_MERGE_C R72, R7, R6, RZ ;  /* 0x000000060748723e */ /* 0x010fe200048070ff */
[----:B------:R-:W4:Y:S02]  /*77ca0*/  LDCU UR23, c[0x0][0x3b8] ;  /* 0x00007700ff1777ac */ /* 0x000f240008000800 */
[----:B------:R-:W4:Y:S01]  /*77cb0*/  LDL.LU R10, [R1+0x2324] ;  /* 0x00232400010a7983 */ /* 0x000f220000300800 */
[----:B0-----:R-:W-:-:S02]  /*77cc0*/  LEA.HI.X.SX32 R69, R0, R2, 0x1, P3 ;  /* 0x0000000200457211 */ /* 0x001fc400018f0eff */
[----:B--2---:R-:W-:Y:S01]  /*77cd0*/  ISETP.LT.AND P3, PT, R4, UR18, !P1 ;  /* 0x0000001204007c0c */ /* 0x004fe2000cf61270 */
[----:B------:R-:W-:Y:S01]  /*77ce0*/  VIADD R71, R0, UR68 ;  /* 0x0000004400477c36 */ /* 0x000fe20008000000 */
[----:B------:R-:W2:Y:S01]  /*77cf0*/  LDL.LU R4, [R1+0x22d8] ;  /* 0x0022d80001047983 */ /* 0x000ea20000300800 */
[----:B------:R-:W-:Y:S01]  /*77d00*/  PRMT R70, R72, 0x9910, RZ ;  /* 0x0000991048467816 */ /* 0x000fe200000000ff */
[----:B------:R-:W0:Y:S02]  /*77d10*/  LDCU UR18, c[0x0][0x3b8] ;  /* 0x00007700ff1277ac */ /* 0x000e240008000800 */
[----:B------:R1:W-:Y:S02]  /*77d20*/  @P4 STG.E.U8 desc[UR20][R68.64], R72 ;  /* 0x0000004844004986 */ /* 0x0003e4000c101114 */
[----:B------:R-:W-:Y:S02]  /*77d30*/  IMAD.MOV.U32 R0, RZ, RZ, R70 ;  /* 0x000000ffff007224 */ /* 0x000fe400078e0046 */
[----:B------:R-:W2:Y:S04]  /*77d40*/  LDL.LU R6, [R1+0x210] ;  /* 0x0002100001067983 */ /* 0x000ea80000300800 */
[----:B------:R-:W2:Y:S01]  /*77d50*/  LDL.LU R7, [R1+0x214] ;  /* 0x0002140001077983 */ /* 0x000ea20000300800 */
[----:B-1----:R-:W-:-:S02]  /*77d60*/  IADD3 R68, P4, PT, R71, R3, RZ ;  /* 0x0000000347447210 */ /* 0x002fc40007f9e0ff */
[----:B------:R-:W-:Y:S02]  /*77d70*/  SHF.R.S32.HI R0, RZ, 0x8, R0 ;  /* 0x00000008ff007819 */ /* 0x000fe40000011400 */
[CC--:B------:R-:W-:Y:S01]  /*77d80*/  LEA.HI.X.SX32 R69, R71.reuse, R2.reuse, 0x1, P4 ;  /* 0x0000000247457211 */ /* 0x0c0fe200020f0eff */
[----:B------:R-:W-:Y:S01]  /*77d90*/  VIADD R71, R71, UR68 ;  /* 0x0000004447477c36 */ /* 0x000fe20008000000 */
[----:B------:R-:W-:Y:S01]  /*77da0*/  ISETP.LT.AND P0, PT, R5, UR19, !P1 ;  /* 0x0000001305007c0c */ /* 0x000fe2000cf01270 */
[----:B------:R-:W1:Y:S01]  /*77db0*/  LDCU UR19, c[0x0][0x3b8] ;  /* 0x00007700ff1377ac */ /* 0x000e620008000800 */
[----:B-----5:R-:W-:Y:S01]  /*77dc0*/  F2FP.SATFINITE.E4M3.F32.PACK_AB_MERGE_C R72, R9, R11, RZ ;  /* 0x0000000b0948723e */ /* 0x020fe200048070ff */
[----:B------:R5:W-:Y:S01]  /*77dd0*/  @P5 STG.E.U8 desc[UR20][R68.64], R0 ;  /* 0x0000000044005986 */ /* 0x000be2000c101114 */
[C---:B------:R-:W-:Y:S02]  /*77de0*/  IADD3 R70, P4, PT, R71.reuse, R3, RZ ;  /* 0x0000000347467210 */ /* 0x040fe40007f9e0ff */
[----:B------:R-:W-:Y:S01]  /*77df0*/  PRMT R73, R72, 0x9910, RZ ;  /* 0x0000991048497816 */ /* 0x000fe200000000ff */
[----:B------:R-:W2:Y:S04]  /*77e00*/  LDL.LU R5, [R1+0x22e0] ;  /* 0x0022e00001057983 */ /* 0x000ea80000300800 */
[----:B------:R-:W2:Y:S01]  /*77e10*/  LDL.LU R11, [R1+0x218] ;  /* 0x00021800010b7983 */ /* 0x000ea20000300800 */
[C---:B-----5:R-:W-:Y:S01]  /*77e20*/  VIADD R0, R71.reuse, UR68 ;  /* 0x0000004447007c36 */ /* 0x060fe20008000000 */
[----:B------:R-:W-:-:S02]  /*77e30*/  LEA.HI.X.SX32 R71, R71, R2, 0x1, P4 ;  /* 0x0000000247477211 */ /* 0x000fc400020f0eff */
[----:B------:R-:W5:Y:S02]  /*77e40*/  LDL.LU R9, [R1+0x21c] ;  /* 0x00021c0001097983 */ /* 0x000f640000300800 */
[CC--:B------:R-:W-:Y:S02]  /*77e50*/  IADD3 R68, P5, PT, R0.reuse, R3.reuse, RZ ;  /* 0x0000000300447210 */ /* 0x0c0fe40007fbe0ff */
[----:B------:R0:W-:Y:S02]  /*77e60*/  @P2 STG.E.U8 desc[UR20][R70.64], R72 ;  /* 0x0000004846002986 */ /* 0x0001e4000c101114 */
[----:B------:R-:W-:Y:S02]  /*77e70*/  LEA.HI.X.SX32 R69, R0, R2, 0x1, P5 ;  /* 0x0000000200457211 */ /* 0x000fe400028f0eff */
[----:B0-----:R-:W-:Y:S02]  /*77e80*/  SHF.R.S32.HI R70, RZ, 0x8, R73 ;  /* 0x00000008ff467819 */ /* 0x001fe40000011449 */
[----:B---3--:R-:W-:Y:S01]  /*77e90*/  ISETP.LT.AND P4, PT, R8, UR17, !P1 ;  /* 0x0000001108007c0c */ /* 0x008fe2000cf81270 */
[----:B------:R-:W-:Y:S01]  /*77ea0*/  VIADD R71, R0, UR68 ;  /* 0x0000004400477c36 */ /* 0x000fe20008000000 */
[----:B------:R-:W3:Y:S01]  /*77eb0*/  LDL.LU R8, [R1+0x230c] ;  /* 0x00230c0001087983 */ /* 0x000ee20000300800 */
[----:B----4-:R-:W-:Y:S01]  /*77ec0*/  ISETP.LT.AND P2, PT, R10, UR16, !P1 ;  /* 0x000000100a007c0c */ /* 0x010fe2000cf41270 */
[----:B------:R-:W0:Y:S02]  /*77ed0*/  LDCU UR17, c[0x0][0x39c] ;  /* 0x00007380ff1177ac */ /* 0x000e240008000800 */
[----:B------:R4:W-:Y:S01]  /*77ee0*/  @P0 STG.E.U8 desc[UR20][R68.64], R70 ;  /* 0x0000004644000986 */ /* 0x0009e2000c101114 */
[----:B------:R-:W0:Y:S01]  /*77ef0*/  LDCU UR16, c[0x0][0x3b8] ;  /* 0x00007700ff1077ac */ /* 0x000e220008000800 */
[----:B--2---:R-:W-:Y:S01]  /*77f00*/  ISETP.LT.AND P0, PT, R4, UR15, !P1 ;  /* 0x0000000f04007c0c */ /* 0x004fe2000cf01270 */
[----:B------:R-:W2:Y:S01]  /*77f10*/  LDCU UR15, c[0x0][0x3b8] ;  /* 0x00007700ff0f77ac */ /* 0x000ea20008000800 */
[----:B------:R-:W2:Y:S01]  /*77f20*/  LDL.LU R4, [R1+0x231c] ;  /* 0x00231c0001047983 */ /* 0x000ea20000300800 */
[----:B----4-:R-:W-:-:S04]  /*77f30*/  IADD3 R68, P5, PT, R71, R3, RZ ;  /* 0x0000000347447210 */ /* 0x010fc80007fbe0ff */
[----:B------:R-:W-:Y:S02]  /*77f40*/  LEA.HI.X.SX32 R69, R71, R2, 0x1, P5 ;  /* 0x0000000247457211 */ /* 0x000fe400028f0eff */
[----:B------:R-:W-:Y:S01]  /*77f50*/  F2FP.SATFINITE.E4M3.F32.PACK_AB_MERGE_C R0, R7, R6, RZ ;  /* 0x000000060700723e */ /* 0x000fe200048070ff */
[----:B------:R-:W-:Y:S01]  /*77f60*/  VIADD R71, R71, UR68 ;  /* 0x0000004447477c36 */ /* 0x000fe20008000000 */
[----:B------:R-:W4:Y:S02]  /*77f70*/  LDL.LU R6, [R1+0x220] ;  /* 0x0002200001067983 */ /* 0x000f240000300800 */
[----:B------:R-:W-:Y:S02]  /*77f80*/  PRMT R72, R0, 0x9910, RZ ;  /* 0x0000991000487816 */ /* 0x000fe400000000ff */
[----:B------:R0:W-:Y:S01]  /*77f90*/  @P3 STG.E.U8 desc[UR20][R68.64], R0 ;  /* 0x0000000044003986 */ /* 0x0001e2000c101114 */
[----:B------:R-:W-:-:S03]  /*77fa0*/  IADD3 R70, P3, PT, R71, R3, RZ ;  /* 0x0000000347467210 */ /* 0x000fc60007f7e0ff */
[----:B------:R-:W4:Y:S01]  /*77fb0*/  LDL.LU R7, [R1+0x224] ;  /* 0x0002240001077983 */ /* 0x000f220000300800 */
[----:B0-----:R-:W-:Y:S02]  /*77fc0*/  IMAD.MOV.U32 R69, RZ, RZ, R72 ;  /* 0x000000ffff457224 */ /* 0x001fe400078e0048 */
[C---:B------:R-:W-:Y:S01]  /*77fd0*/  VIADD R0, R71.reuse, UR68 ;  /* 0x0000004447007c36 */ /* 0x040fe20008000000 */
[-C--:B------:R-:W-:Y:S02]  /*77fe0*/  LEA.HI.X.SX32 R71, R71, R2.reuse, 0x1, P3 ;  /* 0x0000000247477211 */ /* 0x080fe400018f0eff */
[----:B------:R-:W-:Y:S02]  /*77ff0*/  SHF.R.S32.HI R69, RZ, 0x8, R69 ;  /* 0x00000008ff457819 */ /* 0x000fe40000011445 */
[C---:B------:R-:W-:Y:S02]  /*78000*/  IADD3 R68, P3, PT, R0.reuse, R3, RZ ;  /* 0x0000000300447210 */ /* 0x040fe40007f7e0ff */
[----:B-----5:R-:W-:Y:S01]  /*78010*/  F2FP.SATFINITE.E4M3.F32.PACK_AB_MERGE_C R72, R9, R11, RZ ;  /* 0x0000000b0948723e */ /* 0x020fe200048070ff */
[----:B------:R0:W-:Y:S01]  /*78020*/  @P4 STG.E.U8 desc[UR20][R70.64], R69 ;  /* 0x0000004546004986 */ /* 0x0001e2000c101114 */
[----:B------:R-:W-:Y:S01]  /*78030*/  ISETP.LT.AND P5, PT, R5, UR14, !P1 ;  /* 0x0000000e05007c0c */ /* 0x000fe2000cfa1270 */
[----:B------:R-:W5:Y:S02]  /*78040*/  LDCU UR14, c[0x0][0x39c] ;  /* 0x00007380ff0e77ac */ /* 0x000f640008000800 */
[----:B------:R-:W5:Y:S04]  /*78050*/  LDL.LU R5, [R1+0x2340] ;  /* 0x0023400001057983 */ /* 0x000f680000300800 */
[----:B------:R-:W5:Y:S01]  /*78060*/  LDL.LU R10, [R1+0x22f8] ;  /* 0x0022f800010a7983 */ /* 0x000f620000300800 */
[----:B0-----:R-:W-:-:S05]  /*78070*/  LEA.HI.X.SX32 R69, R0, R2, 0x1, P3 ;  /* 0x0000000200457211 */ /* 0x001fca00018f0eff */
[----:B------:R0:W-:Y:S01]  /*78080*/  @P2 STG.E.U8 desc[UR20][R68.64], R72 ;  /* 0x0000004844002986 */ /* 0x0001e2000c101114 */
[----:B--2---:R-:W-:Y:S01]  /*78090*/  ISETP.LT.AND P2, PT, R4, UR12, !P1 ;  /* 0x0000000c04007c0c */ /* 0x004fe2000cf41270 */
[----:B------:R-:W-:Y:S02]  /*780a0*/  VIADD R71, R0, UR68 ;  /* 0x0000004400477c36 */ /* 0x000fe40008000000 */
[----:B------:R-:W2:Y:S01]  /*780b0*/  LDL.LU R4, [R1+0x2300] ;  /* 0x0023000001047983 */ /* 0x000ea20000300800 */
[----:B------:R-:W-:Y:S01]  /*780c0*/  PRMT R70, R72, 0x9910, RZ ;  /* 0x0000991048467816 */ /* 0x000fe200000000ff */
[----:B------:R-:W1:Y:S02]  /*780d0*/  LDCU UR12, c[0x0][0x3b8] ;  /* 0x00007700ff0c77ac */ /* 0x000e640008000800 */
[----:B------:R-:W2:Y:S01]  /*780e0*/  LDL.LU R11, [R1+0x228] ;  /* 0x00022800010b7983 */ /* 0x000ea20000300800 */
[----:B0-----:R-:W-:Y:S01]  /*780f0*/  IADD3 R68, P4, PT, R71, R3, RZ ;  /* 0x0000000347447210 */ /* 0x001fe20007f9e0ff */
[----:B------:R-:W-:-:S02]  /*78100*/  IMAD.MOV.U32 R0, RZ, RZ, R70 ;  /* 0x000000ffff007224 */ /* 0x000fc400078e0046 */
[----:B------:R-:W2:Y:S01]  /*78110*/  LDL.LU R9, [R1+0x22c] ;  /* 0x00022c0001097983 */ /* 0x000ea20000300800 */
[C---:B------:R-:W-:Y:S01]  /*78120*/  LEA.HI.X.SX32 R69, R71.reuse, R2, 0x1, P4 ;  /* 0x0000000247457211 */ /* 0x040fe200020f0eff */
[----:B------:R-:W-:Y:S01]  /*78130*/  VIADD R71, R71, UR68 ;  /* 0x0000004447477c36 */ /* 0x000fe20008000000 */
[----:B------:R-:W-:-:S05]  /*78140*/  SHF.R.S32.HI R0, RZ, 0x8, R0 ;  /* 0x00000008ff007819 */ /* 0x000fca0000011400 */
[----:B------:R0:W-:Y:S01]  /*78150*/  @P0 STG.E.U8 desc[UR20][R68.64], R0 ;  /* 0x0000000044000986 */ /* 0x0001e2000c101114 */
[----:B------:R-:W-:Y:S02]  /*78160*/  IADD3 R70, P0, PT, R71, R3, RZ ;  /* 0x0000000347467210 */ /* 0x000fe40007f1e0ff */
[----:B----4-:R-:W-:Y:S02]  /*78170*/  F2FP.SATFINITE.E4M3.F32.PACK_AB_MERGE_C R72, R7, R6, RZ ;  /* 0x000000060748723e */ /* 0x010fe400048070ff */
[----:B---3--:R-:W-:Y:S01]  /*78180*/  ISETP.LT.AND P3, PT, R8, UR13, !P1 ;  /* 0x0000000d08007c0c */ /* 0x008fe2000cf61270 */
[----:B------:R-:W3:Y:S01]  /*78190*/  LDCU UR13, c[0x0][0x3b8] ;  /* 0x00007700ff0d77ac */ /* 0x000ee20008000800 */
[----:B------:R-:W4:Y:S04]  /*781a0*/  LDL.LU R8, [R1+0x2308] ;  /* 0x0023080001087983 */ /* 0x000f280000300800 */
[----:B------:R-:W3:Y:S01]  /*781b0*/  LDL.LU R6, [R1+0x230] ;  /* 0x0002300001067983 */ /* 0x000ee20000300800 */
[C---:B0-----:R-:W-:Y:S01]  /*781c0*/  VIADD R0, R71.reuse, UR68 ;  /* 0x0000004447007c36 */ /* 0x041fe20008000000 */
[----:B------:R-:W-:-:S02]  /*781d0*/  LEA.HI.X.SX32 R71, R71, R2, 0x1, P0 ;  /* 0x0000000247477211 */ /* 0x000fc400000f0eff */
[----:B------:R-:W3:Y:S04]  /*781e0*/  LDL.LU R7, [R1+0x234] ;  /* 0x0002340001077983 */ /* 0x000ee80000300800 */
[----:B------:R0:W-:Y:S01]  /*781f0*/  @P5 STG.E.U8 desc[UR20][R70.64], R72 ;  /* 0x0000004846005986 */ /* 0x0001e2000c101114 */
[----:B-----5:R-:W-:Y:S01]  /*78200*/  ISETP.LT.AND P0, PT, R5, UR11, !P1 ;  /* 0x0000000b05007c0c */ /* 0x020fe2000cf01270 */
[----:B------:R-:W5:Y:S02]  /*78210*/  LDCU UR11, c[0x0][0x39c] ;  /* 0x00007380ff0b77ac */ /* 0x000f640008000800 */
[----:B------:R-:W3:Y:S01]  /*78220*/  LDL.LU R5, [R1+0x2338] ;  /* 0x0023380001057983 */ /* 0x000ee20000300800 */
[----:B--2---:R-:W-:Y:S02]  /*78230*/  ISETP.LT.AND P5, PT, R4, UR9, !P1 ;  /* 0x0000000904007c0c */ /* 0x004fe4000cfa1270 */
[----:B------:R-:W-:Y:S01]  /*78240*/  PRMT R73, R72, 0x9910, RZ ;  /* 0x0000991048497816 */ /* 0x000fe200000000ff */
[----:B------:R-:W2:Y:S01]  /*78250*/  LDL.LU R4, [R1+0x2348] ;  /* 0x0023480001047983 */ /* 0x000ea20000300800 */
[C---:B------:R-:W-:Y:S01]  /*78260*/  IADD3 R68, P4, PT, R0.reuse, R3, RZ ;  /* 0x0000000300447210 */ /* 0x040fe20007f9e0ff */
[C---:B0-----:R-:W-:Y:S01]  /*78270*/  VIADD R71, R0.reuse, UR68 ;  /* 0x0000004400477c36 */ /* 0x041fe20008000000 */
[----:B------:R-:W-:Y:S01]  /*78280*/  SHF.R.S32.HI R70, RZ, 0x8, R73 ;  /* 0x00000008ff467819 */ /* 0x000fe20000011449 */
[----:B------:R-:W0:Y:S01]  /*78290*/  LDCU UR9, c[0x0][0x3b8] ;  /* 0x00007700ff0977ac */ /* 0x000e220008000800 */
[----:B------:R-:W-:-:S02]  /*782a0*/  LEA.HI.X.SX32 R69, R0, R2, 0x1, P4 ;  /* 0x0000000200457211 */ /* 0x000fc400020f0eff */
[----:B------:R-:W-:Y:S02]  /*782b0*/  F2FP.SATFINITE.E4M3.F32.PACK_AB_MERGE_C R0, R9, R11, RZ ;  /* 0x0000000b0900723e */ /* 0x000fe400048070ff */
        /* <DEDUP_REMOVED lines=14> */
[----:B----4-:R-:W-:Y:S01]  /*783a0*/  ISETP.LT.AND P3, PT, R8, UR8, !P1 ;  /* 0x0000000808007c0c */ /* 0x010fe2000cf61270 */
[----:B------:R0:W-:Y:S01]  /*783b0*/  @P0 STG.E.U8 desc[UR20][R70.64], R69 ;  /* 0x0000004546000986 */ /* 0x0001e2000c101114 */
[----:B------:R-:W-:Y:S01]  /*783c0*/  ISETP.LT.AND P4, PT, R10, UR10, !P1 ;  /* 0x0000000a0a007c0c */ /* 0x000fe2000cf81270 */
[----:B------:R-:W4:Y:S02]  /*783d0*/  LDCU UR10, c[0x0][0x3b8] ;  /* 0x00007700ff0a77ac */ /* 0x000f240008000800 */
[----:B------:R-:W4:Y:S01]  /*783e0*/  LDL.LU R8, [R1+0x2310] ;  /* 0x0023100001087983 */ /* 0x000f220000300800 */
[----:B---3--:R-:W-:Y:S01]  /*783f0*/  F2FP.SATFINITE.E4M3.F32.PACK_AB_MERGE_C R72, R7, R6, RZ ;  /* 0x000000060748723e */ /* 0x008fe200048070ff */
[----:B------:R-:W3:Y:S02]  /*78400*/  LDCU UR8, c[0x0][0x3b8] ;  /* 0x00007700ff0877ac */ /* 0x000ee40008000800 */
[----:B------:R-:W3:Y:S01]  /*78410*/  LDL.LU R10, [R1+0x2320] ;  /* 0x00232000010a7983 */ /* 0x000ee20000300800 */
        /* <DEDUP_REMOVED lines=25> */
[C---:B------:R-:W-:Y:S02]  /*785b0*/  IADD3 R68, P5, PT, R0.reuse, R3, RZ ;  /* 0x0000000300447210 */ /* 0x040fe40007fbe0ff */
[----:B------:R0:W-:Y:S02]  /*785c0*/  @P3 STG.E.U8 desc[UR20][R70.64], R72 ;  /* 0x0000004846003986 */ /* 0x0001e4000c101114 */
[----:B------:R-:W-:Y:S02]  /*785d0*/  LEA.HI.X.SX32 R69, R0, R2, 0x1, P5 ;  /* 0x0000000200457211 */ /* 0x000fe400028f0eff */
[----:B0-----:R-:W-:Y:S02]  /*785e0*/  SHF.R.S32.HI R70, RZ, 0x8, R73 ;  /* 0x00000008ff467819 */ /* 0x001fe40000011449 */
[----:B----4-:R-:W-:Y:S01]  /*785f0*/  ISETP.LT.AND P4, PT, R8, UR4, !P1 ;  /* 0x0000000408007c0c */ /* 0x010fe2000cf81270 */
[----:B------:R-:W-:-:S02]  /*78600*/  VIADD R71, R0, UR68 ;  /* 0x0000004400477c36 */ /* 0x000fc40008000000 */
[----:B------:R0:W-:Y:S01]  /*78610*/  @P0 STG.E.U8 desc[UR20][R68.64], R70 ;  /* 0x0000004644000986 */ /* 0x0001e2000c101114 */
[----:B------:R-:W4:Y:S03]  /*78620*/  LDCU UR4, c[0x0][0x39c] ;  /* 0x00007380ff0477ac */ /* 0x000f260008000800 */
[----:B------:R-:W4:Y:S01]  /*78630*/  LDL.LU R8, [R1+0x2364] ;  /* 0x0023640001087983 */ /* 0x000f220000300800 */
[----:B---3--:R-:W-:Y:S01]  /*78640*/  ISETP.LT.AND P3, PT, R10, UR74, !P1 ;  /* 0x0000004a0a007c0c */ /* 0x008fe2000cf61270 */
[----:B------:R-:W3:Y:S01]  /*78650*/  LDCU UR74, c[0x0][0x39c] ;  /* 0x00007380ff4a77ac */ /* 0x000ee20008000800 */
[----:B------:R-:W0:Y:S01]  /*78660*/  LDCU UR68, c[0x0][0x39c] ;  /* 0x00007380ff4477ac */ /* 0x000e220008000800 */
[----:B--2---:R-:W-:Y:S01]  /*78670*/  ISETP.LT.AND P0, PT, R4, UR73, !P1 ;  /* 0x0000004904007c0c */ /* 0x004fe2000cf01270 */
[----:B------:R-:W2:Y:S01]  /*78680*/  LDCU UR73, c[0x0][0x3b8] ;  /* 0x00007700ff4977ac */ /* 0x000ea20008000800 */
[----:B------:R-:W2:Y:S01]  /*78690*/  LDL.LU R4, [R1+0x2318] ;  /* 0x0023180001047983 */ /* 0x000ea20000300800 */
[----:B0-----:R-:W-:-:S04]  /*786a0*/  IADD3 R68, P5, PT, R71, R3, RZ ;  /* 0x0000000347447210 */ /* 0x001fc80007fbe0ff */
[----:B------:R-:W-:Y:S02]  /*786b0*/  LEA.HI.X.SX32 R69, R71, R2, 0x1, P5 ;  /* 0x0000000247457211 */ /* 0x000fe400028f0eff */
[----:B------:R-:W-:Y:S01]  /*786c0*/  F2FP.SATFINITE.E4M3.F32.PACK_AB_MERGE_C R0, R7, R6, RZ ;  /* 0x000000060700723e */ /* 0x000fe200048070ff */
[----:B------:R-:W-:Y:S01]  /*786d0*/  VIADD R71, R71, UR71 ;  /* 0x0000004747477c36 */ /* 0x000fe20008000000 */
[----:B------:R-:W3:Y:S01]  /*786e0*/  LDL.LU R6, [R1+0x250] ;  /* 0x0002500001067983 */ /* 0x000ee20000300800 */
[----:B------:R-:W0:Y:S01]  /*786f0*/  LDCU UR71, c[0x0][0x3b8] ;  /* 0x00007700ff4777ac */ /* 0x000e220008000800 */
[----:B------:R-:W-:Y:S02]  /*78700*/  PRMT R72, R0, 0x9910, RZ ;  /* 0x0000991000487816 */ /* 0x000fe400000000ff */
[----:B------:R1:W-:Y:S01]  /*78710*/  @P2 STG.E.U8 desc[UR20][R68.64], R0 ;  /* 0x0000000044002986 */ /* 0x0003e2000c101114 */
[----:B------:R-:W-:-:S03]  /*78720*/  IADD3 R70, P2, PT, R71, R3, RZ ;  /* 0x0000000347467210 */ /* 0x000fc60007f5e0ff */
[----:B------:R-:W3:Y:S01]  /*78730*/  LDL.LU R7, [R1+0x254] ;  /* 0x0002540001077983 */ /* 0x000ee20000300800 */
[----:B-1----:R-:W-:Y:S02]  /*78740*/  IMAD.MOV.U32 R69, RZ, RZ, R72 ;  /* 0x000000ffff457224 */ /* 0x002fe400078e0048 */
[C---:B------:R-:W-:Y:S01]  /*78750*/  VIADD R0, R71.reuse, UR70 ;  /* 0x0000004647007c36 */ /* 0x040fe20008000000 */
[-C--:B------:R-:W-:Y:S01]  /*78760*/  LEA.HI.X.SX32 R71, R71, R2.reuse, 0x1, P2 ;  /* 0x0000000247477211 */ /* 0x080fe200010f0eff */
[----:B------:R-:W1:Y:S01]  /*78770*/  LDCU UR70, c[0x0][0x39c] ;  /* 0x00007380ff4677ac */ /* 0x000e620008000800 */
[----:B------:R-:W-:Y:S02]  /*78780*/  SHF.R.S32.HI R69, RZ, 0x8, R69 ;  /* 0x00000008ff457819 */ /* 0x000fe40000011445 */
[C---:B------:R-:W-:Y:S02]  /*78790*/  IADD3 R68, P2, PT, R0.reuse, R3, RZ ;  /* 0x0000000300447210 */ /* 0x040fe40007f5e0ff */
[----:B-----5:R-:W-:Y:S01]  /*787a0*/  F2FP.SATFINITE.E4M3.F32.PACK_AB_MERGE_C R72, R9, R11, RZ ;  /* 0x0000000b0948723e */ /* 0x020fe200048070ff */
[----:B------:R5:W-:Y:S01]  /*787b0*/  @P4 STG.E.U8 desc[UR20][R70.64], R69 ;  /* 0x0000004546004986 */ /* 0x000be2000c101114 */
[----:B------:R-:W-:Y:S01]  /*787c0*/  ISETP.LT.AND P5, PT, R5, UR72, !P1 ;  /* 0x0000004805007c0c */ /* 0x000fe2000cfa1270 */
[----:B------:R-:W0:Y:S02]  /*787d0*/  LDCU UR72, c[0x0][0x39c] ;  /* 0x00007380ff4877ac */ /* 0x000e240008000800 */
[----:B------:R-:W3:Y:S04]  /*787e0*/  LDL.LU R5, [R1+0x233c] ;  /* 0x00233c0001057983 */ /* 0x000ee80000300800 */
[----:B------:R-:W3:Y:S01]  /*787f0*/  LDL.LU R10, [R1+0x234c] ;  /* 0x00234c00010a7983 */ /* 0x000ee20000300800 */
[----:B-----5:R-:W-:-:S05]  /*78800*/  LEA.HI.X.SX32 R69, R0, R2, 0x1, P2 ;  /* 0x0000000200457211 */ /* 0x020fca00010f0eff */
[----:B------:R5:W-:Y:S01]  /*78810*/  @P3 STG.E.U8 desc[UR20][R68.64], R72 ;  /* 0x0000004844003986 */ /* 0x000be2000c101114 */
[----:B--2---:R-:W-:Y:S01]  /*78820*/  ISETP.LT.AND P3, PT, R4, UR66, !P1 ;  /* 0x0000004204007c0c */ /* 0x004fe2000cf61270 */
[----:B------:R-:W-:Y:S02]  /*78830*/  VIADD R71, R0, UR67 ;  /* 0x0000004300477c36 */ /* 0x000fe40008000000 */
[----:B------:R-:W2:Y:S01]  /*78840*/  LDL.LU R4, [R1+0x2354] ;  /* 0x0023540001047983 */ /* 0x000ea20000300800 */
[----:B------:R-:W-:Y:S01]  /*78850*/  PRMT R70, R72, 0x9910, RZ ;  /* 0x0000991048467816 */ /* 0x000fe200000000ff */
[----:B------:R-:W0:Y:S02]  /*78860*/  LDCU UR67, c[0x0][0x3b8] ;  /* 0x00007700ff4377ac */ /* 0x000e240008000800 */
[----:B------:R-:W2:Y:S01]  /*78870*/  LDL.LU R11, [R1+0x258] ;  /* 0x00025800010b7983 */ /* 0x000ea20000300800 */
[CC--:B-----5:R-:W-:Y:S01]  /*78880*/  IADD3 R68, P4, PT, R71.reuse, R3.reuse, RZ ;  /* 0x0000000347447210 */ /* 0x0e0fe20007f9e0ff */
[----:B------:R-:W-:Y:S01]  /*78890*/  IMAD.MOV.U32 R0, RZ, RZ, R70 ;  /* 0x000000ffff007224 */ /* 0x000fe200078e0046 */
[----:B----4-:R-:W-:Y:S01]  /*788a0*/  ISETP.LT.AND P2, PT, R8, UR69, !P1 ;  /* 0x0000004508007c0c */ /* 0x010fe2000cf41270 */
[----:B------:R-:W4:Y:S01]  /*788b0*/  LDL.LU R9, [R1+0x25c] ;  /* 0x00025c0001097983 */ /* 0x000f220000300800 */
[C---:B------:R-:W-:Y:S01]  /*788c0*/  LEA.HI.X.SX32 R69, R71.reuse, R2, 0x1, P4 ;  /* 0x0000000247457211 */ /* 0x040fe200020f0eff */
[----:B------:R-:W-:Y:S01]  /*788d0*/  VIADD R71, R71, UR65 ;  /* 0x0000004147477c36 */ /* 0x000fe20008000000 */
[----:B------:R-:W-:Y:S01]  /*788e0*/  SHF.R.S32.HI R0, RZ, 0x8, R0 ;  /* 0x00000008ff007819 */ /* 0x000fe20000011400 */
[----:B------:R-:W5:Y:S01]  /*788f0*/  LDL.LU R8, [R1+0x2360] ;  /* 0x0023600001087983 */ /* 0x000f620000300800 */
[----:B------:R-:W0:Y:S03]  /*78900*/  LDCU UR69, c[0x0][0x3b8] ;  /* 0x00007700ff4577ac */ /* 0x000e260008000800 */
[----:B------:R1:W-:Y:S01]  /*78910*/  @P0 STG.E.U8 desc[UR20][R68.64], R0 ;  /* 0x0000000044000986 */ /* 0x0003e2000c101114 */
[----:B------:R-:W-:Y:S01]  /*78920*/  IADD3 R70, P0, PT, R71, R3, RZ ;  /* 0x0000000347467210 */ /* 0x000fe20007f1e0ff */
[----:B------:R-:W0:Y:S01]  /*78930*/  LDCU UR65, c[0x0][0x3b8] ;  /* 0x00007700ff4177ac */ /* 0x000e220008000800 */
[----:B---3--:R-:W-:-:S02]  /*78940*/  F2FP.SATFINITE.E4M3.F32.PACK_AB_MERGE_C R72, R7, R6, RZ ;  /* 0x000000060748723e */ /* 0x008fc400048070ff */
[----:B------:R-:W3:Y:S01]  /*78950*/  LDL.LU R6, [R1+0x260] ;  /* 0x0002600001067983 */ /* 0x000ee20000300800 */
[----:B------:R-:W0:Y:S03]  /*78960*/  LDCU UR66, c[0x0][0x39c] ;  /* 0x00007380ff4277ac */ /* 0x000e260008000800 */
[----:B------:R-:W3:Y:S01]  /*78970*/  LDL.LU R7, [R1+0x264] ;  /* 0x0002640001077983 */ /* 0x000ee20000300800 */
[C---:B-1----:R-:W-:Y:S01]  /*78980*/  VIADD R0, R71.reuse, UR64 ;  /* 0x0000004047007c36 */ /* 0x042fe20008000000 */
[----:B------:R-:W-:Y:S01]  /*78990*/  LEA.HI.X.SX32 R71, R71, R2, 0x1, P0 ;  /* 0x0000000247477211 */ /* 0x000fe200000f0eff */
[----:B------:R-:W1:Y:S04]  /*789a0*/  LDCU UR64, c[0x0][0x3b8] ;  /* 0x00007700ff4077ac */ /* 0x000e680008000800 */
[----:B------:R0:W-:Y:S01]  /*789b0*/  @P5 STG.E.U8 desc[UR20][R70.64], R72 ;  /* 0x0000004846005986 */ /* 0x0001e2000c101114 */
[----:B------:R-:W-:Y:S01]  /*789c0*/  ISETP.LT.AND P0, PT, R5, UR63, !P1 ;  /* 0x0000003f05007c0c */ /* 0x000fe2000cf01270 */
[----:B------:R-:W0:Y:S02]  /*789d0*/  LDCU UR63, c[0x0][0x3b8] ;  /* 0x00007700ff3f77ac */ /* 0x000e240008000800 */
[----:B------:R-:W3:Y:S01]  /*789e0*/  LDL.LU R5, [R1+0x2330] ;  /* 0x0023300001057983 */ /* 0x000ee20000300800 */
[----:B--2---:R-:W-:-:S02]  /*789f0*/  ISETP.LT.AND P5, PT, R4, UR60, !P1 ;  /* 0x0000003c04007c0c */ /* 0x004fc4000cfa1270 */
[----:B------:R-:W-:Y:S01]  /*78a00*/  PRMT R73, R72, 0x9910, RZ ;  /* 0x0000991048497816 */ /* 0x000fe200000000ff */
[----:B------:R-:W2:Y:S01]  /*78a10*/  LDL.LU R4, [R1+0x2344] ;  /* 0x0023440001047983 */ /* 0x000ea20000300800 */
[C---:B------:R-:W-:Y:S01]  /*78a20*/  IADD3 R68, P4, PT, R0.reuse, R3, RZ ;  /* 0x0000000300447210 */ /* 0x040fe20007f9e0ff */
[C---:B0-----:R-:W-:Y:S01]  /*78a30*/  VIADD R71, R0.reuse, UR61 ;  /* 0x0000003d00477c36 */ /* 0x041fe20008000000 */
[----:B------:R-:W-:Y:S01]  /*78a40*/  SHF.R.S32.HI R70, RZ, 0x8, R73 ;  /* 0x00000008ff467819 */ /* 0x000fe20000011449 */
[----:B------:R-:W0:Y:S01]  /*78a50*/  LDCU UR61, c[0x0][0x3b8] ;  /* 0x00007700ff3d77ac */ /* 0x000e220008000800 */
[----:B------:R-:W-:Y:S02]  /*78a60*/  LEA.HI.X.SX32 R69, R0, R2, 0x1, P4 ;  /* 0x0000000200457211 */ /* 0x000fe400020f0eff */
[----:B----4-:R-:W-:Y:S01]  /*78a70*/  F2FP.SATFINITE.E4M3.F32.PACK_AB_MERGE_C R0, R9, R11, RZ ;  /* 0x0000000b0900723e */ /* 0x010fe200048070ff */
[----:B------:R-:W4:Y:S01]  /*78a80*/  LDCU UR60, c[0x0][0x3b8] ;  /* 0x00007700ff3c77ac */ /* 0x000f220008000800 */
[----:B------:R-:W4:Y:S04]  /*78a90*/  LDL.LU R11, [R1+0x268] ;  /* 0x00026800010b7983 */ /* 0x000f280000300800 */
[----:B------:R0:W-:Y:S01]  /*78aa0*/  @P2 STG.E.U8 desc[UR20][R68.64], R70 ;  /* 0x0000004644002986 */ /* 0x0001e2000c101114 */
[----:B------:R-:W-:-:S03]  /*78ab0*/  PRMT R72, R0, 0x9910, RZ ;  /* 0x0000991000487816 */ /* 0x000fc600000000ff */
[----:B------:R-:W4:Y:S01]  /*78ac0*/  LDL.LU R9, [R1+0x26c] ;  /* 0x00026c0001097983 */ /* 0x000f220000300800 */
[----:B0-----:R-:W-:-:S04]  /*78ad0*/  IADD3 R68, P2, PT, R71, R3, RZ ;  /* 0x0000000347447210 */ /* 0x001fc80007f5e0ff */
[C---:B------:R-:W-:Y:S01]  /*78ae0*/  LEA.HI.X.SX32 R69, R71.reuse, R2, 0x1, P2 ;  /* 0x0000000247457211 */ /* 0x040fe200010f0eff */
[----:B------:R-:W-:Y:S01]  /*78af0*/  VIADD R71, R71, UR58 ;  /* 0x0000003a47477c36 */ /* 0x000fe20008000000 */
[----:B-----5:R-:W-:Y:S01]  /*78b00*/  ISETP.LT.AND P2, PT, R8, UR59, !P1 ;  /* 0x0000003b08007c0c */ /* 0x020fe2000cf41270 */
[----:B------:R-:W0:Y:S01]  /*78b10*/  LDCU UR59, c[0x0][0x3b8] ;  /* 0x00007700ff3b77ac */ /* 0x000e220008000800 */
[----:B------:R-:W-:Y:S01]  /*78b20*/  ISETP.LT.AND P4, PT, R10, UR62, !P1 ;  /* 0x0000003e0a007c0c */ /* 0x000fe2000cf81270 */
[----:B------:R5:W-:Y:S01]  /*78b30*/  @P3 STG.E.U8 desc[UR20][R68.64], R0 ;  /* 0x0000000044003986 */ /* 0x000be2000c101114 */
[----:B------:R-:W-:Y:S01]  /*78b40*/  IADD3 R70, P3, PT, R71, R3, RZ ;  /* 0x0000000347467210 */ /* 0x000fe20007f7e0ff */
[----:B------:R-:W0:Y:S02]  /*78b50*/  LDCU UR62, c[0x0][0x3b8] ;  /* 0x00007700ff3e77ac */ /* 0x000e240008000800 */
[----:B------:R-:W4:Y:S01]  /*78b60*/  LDL.LU R8, [R1+0x2368] ;  /* 0x0023680001087983 */ /* 0x000f220000300800 */
[----:B------:R-:W0:Y:S03]  /*78b70*/  LDCU UR58, c[0x0][0x3b8] ;  /* 0x00007700ff3a77ac */ /* 0x000e260008000800 */
[----:B------:R-:W4:Y:S01]  /*78b80*/  LDL.LU R10, [R1+0x2374] ;  /* 0x00237400010a7983 */ /* 0x000f220000300800 */
[----:B-----5:R-:W-:-:S02]  /*78b90*/  IMAD.MOV.U32 R69, RZ, RZ, R72 ;  /* 0x000000ffff457224 */ /* 0x020fc400078e0048 */
[C---:B------:R-:W-:Y:S01]  /*78ba0*/  VIADD R0, R71.reuse, UR57 ;  /* 0x0000003947007c36 */ /* 0x040fe20008000000 */
[----:B------:R-:W-:Y:S01]  /*78bb0*/  LEA.HI.X.SX32 R71, R71, R2, 0x1, P3 ;  /* 0x0000000247477211 */ /* 0x000fe200018f0eff */
[----:B------:R-:W5:Y:S01]  /*78bc0*/  LDCU UR57, c[0x0][0x3b8] ;  /* 0x00007700ff3977ac */ /* 0x000f620008000800 */
[----:B------:R-:W-:Y:S02]  /*78bd0*/  SHF.R.S32.HI R69, RZ, 0x8, R69 ;  /* 0x00000008ff457819 */ /* 0x000fe40000011445 */
[----:B------:R-:W-:-:S03]  /*78be0*/  IADD3 R68, P3, PT, R0, R3, RZ ;  /* 0x0000000300447210 */ /* 0x000fc60007f7e0ff */
[----:B------:R0:W-:Y:S02]  /*78bf0*/  @P0 STG.E.U8 desc[UR20][R70.64], R69 ;  /* 0x0000004546000986 */ /* 0x0001e4000c101114 */
[----:B0-----:R-:W-:Y:S02]  /*78c00*/  LEA.HI.X.SX32 R69, R0, R2, 0x1, P3 ;  /* 0x0000000200457211 */ /* 0x001fe400018f0eff */
[----:B--2---:R-:W-:Y:S02]  /*78c10*/  ISETP.LT.AND P3, PT, R4, UR54, !P1 ;  /* 0x0000003604007c0c */ /* 0x004fe4000cf61270 */
[----:B---3--:R-:W-:Y:S01]  /*78c20*/  F2FP.SATFINITE.E4M3.F32.PACK_AB_MERGE_C R72, R7, R6, RZ ;  /* 0x000000060748723e */ /* 0x008fe200048070ff */
[----:B------:R-:W2:Y:S01]  /*78c30*/  LDL.LU R4, [R1+0x2384] ;  /* 0x0023840001047983 */ /* 0x000ea20000300800 */
[----:B------:R-:W-:Y:S01]  /*78c40*/  VIADD R71, R0, UR55 ;  /* 0x0000003700477c36 */ /* 0x000fe20008000000 */
[----:B------:R-:W-:Y:S01]  /*78c50*/  ISETP.LT.AND P0, PT, R5, UR56, !P1 ;  /* 0x0000003805007c0c */ /* 0x000fe2000cf01270 */
[----:B------:R-:W0:Y:S01]  /*78c60*/  LDCU UR56, c[0x0][0x3b8] ;  /* 0x00007700ff3877ac */ /* 0x000e220008000800 */
[----:B------:R-:W-:Y:S01]  /*78c70*/  PRMT R70, R72, 0x9910, RZ ;  /* 0x0000991048467816 */ /* 0x000fe200000000ff */
[----:B------:R3:W-:Y:S01]  /*78c80*/  @P4 STG.E.U8 desc[UR20][R68.64], R72 ;  /* 0x0000004844004986 */ /* 0x0007e2000c101114 */
[----:B------:R-:W0:Y:S03]  /*78c90*/  LDCU UR55, c[0x0][0x3b8] ;  /* 0x00007700ff3777ac */ /* 0x000e260008000800 */
[----:B------:R-:W-:Y:S01]  /*78ca0*/  IMAD.MOV.U32 R0, RZ, RZ, R70 ;  /* 0x000000ffff007224 */ /* 0x000fe200078e0046 */
[----:B------:R-:W5:Y:S01]  /*78cb0*/  LDL.LU R6, [R1+0x270] ;  /* 0x0002700001067983 */ /* 0x000f620000300800 */
[----:B------:R-:W0:Y:S03]  /*78cc0*/  LDCU UR54, c[0x0][0x3b8] ;  /* 0x00007700ff3677ac */ /* 0x000e260008000800 */
[----:B------:R-:W5:Y:S01]  /*78cd0*/  LDL.LU R7, [R1+0x274] ;  /* 0x0002740001077983 */ /* 0x000f620000300800 */
[----:B---3--:R-:W-:-:S03]  /*78ce0*/  IADD3 R68, P4, PT, R71, R3, RZ ;  /* 0x0000000347447210 */ /* 0x008fc60007f9e0ff */
[----:B------:R-:W3:Y:S01]  /*78cf0*/  LDL.LU R5, [R1+0x232c] ;  /* 0x00232c0001057983 */ /* 0x000ee20000300800 */
[----:B------:R-:W-:Y:S02]  /*78d00*/  SHF.R.S32.HI R0, RZ, 0x8, R0 ;  /* 0x00000008ff007819 */ /* 0x000fe40000011400 */
[C---:B------:R-:W-:Y:S01]  /*78d10*/  LEA.HI.X.SX32 R69, R71.reuse, R2, 0x1, P4 ;  /* 0x0000000247457211 */ /* 0x040fe200020f0eff */
[----:B------:R-:W-:Y:S01]  /*78d20*/  VIADD R71, R71, UR53 ;  /* 0x0000003547477c36 */ /* 0x000fe20008000000 */
[----:B----4-:R-:W-:Y:S01]  /*78d30*/  F2FP.SATFINITE.E4M3.F32.PACK_AB_MERGE_C R72, R9, R11, RZ ;  /* 0x0000000b0948723e */ /* 0x010fe200048070ff */
[----:B------:R-:W4:Y:S01]  /*78d40*/  LDCU UR53, c[0x0][0x3b8] ;  /* 0x00007700ff3577ac */ /* 0x000f220008000800 */
[----:B------:R-:W3:Y:S02]  /*78d50*/  LDL.LU R11, [R1+0x278] ;  /* 0x00027800010b7983 */ /* 0x000ee40000300800 */
[----:B------:R-:W-:Y:S02]  /*78d60*/  IADD3 R70, P4, PT, R71, R3, RZ ;  /* 0x0000000347467210 */ /* 0x000fe40007f9e0ff */
[----:B------:R0:W-:Y:S01]  /*78d70*/  @P5 STG.E.U8 desc[UR20][R68.64], R0 ;  /* 0x0000000044005986 */ /* 0x0001e2000c101114 */
[----:B------:R-:W-:-:S03]  /*78d80*/  PRMT R73, R72, 0x9910, RZ ;  /* 0x0000991048497816 */ /* 0x000fc600000000ff */
[----:B------:R-:W3:Y:S01]  /*78d90*/  LDL.LU R9, [R1+0x27c] ;  /* 0x00027c0001097983 */ /* 0x000ee20000300800 */
[C---:B0-----:R-:W-:Y:S01]  /*78da0*/  VIADD R0, R71.reuse, UR52 ;  /* 0x0000003447007c36 */ /* 0x041fe20008000000 */
[-C--:B------:R-:W-:Y:S01]  /*78db0*/  LEA.HI.X.SX32 R71, R71, R2.reuse, 0x1, P4 ;  /* 0x0000000247477211 */ /* 0x080fe200020f0eff */
[----:B------:R-:W0:Y:S03]  /*78dc0*/  LDCU UR52, c[0x0][0x3b8] ;  /* 0x00007700ff3477ac */ /* 0x000e260008000800 */
[C---:B------:R-:W-:Y:S01]  /*78dd0*/  IADD3 R68, P5, PT, R0.reuse, R3, RZ ;  /* 0x0000000300447210 */ /* 0x040fe20007fbe0ff */
[----:B------:R1:W-:Y:S03]  /*78de0*/  @P2 STG.E.U8 desc[UR20][R70.64], R72 ;  /* 0x0000004846002986 */ /* 0x0003e6000c101114 */
[----:B------:R-:W-:-:S02]  /*78df0*/  LEA.HI.X.SX32 R69, R0, R2, 0x1, P5 ;  /* 0x0000000200457211 */ /* 0x000fc400028f0eff */
[----:B------:R-:W-:Y:S01]  /*78e00*/  ISETP.LT.AND P4, PT, R8, UR51, !P1 ;  /* 0x0000003308007c0c */ /* 0x000fe2000cf81270 */
[----:B------:R-:W0:Y:S01]  /*78e10*/  LDCU UR51, c[0x0][0x3b8] ;  /* 0x00007700ff3377ac */ /* 0x000e220008000800 */
[----:B------:R-:W4:Y:S01]  /*78e20*/  LDL.LU R8, [R1+0x235c] ;  /* 0x00235c0001087983 */ /* 0x000f220000300800 */
[----:B-1----:R-:W-:-:S05]  /*78e30*/  SHF.R.S32.HI R70, RZ, 0x8, R73 ;  /* 0x00000008ff467819 */ /* 0x002fca0000011449 */
[----:B------:R1:W-:Y:S01]  /*78e40*/  @P0 STG.E.U8 desc[UR20][R68.64], R70 ;  /* 0x0000004644000986 */ /* 0x0003e2000c101114 */
[----:B--2---:R-:W-:Y:S01]  /*78e50*/  ISETP.LT.AND P0, PT, R4, UR48, !P1 ;  /* 0x0000003004007c0c */ /* 0x004fe2000cf01270 */
[----:B------:R-:W-:Y:S02]  /*78e60*/  VIADD R71, R0, UR49 ;  /* 0x0000003100477c36 */ /* 0x000fe40008000000 */
[----:B------:R-:W2:Y:S01]  /*78e70*/  LDL.LU R4, [R1+0x236c] ;  /* 0x00236c0001047983 */ /* 0x000ea20000300800 */
[----:B------:R-:W-:Y:S01]  /*78e80*/  ISETP.LT.AND P2, PT, R10, UR50, !P1 ;  /* 0x000000320a007c0c */ /* 0x000fe2000cf41270 */
[----:B------:R-:W0:Y:S01]  /*78e90*/  LDCU UR50, c[0x0][0x3b8] ;  /* 0x00007700ff3277ac */ /* 0x000e220008000800 */
[C---:B-1----:R-:W-:Y:S01]  /*78ea0*/  IADD3 R68, P5, PT, R71.reuse, R3, RZ ;  /* 0x0000000347447210 */ /* 0x042fe20007fbe0ff */
[----:B------:R-:W1:Y:S03]  /*78eb0*/  LDCU UR49, c[0x0][0x3b8] ;  /* 0x00007700ff3177ac */ /* 0x000e660008000800 */
[----:B------:R-:W-:Y:S01]  /*78ec0*/  LEA.HI.X.SX32 R69, R71, R2, 0x1, P5 ;  /* 0x0000000247457211 */ /* 0x000fe200028f0eff */
[----:B------:R-:W0:Y:S01]  /*78ed0*/  LDCU UR48, c[0x0][0x3b8] ;  /* 0x00007700ff3077ac */ /* 0x000e220008000800 */
[----:B-----5:R-:W-:Y:S01]  /*78ee0*/  F2FP.SATFINITE.E4M3.F32.PACK_AB_MERGE_C R0, R7, R6, RZ ;  /* 0x000000060700723e */ /* 0x020fe200048070ff */
[----:B------:R-:W-:Y:S01]  /*78ef0*/  VIADD R71, R71, UR46 ;  /* 0x0000002e47477c36 */ /* 0x000fe20008000000 */
[----:B------:R-:W5:Y:S01]  /*78f00*/  LDL.LU R6, [R1+0x280] ;  /* 0x0002800001067983 */ /* 0x000f620000300800 */
[----:B------:R-:W0:Y:S01]  /*78f10*/  LDCU UR46, c[0x0][0x3b8] ;  /* 0x00007700ff2e77ac */ /* 0x000e220008000800 */
[----:B------:R-:W-:-:S02]  /*78f20*/  PRMT R72, R0, 0x9910, RZ ;  /* 0x0000991000487816 */ /* 0x000fc400000000ff */
[----:B------:R1:W-:Y:S01]  /*78f30*/  @P3 STG.E.U8 desc[UR20][R68.64], R0 ;  /* 0x0000000044003986 */ /* 0x0003e2000c101114 */
[----:B------:R-:W-:-:S03]  /*78f40*/  IADD3 R70, P3, PT, R71, R3, RZ ;  /* 0x0000000347467210 */ /* 0x000fc60007f7e0ff */
[----:B------:R-:W5:Y:S01]  /*78f50*/  LDL.LU R7, [R1+0x284] ;  /* 0x0002840001077983 */ /* 0x000f620000300800 */
[----:B-1----:R-:W-:Y:S02]  /*78f60*/  IMAD.MOV.U32 R69, RZ, RZ, R72 ;  /* 0x000000ffff457224 */ /* 0x002fe400078e0048 */
[C---:B------:R-:W-:Y:S01]  /*78f70*/  VIADD R0, R71.reuse, UR45 ;  /* 0x0000002d47007c36 */ /* 0x040fe20008000000 */
[-C--:B------:R-:W-:Y:S01]  /*78f80*/  LEA.HI.X.SX32 R71, R71, R2.reuse, 0x1, P3 ;  /* 0x0000000247477211 */ /* 0x080fe200018f0eff */
[----:B------:R-:W1:Y:S01]  /*78f90*/  LDCU UR45, c[0x0][0x3b8] ;  /* 0x00007700ff2d77ac */ /* 0x000e620008000800 */
[----:B------:R-:W-:Y:S02]  /*78fa0*/  SHF.R.S32.HI R69, RZ, 0x8, R69 ;  /* 0x00000008ff457819 */ /* 0x000fe40000011445 */
[C---:B------:R-:W-:Y:S02]  /*78fb0*/  IADD3 R68, P3, PT, R0.reuse, R3, RZ ;  /* 0x0000000300447210 */ /* 0x040fe40007f7e0ff */
[----:B---3--:R-:W-:Y:S01]  /*78fc0*/  F2FP.SATFINITE.E4M3.F32.PACK_AB_MERGE_C R72, R9, R11, RZ ;  /* 0x0000000b0948723e */ /* 0x008fe200048070ff */
[----:B------:R3:W-:Y:S01]  /*78fd0*/  @P4 STG.E.U8 desc[UR20][R70.64], R69 ;  /* 0x0000004546004986 */ /* 0x0007e2000c101114 */
[----:B------:R-:W-:Y:S01]  /*78fe0*/  ISETP.LT.AND P5, PT, R5, UR47, !P1 ;  /* 0x0000002f05007c0c */ /* 0x000fe2000cfa1270 */
[----:B------:R-:W0:Y:S02]  /*78ff0*/  LDCU UR47, c[0x0][0x3b8] ;  /* 0x00007700ff2f77ac */ /* 0x000e240008000800 */
[----:B------:R-:W5:Y:S04]  /*79000*/  LDL.LU R5, [R1+0x2394] ;  /* 0x0023940001057983 */ /* 0x000f680000300800 */
[----:B------:R-:W5:Y:S01]  /*79010*/  LDL.LU R10, [R1+0x239c] ;  /* 0x00239c00010a7983 */ /* 0x000f620000300800 */
[----:B---3--:R-:W-:-:S05]  /*79020*/  LEA.HI.X.SX32 R69, R0, R2, 0x1, P3 ;  /* 0x0000000200457211 */ /* 0x008fca00018f0eff */
[----:B------:R3:W-:Y:S01]  /*79030*/  @P2 STG.E.U8 desc[UR20][R68.64], R72 ;  /* 0x0000004844002986 */ /* 0x0007e2000c101114 */
[----:B--2---:R-:W-:Y:S01]  /*79040*/  ISETP.LT.AND P2, PT, R4, UR42, !P1 ;  /* 0x0000002a04007c0c */ /* 0x004fe2000cf41270 */
[----:B------:R-:W-:Y:S02]  /*79050*/  VIADD R71, R0, UR43 ;  /* 0x0000002b00477c36 */ /* 0x000fe40008000000 */
[----:B------:R-:W2:Y:S01]  /*79060*/  LDL.LU R4, [R1+0x2350] ;  /* 0x0023500001047983 */ /* 0x000ea20000300800 */
[----:B------:R-:W-:Y:S01]  /*79070*/  PRMT R70, R72, 0x9910, RZ ;  /* 0x0000991048467816 */ /* 0x000fe200000000ff */
[----:B------:R-:W0:Y:S02]  /*79080*/  LDCU UR43, c[0x0][0x3b8] ;  /* 0x00007700ff2b77ac */ /* 0x000e240008000800 */
[----:B------:R-:W2:Y:S01]  /*79090*/  LDL.LU R11, [R1+0x288] ;  /* 0x00028800010b7983 */ /* 0x000ea20000300800 */
[CC--:B---3--:R-:W-:Y:S01]  /*790a0*/  IADD3 R68, P4, PT, R71.reuse, R3.reuse, RZ ;  /* 0x0000000347447210 */ /* 0x0c8fe20007f9e0ff */
[----:B------:R-:W-:Y:S01]  /*790b0*/  IMAD.MOV.U32 R0, RZ, RZ, R70 ;  /* 0x000000ffff007224 */ /* 0x000fe200078e0046 */
[----:B----4-:R-:W-:Y:S01]  /*790c0*/  ISETP.LT.AND P3, PT, R8, UR44, !P1 ;  /* 0x0000002c08007c0c */ /* 0x010fe2000cf61270 */
[----:B------:R-:W3:Y:S01]  /*790d0*/  LDL.LU R9, [R1+0x28c] ;  /* 0x00028c0001097983 */ /* 0x000ee20000300800 */
[C---:B------:R-:W-:Y:S01]  /*790e0*/  LEA.HI.X.SX32 R69, R71.reuse, R2, 0x1, P4 ;  /* 0x0000000247457211 */ /* 0x040fe200020f0eff */
[----:B------:R-:W-:Y:S01]  /*790f0*/  VIADD R71, R71, UR41 ;  /* 0x0000002947477c36 */ /* 0x000fe20008000000 */
[----:B------:R-:W-:Y:S01]  /*79100*/  SHF.R.S32.HI R0, RZ, 0x8, R0 ;  /* 0x00000008ff007819 */ /* 0x000fe20000011400 */
[----:B------:R-:W4:Y:S01]  /*79110*/  LDL.LU R8, [R1+0x2358] ;  /* 0x0023580001087983 */ /* 0x000f220000300800 */
[----:B------:R-:W0:Y:S03]  /*79120*/  LDCU UR44, c[0x0][0x3b8] ;  /* 0x00007700ff2c77ac */ /* 0x000e260008000800 */
[----:B------:R1:W-:Y:S01]  /*79130*/  @P0 STG.E.U8 desc[UR20][R68.64], R0 ;  /* 0x0000000044000986 */ /* 0x0003e2000c101114 */
[----:B------:R-:W-:Y:S01]  /*79140*/  IADD3 R70, P0, PT, R71, R3, RZ ;  /* 0x0000000347467210 */ /* 0x000fe20007f1e0ff */
[----:B------:R-:W0:Y:S01]  /*79150*/  LDCU UR42, c[0x0][0x3b8] ;  /* 0x00007700ff2a77ac */ /* 0x000e220008000800 */
[----:B-----5:R-:W-:-:S02]  /*79160*/  F2FP.SATFINITE.E4M3.F32.PACK_AB_MERGE_C R72, R7, R6, RZ ;  /* 0x000000060748723e */ /* 0x020fc400048070ff */
[----:B------:R-:W5:Y:S01]  /*79170*/  LDL.LU R6, [R1+0x290] ;  /* 0x0002900001067983 */ /* 0x000f620000300800 */
[----:B------:R-:W0:Y:S03]  /*79180*/  LDCU UR41, c[0x0][0x3b8] ;  /* 0x00007700ff2977ac */ /* 0x000e260008000800 */
[----:B------:R-:W5:Y:S01]  /*79190*/  LDL.LU R7, [R1+0x294] ;  /* 0x0002940001077983 */ /* 0x000f620000300800 */
[C---:B-1----:R-:W-:Y:S01]  /*791a0*/  VIADD R0, R71.reuse, UR40 ;  /* 0x0000002847007c36 */ /* 0x042fe20008000000 */
[----:B------:R-:W-:Y:S01]  /*791b0*/  LEA.HI.X.SX32 R71, R71, R2, 0x1, P0 ;  /* 0x0000000247477211 */ /* 0x000fe200000f0eff */
[----:B------:R-:W1:Y:S04]  /*791c0*/  LDCU UR40, c[0x0][0x3b8] ;  /* 0x00007700ff2877ac */ /* 0x000e680008000800 */
[----:B------:R0:W-:Y:S01]  /*791d0*/  @P5 STG.E.U8 desc[UR20][R70.64], R72 ;  /* 0x0000004846005986 */ /* 0x0001e2000c101114 */
[----:B------:R-:W-:Y:S01]  /*791e0*/  ISETP.LT.AND P0, PT, R5, UR39, !P1 ;  /* 0x0000002705007c0c */ /* 0x000fe2000cf01270 */
[----:B------:R-:W0:Y:S02]  /*791f0*/  LDCU UR39, c[0x0][0x3b8] ;  /* 0x00007700ff2777ac */ /* 0x000e240008000800 */
[----:B------:R-:W5:Y:S01]  /*79200*/  LDL.LU R5, [R1+0x238c] ;  /* 0x00238c0001057983 */ /* 0x000f620000300800 */
        /* <DEDUP_REMOVED lines=8> */
[----:B---3--:R-:W-:Y:S01]  /*79290*/  F2FP.SATFINITE.E4M3.F32.PACK_AB_MERGE_C R0, R9, R11, RZ ;  /* 0x0000000b0900723e */ /* 0x008fe200048070ff */
[----:B------:R-:W3:Y:S02]  /*792a0*/  LDCU UR37, c[0x0][0x3b8] ;  /* 0x00007700ff2577ac */ /* 0x000ee40008000800 */
[----:B------:R0:W-:Y:S01]  /*792b0*/  @P3 STG.E.U8 desc[UR20][R68.64], R70 ;  /* 0x0000004644003986 */ /* 0x0001e2000c101114 */
[----:B------:R-:W-:Y:S01]  /*792c0*/  ISETP.LT.AND P4, PT, R10, UR77, !P1 ;  /* 0x0000004d0a007c0c */ /* 0x000fe2000cf81270 */
[----:B------:R-:W1:Y:S02]  /*792d0*/  LDCU UR77, c[0x0][0x3b8] ;  /* 0x00007700ff4d77ac */ /* 0x000e640008000800 */
[----:B------:R-:W3:Y:S01]  /*792e0*/  LDL.LU R10, [R1+0x298] ;  /* 0x00029800010a7983 */ /* 0x000ee20000300800 */
[----:B------:R-:W-:-:S03]  /*792f0*/  PRMT R72, R0, 0x9910, RZ ;  /* 0x0000991000487816 */ /* 0x000fc600000000ff */
[----:B------:R-:W3:Y:S01]  /*79300*/  LDL.LU R11, [R1+0x29c] ;  /* 0x00029c00010b7983 */ /* 0x000ee20000300800 */
[----:B0-----:R-:W-:-:S03]  /*79310*/  IADD3 R68, P3, PT, R71, R3, RZ ;  /* 0x0000000347447210 */ /* 0x001fc60007f7e0ff */
[----:B------:R-:W3:Y:S01]  /*79320*/  LDL.LU R9, [R1+0x23a8] ;  /* 0x0023a80001097983 */ /* 0x000ee20000300800 */
[C---:B------:R-:W-:Y:S01]  /*79330*/  LEA.HI.X.SX32 R69, R71.reuse, R2, 0x1, P3 ;  /* 0x0000000247457211 */ /* 0x040fe200018f0eff */
[----:B------:R-:W-:Y:S01]  /*79340*/  VIADD R71, R71, UR35 ;  /* 0x0000002347477c36 */ /* 0x000fe20008000000 */
[----:B----4-:R-:W-:Y:S01]  /*79350*/  ISETP.LT.AND P3, PT, R8, UR36, !P1 ;  /* 0x0000002408007c0c */ /* 0x010fe2000cf61270 */
[----:B------:R-:W0:Y:S01]  /*79360*/  LDCU UR36, c[0x0][0x3b8] ;  /* 0x00007700ff2477ac */ /* 0x000e220008000800 */
[----:B------:R-:W4:Y:S01]  /*79370*/  LDL.LU R8, [R1+0x2370] ;  /* 0x0023700001087983 */ /* 0x000f220000300800 */
[----:B------:R-:W0:Y:S03]  /*79380*/  LDCU UR35, c[0x0][0x3b8] ;  /* 0x00007700ff2377ac */ /* 0x000e260008000800 */
[----:B------:R1:W-:Y:S01]  /*79390*/  @P2 STG.E.U8 desc[UR20][R68.64], R0 ;  /* 0x0000000044002986 */ /* 0x0003e2000c101114 */
[----:B------:R-:W-:Y:S01]  /*793a0*/  IADD3 R70, P2, PT, R71, R3, RZ ;  /* 0x0000000347467210 */ /* 0x000fe20007f5e0ff */
[----:B-1----:R-:W-:-:S02]  /*793b0*/  IMAD.MOV.U32 R69, RZ, RZ, R72 ;  /* 0x000000ffff457224 */ /* 0x002fc400078e0048 */
[C---:B------:R-:W-:Y:S01]  /*793c0*/  VIADD R0, R71.reuse, UR34 ;  /* 0x0000002247007c36 */ /* 0x040fe20008000000 */
[----:B------:R-:W-:Y:S01]  /*793d0*/  LEA.HI.X.SX32 R71, R71, R2, 0x1, P2 ;  /* 0x0000000247477211 */ /* 0x000fe200010f0eff */
[----:B------:R-:W1:Y:S01]  /*793e0*/  LDCU UR34, c[0x0][0x3b8] ;  /* 0x00007700ff2277ac */ /* 0x000e620008000800 */
[----:B------:R-:W-:Y:S02]  /*793f0*/  SHF.R.S32.HI R69, RZ, 0x8, R69 ;  /* 0x00000008ff457819 */ /* 0x000fe40000011445 */
[C---:B------:R-:W-:Y:S02]  /*79400*/  IADD3 R68, P2, PT, R0.reuse, R3, RZ ;  /* 0x0000000300447210 */ /* 0x040fe40007f5e0ff */
[----:B-----5:R-:W-:Y:S01]  /*79410*/  F2FP.SATFINITE.E4M3.F32.PACK_AB_MERGE_C R72, R7, R6, RZ ;  /* 0x000000060748723e */ /* 0x020fe200048070ff */
[----:B------:R5:W-:Y:S01]  /*79420*/  @P0 STG.E.U8 desc[UR20][R70.64], R69 ;  /* 0x0000004546000986 */ /* 0x000be2000c101114 */
[----:B------:R-:W-:Y:S01]  /*79430*/  ISETP.LT.AND P0, PT, R5, UR33, !P1 ;  /* 0x0000002105007c0c */ /* 0x000fe2000cf01270 */
[----:B------:R-:W0:Y:S02]  /*79440*/  LDCU UR33, c[0x0][0x3b8] ;  /* 0x00007700ff2177ac */ /* 0x000e240008000800 */
[----:B------:R-:W4:Y:S04]  /*79450*/  LDL.LU R6, [R1+0x2380] ;  /* 0x0023800001067983 */ /* 0x000f280000300800 */
[----:B------:R-:W4:Y:S01]  /*79460*/  LDL.LU R7, [R1+0x2a0] ;  /* 0x0002a00001077983 */ /* 0x000f220000300800 */
[----:B-----5:R-:W-:-:S03]  /*79470*/  LEA.HI.X.SX32 R69, R0, R2, 0x1, P2 ;  /* 0x0000000200457211 */ /* 0x020fc600010f0eff */
[----:B------:R-:W5:Y:S01]  /*79480*/  LDL.LU R5, [R1+0x2a4] ;  /* 0x0002a40001057983 */ /* 0x000f620000300800 */
[----:B--2---:R-:W-:Y:S01]  /*79490*/  ISETP.LT.AND P2, PT, R4, UR31, !P1 ;  /* 0x0000001f04007c0c */ /* 0x004fe2000cf41270 */
[----:B------:R-:W-:Y:S02]  /*794a0*/  VIADD R71, R0, UR32 ;  /* 0x0000002000477c36 */ /* 0x000fe40008000000 */
[----:B------:R-:W2:Y:S01]  /*794b0*/  LDL.LU R4, [R1+0x2388] ;  /* 0x0023880001047983 */ /* 0x000ea20000300800 */
[----:B------:R-:W-:Y:S01]  /*794c0*/  PRMT R70, R72, 0x9910, RZ ;  /* 0x0000991048467816 */ /* 0x000fe200000000ff */
[----:B------:R-:W0:Y:S02]  /*794d0*/  LDCU UR32, c[0x0][0x3b8] ;  /* 0x00007700ff2077ac */ /* 0x000e240008000800 */
[----:B------:R1:W-:Y:S02]  /*794e0*/  @P4 STG.E.U8 desc[UR20][R68.64], R72 ;  /* 0x0000004844004986 */ /* 0x0003e4000c101114 */
[----:B------:R-:W-:Y:S01]  /*794f0*/  IMAD.MOV.U32 R0, RZ, RZ, R70 ;  /* 0x000000ffff007224 */ /* 0x000fe200078e0046 */
[----:B------:R-:W0:Y:S01]  /*79500*/  LDCU UR31, c[0x0][0x3b8] ;  /* 0x00007700ff1f77ac */ /* 0x000e220008000800 */
[----:B------:R-:W2:Y:S03]  /*79510*/  LDL.LU R12, [R1+0x2a8] ;  /* 0x0002a800010c7983 */ /* 0x000ea60000300800 */
[----:B------:R-:W-:Y:S01]  /*79520*/  SHF.R.S32.HI R0, RZ, 0x8, R0 ;  /* 0x00000008ff007819 */ /* 0x000fe20000011400 */
[----:B------:R-:W2:Y:S01]  /*79530*/  LDL.LU R13, [R1+0x2ac] ;  /* 0x0002ac00010d7983 */ /* 0x000ea20000300800 */
[----:B-1----:R-:W-:-:S04]  /*79540*/  IADD3 R68, P4, PT, R71, R3, RZ ;  /* 0x0000000347447210 */ /* 0x002fc80007f9e0ff */
[C---:B------:R-:W-:Y:S01]  /*79550*/  LEA.HI.X.SX32 R69, R71.reuse, R2, 0x1, P4 ;  /* 0x0000000247457211 */ /* 0x040fe200020f0eff */
[----:B------:R-:W-:Y:S01]  /*79560*/  VIADD R71, R71, UR30 ;  /* 0x0000001e47477c36 */ /* 0x000fe20008000000 */
[----:B---3--:R-:W-:Y:S01]  /*79570*/  F2FP.SATFINITE.E4M3.F32.PACK_AB_MERGE_C R72, R11, R10, RZ ;  /* 0x0000000a0b48723e */ /* 0x008fe200048070ff */
[----:B------:R-:W1:Y:S01]  /*79580*/  LDCU UR30, c[0x0][0x3b8] ;  /* 0x00007700ff1e77ac */ /* 0x000e620008000800 */
[----:B------:R-:W3:Y:S02]  /*79590*/  LDL.LU R11, [R1+0x23a0] ;  /* 0x0023a000010b7983 */ /* 0x000ee40000300800 */
[CC--:B------:R-:W-:Y:S02]  /*795a0*/  IADD3 R70, P4, PT, R71.reuse, R3.reuse, RZ ;  /* 0x0000000347467210 */ /* 0x0c0fe40007f9e0ff */
[----:B------:R0:W-:Y:S01]  /*795b0*/  @P5 STG.E.U8 desc[UR20][R68.64], R0 ;  /* 0x0000000044005986 */ /* 0x0001e2000c101114 */
[----:B------:R-:W-:Y:S01]  /*795c0*/  PRMT R73, R72, 0x9910, RZ ;  /* 0x0000991048497816 */ /* 0x000fe200000000ff */
[C---:B0-----:R-:W-:Y:S01]  /*795d0*/  VIADD R0, R71.reuse, UR29 ;  /* 0x0000001d47007c36 */ /* 0x041fe20008000000 */
[-C--:B------:R-:W-:Y:S01]  /*795e0*/  LEA.HI.X.SX32 R71, R71, R2.reuse, 0x1, P4 ;  /* 0x0000000247477211 */ /* 0x080fe200020f0eff */
[----:B------:R-:W0:Y:S03]  /*795f0*/  LDCU UR29, c[0x0][0x3b8] ;  /* 0x00007700ff1d77ac */ /* 0x000e260008000800 */
[C---:B------:R-:W-:Y:S01]  /*79600*/  IADD3 R68, P5, PT, R0.reuse, R3, RZ ;  /* 0x0000000300447210 */ /* 0x040fe20007fbe0ff */
[----:B------:R1:W-:Y:S03]  /*79610*/  @P3 STG.E.U8 desc[UR20][R70.64], R72 ;  /* 0x0000004846003986 */ /* 0x0003e6000c101114 */
[----:B------:R-:W-:-:S02]  /*79620*/  LEA.HI.X.SX32 R69, R0, R2, 0x1, P5 ;  /* 0x0000000200457211 */ /* 0x000fc400028f0eff */
[----:B-1----:R-:W-:Y:S01]  /*79630*/  SHF.R.S32.HI R70, RZ, 0x8, R73 ;  /* 0x00000008ff467819 */ /* 0x002fe20000011449 */
[----:B------:R-:W-:Y:S01]  /*79640*/  VIADD R71, R0, UR27 ;  /* 0x0000001b00477c36 */ /* 0x000fe20008000000 */
[----:B----4-:R-:W-:Y:S01]  /*79650*/  ISETP.LT.AND P3, PT, R8, UR28, !P1 ;  /* 0x0000001c08007c0c */ /* 0x010fe2000cf61270 */
[----:B------:R-:W1:Y:S02]  /*79660*/  LDCU UR28, c[0x0][0x3b8] ;  /* 0x00007700ff1c77ac */ /* 0x000e640008000800 */
[----:B------:R4:W-:Y:S01]  /*79670*/  @P0 STG.E.U8 desc[UR20][R68.64], R70 ;  /* 0x0000004644000986 */ /* 0x0009e2000c101114 */
[----:B------:R-:W-:Y:S01]  /*79680*/  ISETP.LT.AND P4, PT, R9, UR76, !P1 ;  /* 0x0000004c09007c0c */ /* 0x000fe2000cf81270 */
[----:B------:R-:W0:Y:S01]  /*79690*/  LDCU UR76, c[0x0][0x3b8] ;  /* 0x00007700ff4c77ac */ /* 0x000e220008000800 */
[----:B-----5:R-:W-:Y:S01]  /*796a0*/  F2FP.SATFINITE.E4M3.F32.PACK_AB_MERGE_C R0, R5, R7, RZ ;  /* 0x000000070500723e */ /* 0x020fe200048070ff */
[----:B------:R-:W5:Y:S01]  /*796b0*/  LDCU UR27, c[0x0][0x3b8] ;  /* 0x00007700ff1b77ac */ /* 0x000f620008000800 */
[----:B----4-:R-:W-:-:S04]  /*796c0*/  IADD3 R68, P5, PT, R71, R3, RZ ;  /* 0x0000000347447210 */ /* 0x010fc80007fbe0ff */
[C---:B------:R-:W-:Y:S02]  /*796d0*/  LEA.HI.X.SX32 R69, R71.reuse, R2, 0x1, P5 ;  /* 0x0000000247457211 */ /* 0x040fe400028f0eff */
[----:B--2---:R-:W-:Y:S01]  /*796e0*/  ISETP.LT.AND P5, PT, R4, UR25, !P1 ;  /* 0x0000001904007c0c */ /* 0x004fe2000cfa1270 */
[----:B------:R-:W-:Y:S01]  /*796f0*/  VIADD R71, R71, UR24 ;  /* 0x0000001847477c36 */ /* 0x000fe20008000000 */
[----:B------:R-:W2:Y:S01]  /*79700*/  LDL.LU R4, [R1+0x23b0] ;  /* 0x0023b00001047983 */ /* 0x000ea20000300800 */
[----:B------:R-:W-:Y:S01]  /*79710*/  PRMT R72, R0, 0x9910, RZ ;  /* 0x0000991000487816 */ /* 0x000fe200000000ff */
[----:B------:R-:W4:Y:S02]  /*79720*/  LDCU UR25, c[0x0][0x3b8] ;  /* 0x00007700ff1977ac */ /* 0x000f240008000800 */
[----:B------:R-:W4:Y:S01]  /*79730*/  LDL.LU R10, [R1+0x237c] ;  /* 0x00237c00010a7983 */ /* 0x000f220000300800 */
[----:B------:R-:W-:Y:S01]  /*79740*/  ISETP.LT.AND P0, PT, R6, UR26, !P1 ;  /* 0x0000001a06007c0c */ /* 0x000fe2000cf01270 */
[----:B------:R-:W0:Y:S02]  /*79750*/  LDCU UR26, c[0x0][0x3b8] ;  /* 0x00007700ff1a77ac */ /* 0x000e240008000800 */
[----:B------:R-:W4:Y:S01]  /*79760*/  LDL.LU R5, [R1+0x2378] ;  /* 0x0023780001057983 */ /* 0x000f220000300800 */
[----:B------:R-:W0:Y:S03]  /*79770*/  LDCU UR24, c[0x0][0x3b8] ;  /* 0x00007700ff1877ac */ /* 0x000e260008000800 */
[----:B------:R-:W4:Y:S04]  /*79780*/  LDL.LU R8, [R1+0x2b0] ;  /* 0x0002b00001087983 */ /* 0x000f280000300800 */
[----:B------:R-:W5:Y:S04]  /*79790*/  LDL.LU R9, [R1+0x2b4] ;  /* 0x0002b40001097983 */ /* 0x000f680000300800 */
[----:B------:R-:W5:Y:S04]  /*797a0*/  LDL.LU R6, [R1+0x2b8] ;  /* 0x0002b80001067983 */ /* 0x000f680000300800 */
[----:B------:R-:W5:Y:S04]  /*797b0*/  LDL.LU R7, [R1+0x2bc] ;  /* 0x0002bc0001077983 */ /* 0x000f680000300800 */
[----:B------:R0:W-:Y:S01]  /*797c0*/  @P2 STG.E.U8 desc[UR20][R68.64], R0 ;  /* 0x0000000044002986 */ /* 0x0001e2000c101114 */
[----:B------:R-:W-:Y:S01]  /*797d0*/  IADD3 R70, P2, PT, R71, R3, RZ ;  /* 0x0000000347467210 */ /* 0x000fe20007f5e0ff */
[----:B0-----:R-:W-:-:S02]  /*797e0*/  IMAD.MOV.U32 R69, RZ, RZ, R72 ;  /* 0x000000ffff457224 */ /* 0x001fc400078e0048 */
[C---:B------:R-:W-:Y:S01]  /*797f0*/  VIADD R0, R71.reuse, UR23 ;  /* 0x0000001747007c36 */ /* 0x040fe20008000000 */
[----:B------:R-:W-:Y:S01]  /*79800*/  LEA.HI.X.SX32 R71, R71, R2, 0x1, P2 ;  /* 0x0000000247477211 */ /* 0x000fe200010f0eff */
[----:B------:R-:W0:Y:S01]  /*79810*/  LDCU UR23, c[0x0][0x3b8] ;  /* 0x00007700ff1777ac */ /* 0x000e220008000800 */
[----:B------:R-:W-:Y:S02]  /*79820*/  SHF.R.S32.HI R69, RZ, 0x8, R69 ;  /* 0x00000008ff457819 */ /* 0x000fe40000011445 */
[CC--:B------:R-:W-:Y:S02]  /*79830*/  IADD3 R68, P2, PT, R0.reuse, R3.reuse, RZ ;  /* 0x0000000300447210 */ /* 0x0c0fe40007f5e0ff */
[----:B------:R-:W-:Y:S01]  /*79840*/  F2FP.SATFINITE.E4M3.F32.PACK_AB_MERGE_C R72, R13, R12, RZ ;  /* 0x0000000c0d48723e */ /* 0x000fe200048070ff */
[----:B------:R0:W-:Y:S02]  /*79850*/  @P4 STG.E.U8 desc[UR20][R70.64], R69 ;  /* 0x0000004546004986 */ /* 0x0001e4000c101114 */
[CC--:B0-----:R-:W-:Y:S01]  /*79860*/  LEA.HI.X.SX32 R69, R0.reuse, R2.reuse, 0x1, P2 ;  /* 0x0000000200457211 */ /* 0x0c1fe200010f0eff */
[----:B------:R-:W-:Y:S01]  /*79870*/  VIADD R71, R0, UR19 ;  /* 0x0000001300477c36 */ /* 0x000fe20008000000 */
[----:B------:R-:W-:Y:S01]  /*79880*/  PRMT R73, R72, 0x9910, RZ ;  /* 0x0000991048497816 */ /* 0x000fe200000000ff */
[----:B------:R-:W0:Y:S02]  /*79890*/  LDCU UR19, c[0x0][0x3b8] ;  /* 0x00007700ff1377ac */ /* 0x000e240008000800 */
[----:B------:R0:W-:Y:S01]  /*798a0*/  @P3 STG.E.U8 desc[UR20][R68.64], R72 ;  /* 0x0000004844003986 */ /* 0x0001e2000c101114 */
[CC--:B------:R-:W-:Y:S01]  /*798b0*/  IADD3 R70, P3, PT, R71.reuse, R3.reuse, RZ ;  /* 0x0000000347467210 */ /* 0x0c0fe20007f7e0ff */
[----:B------:R-:W-:Y:S01]  /*798c0*/  VIADD R0, R71, UR18 ;  /* 0x0000001247007c36 */ /* 0x000fe20008000000 */
[----:B---3--:R-:W-:Y:S01]  /*798d0*/  ISETP.LT.AND P2, PT, R11, UR22, !P1 ;  /* 0x000000160b007c0c */ /* 0x008fe2000cf41270 */
[----:B------:R-:W3:Y:S01]  /*798e0*/  LDCU UR22, c[0x0][0x3b8] ;  /* 0x00007700ff1677ac */ /* 0x000ee20008000800 */
[----:B------:R-:W-:Y:S01]  /*798f0*/  LEA.HI.X.SX32 R71, R71, R2, 0x1, P3 ;  /* 0x0000000247477211 */ /* 0x000fe200018f0eff */
[----:B------:R-:W0:Y:S01]  /*79900*/  LDCU UR18, c[0x0][0x3b8] ;  /* 0x00007700ff1277ac */ /* 0x000e220008000800 */
[----:B--2---:R-:W-:Y:S01]  /*79910*/  ISETP.LT.AND P3, PT, R4, UR17, !P1 ;  /* 0x0000001104007c0c */ /* 0x004fe2000cf61270 */
[----:B0-----:R-:W-:Y:S01]  /*79920*/  IMAD.MOV.U32 R69, RZ, RZ, R73 ;  /* 0x000000ffff457224 */ /* 0x001fe200078e0049 */
[----:B------:R-:W2:Y:S01]  /*79930*/  LDL.LU R4, [R1+0x23a4] ;  /* 0x0023a40001047983 */ /* 0x000ea20000300800 */
[----:B------:R-:W-:Y:S01]  /*79940*/  IADD3 R68, P4, PT, R0, R3, RZ ;  /* 0x0000000300447210 */ /* 0x000fe20007f9e0ff */
[----:B------:R-:W0:Y:S02]  /*79950*/  LDCU UR17, c[0x0][0x3b8] ;  /* 0x00007700ff1177ac */ /* 0x000e240008000800 */
[----:B------:R-:W-:-:S05]  /*79960*/  SHF.R.S32.HI R69, RZ, 0x8, R69 ;  /* 0x00000008ff457819 */ /* 0x000fca0000011445 */
[----:B------:R0:W-:Y:S01]  /*79970*/  @P0 STG.E.U8 desc[UR20][R70.64], R69 ;  /* 0x0000004546000986 */ /* 0x0001e2000c101114 */
[----:B----4-:R-:W-:Y:S01]  /*79980*/  ISETP.LT.AND P0, PT, R10, UR14, !P1 ;  /* 0x0000000e0a007c0c */ /* 0x010fe2000cf01270 */
[----:B------:R-:W4:Y:S01]  /*79990*/  LDCU UR14, c[0x0][0x3b8] ;  /* 0x00007700ff0e77ac */ /* 0x000f220008000800 */
[C---:B0-----:R-:W-:Y:S02]  /*799a0*/  LEA.HI.X.SX32 R69, R0.reuse, R2, 0x1, P4 ;  /* 0x0000000200457211 */ /* 0x041fe400020f0eff */
[----:B------:R-:W-:Y:S02]  /*799b0*/  ISETP.LT.AND P4, PT, R5, UR75, !P1 ;  /* 0x0000004b05007c0c */ /* 0x000fe4000cf81270 */
[----:B-----5:R-:W-:Y:S01]  /*799c0*/  F2FP.SATFINITE.E4M3.F32.PACK_AB_MERGE_C R74, R7, R6, RZ ;  /* 0x00000006074a723e */ /* 0x020fe200048070ff */
[----:B------:R-:W5:Y:S01]  /*799d0*/  LDL.LU R5, [R1+0x2390] ;  /* 0x0023900001057983 */ /* 0x000f620000300800 */
[----:B------:R-:W-:Y:S01]  /*799e0*/  F2FP.SATFINITE.E4M3.F32.PACK_AB_MERGE_C R70, R9, R8, RZ ;  /* 0x000000080946723e */ /* 0x000fe200048070ff */
[----:B------:R-:W-:Y:S01]  /*799f0*/  VIADD R71, R0, UR13 ;  /* 0x0000000d00477c36 */ /* 0x000fe20008000000 */
[----:B------:R-:W0:Y:S01]  /*79a00*/  LDCU UR13, c[0x0][0x3b8] ;  /* 0x00007700ff0d77ac */ /* 0x000e220008000800 */
[----:B------:R-:W3:Y:S01]  /*79a10*/  LDL.LU R10, [R1+0x23b8] ;  /* 0x0023b800010a7983 */ /* 0x000ee20000300800 */
[----:B------:R-:W0:Y:S03]  /*79a20*/  LDCU UR75, c[0x0][0x3b8] ;  /* 0x00007700ff4b77ac */ /* 0x000e260008000800 */
[----:B------:R-:W3:Y:S04]  /*79a30*/  LDL.LU R6, [R1+0x23c0] ;  /* 0x0023c00001067983 */ /* 0x000ee80000300800 */
[----:B------:R-:W4:Y:S04]  /*79a40*/  LDL.LU R11, [R1+0x2c0] ;  /* 0x0002c000010b7983 */ /* 0x000f280000300800 */
[----:B------:R-:W4:Y:S04]  /*79a50*/  LDL.LU R8, [R1+0x2c4] ;  /* 0x0002c40001087983 */ /* 0x000f280000300800 */
[----:B------:R0:W-:Y:S01]  /*79a60*/  @P5 STG.E.U8 desc[UR20][R68.64], R70 ;  /* 0x0000004644005986 */ /* 0x0001e2000c101114 */
[----:B------:R-:W-:Y:S01]  /*79a70*/  VIADD R0, R71, UR16 ;  /* 0x0000001047007c36 */ /* 0x000fe20008000000 */
[----:B------:R-:W1:Y:S02]  /*79a80*/  LDCU UR16, c[0x0][0x3b8] ;  /* 0x00007700ff1077ac */ /* 0x000e640008000800 */
[----:B------:R-:W5:Y:S01]  /*79a90*/  LDL.LU R9, [R1+0x2c8] ;  /* 0x0002c80001097983 */ /* 0x000f620000300800 */
[----:B0-----:R-:W-:-:S02]  /*79aa0*/  PRMT R69, R70, 0x9910, RZ ;  /* 0x0000991046457816 */ /* 0x001fc400000000ff */
[C---:B------:R-:W-:Y:S02]  /*79ab0*/  IADD3 R70, P5, PT, R71.reuse, R3, RZ ;  /* 0x0000000347467210 */ /* 0x040fe40007fbe0ff */
[----:B------:R-:W-:Y:S02]  /*79ac0*/  SHF.R.S32.HI R69, RZ, 0x8, R69 ;  /* 0x00000008ff457819 */ /* 0x000fe40000011445 */
[----:B------:R-:W-:-:S05]  /*79ad0*/  LEA.HI.X.SX32 R71, R71, R2, 0x1, P5 ;  /* 0x0000000247477211 */ /* 0x000fca00028f0eff */
[----:B------:R0:W-:Y:S01]  /*79ae0*/  @P2 STG.E.U8 desc[UR20][R70.64], R69 ;  /* 0x0000004546002986 */ /* 0x0001e2000c101114 */
[----:B--2---:R-:W-:Y:S01]  /*79af0*/  ISETP.LT.AND P2, PT, R4, UR11, !P1 ;  /* 0x0000000b04007c0c */ /* 0x004fe2000cf41270 */
[C---:B------:R-:W-:Y:S02]  /*79b00*/  VIADD R72, R0.reuse, UR15 ;  /* 0x0000000f00487c36 */ /* 0x040fe40008000000 */
[----:B------:R-:W2:Y:S01]  /*79b10*/  LDL.LU R4, [R1+0x2cc] ;  /* 0x0002cc0001047983 */ /* 0x000ea20000300800 */
[C---:B------:R-:W-:Y:S01]  /*79b20*/  IADD3 R68, P5, PT, R0.reuse, R3, RZ ;  /* 0x0000000300447210 */ /* 0x040fe20007fbe0ff */
[----:B------:R-:W1:Y:S02]  /*79b30*/  LDCU UR15, c[0x0][0x3b8] ;  /* 0x00007700ff0f77ac */ /* 0x000e640008000800 */
[----:B------:R-:W2:Y:S01]  /*79b40*/  LDL.LU R7, [R1+0x23ac] ;  /* 0x0023ac0001077983 */ /* 0x000ea20000300800 */
[----:B0-----:R-:W-:Y:S01]  /*79b50*/  LEA.HI.X.SX32 R69, R0, R2, 0x1, P5 ;  /* 0x0000000200457211 */ /* 0x001fe200028f0eff */
[----:B------:R-:W0:Y:S01]  /*79b60*/  LDCU UR11, c[0x0][0x3b8] ;  /* 0x00007700ff0b77ac */ /* 0x000e220008000800 */
[----:B------:R-:W-:-:S03]  /*79b70*/  PRMT R0, R74, 0x9910, RZ ;  /* 0x000099104a007816 */ /* 0x000fc600000000ff */
[----:B------:R1:W-:Y:S01]  /*79b80*/  @P3 STG.E.U8 desc[UR20][R68.64], R74 ;  /* 0x0000004a44003986 */ /* 0x0003e2000c101114 */
[CC--:B------:R-:W-:Y:S02]  /*79b90*/  IADD3 R70, P3, PT, R72.reuse, R3.reuse, RZ ;  /* 0x0000000348467210 */ /* 0x0c0fe40007f7e0ff */
[----:B------:R-:W-:Y:S02]  /*79ba0*/  SHF.R.S32.HI R0, RZ, 0x8, R0 ;  /* 0x00000008ff007819 */ /* 0x000fe40000011400 */
[C---:B------:R-:W-:Y:S01]  /*79bb0*/  LEA.HI.X.SX32 R71, R72.reuse, R2, 0x1, P3 ;  /* 0x0000000248477211 */ /* 0x040fe200018f0eff */
[----:B------:R-:W-:Y:S01]  /*79bc0*/  VIADD R73, R72, UR12 ;  /* 0x0000000c48497c36 */ /* 0x000fe20008000000 */
[----:B------:R-:W0:Y:S03]  /*79bd0*/  LDCU UR12, c[0x0][0x3b8] ;  /* 0x00007700ff0c77ac */ /* 0x000e260008000800 */
[----:B------:R4:W-:Y:S01]  /*79be0*/  @P0 STG.E.U8 desc[UR20][R70.64], R0 ;  /* 0x0000000046000986 */ /* 0x0009e2000c101114 */
[----:B-1----:R-:W-:-:S02]  /*79bf0*/  IADD3 R68, P5, PT, R73, R3, RZ ;  /* 0x0000000349447210 */ /* 0x002fc40007fbe0ff */
[----:B---3--:R-:W-:Y:S01]  /*79c00*/  ISETP.LT.AND P0, PT, R6, UR4, !P1 ;  /* 0x0000000406007c0c */ /* 0x008fe2000cf01270 */
[C---:B------:R-:W-:Y:S01]  /*79c10*/  VIADD R75, R73.reuse, UR10 ;  /* 0x0000000a494b7c36 */ /* 0x040fe20008000000 */
[----:B------:R-:W3:Y:S01]  /*79c20*/  LDL.LU R6, [R1+0x23b4] ;  /* 0x0023b40001067983 */ /* 0x000ee20000300800 */
[----:B------:R-:W-:Y:S01]  /*79c30*/  LEA.HI.X.SX32 R69, R73, R2, 0x1, P5 ;  /* 0x0000000249457211 */ /* 0x000fe200028f0eff */
[----:B------:R-:W1:Y:S01]  /*79c40*/  LDCU UR10, c[0x0][0x3b8] ;  /* 0x00007700ff0a77ac */ /* 0x000e620008000800 */
[----:B----4-:R-:W-:Y:S01]  /*79c50*/  F2FP.SATFINITE.E4M3.F32.PACK_AB_MERGE_C R0, R8, R11, RZ ;  /* 0x0000000b0800723e */ /* 0x010fe200048070ff */
[C---:B------:R-:W-:Y:S01]  /*79c60*/  VIADD R74, R75.reuse, UR9 ;  /* 0x000000094b4a7c36 */ /* 0x040fe20008000000 */
[----:B------:R-:W-:Y:S01]  /*79c70*/  ISETP.LT.AND P3, PT, R10, UR6, !P1 ;  /* 0x000000060a007c0c */ /* 0x000fe2000cf61270 */
[----:B------:R-:W4:Y:S02]  /*79c80*/  LDCU UR9, c[0x0][0x3b8] ;  /* 0x00007700ff0977ac */ /* 0x000f240008000800 */
[----:B------:R0:W-:Y:S01]  /*79c90*/  @P4 STG.E.U8 desc[UR20][R68.64], R0 ;  /* 0x0000000044004986 */ /* 0x0001e2000c101114 */
[----:B------:R-:W-:Y:S01]  /*79ca0*/  IADD3 R70, P4, PT, R75, R3, RZ ;  /* 0x000000034b467210 */ /* 0x000fe20007f9e0ff */
[----:B------:R-:W1:Y:S01]  /*79cb0*/  LDCU UR4, c[0x0][0x3b8] ;  /* 0x00007700ff0477ac */ /* 0x000e620008000800 */
[----:B------:R-:W-:-:S02]  /*79cc0*/  PRMT R73, R0, 0x9910, RZ ;  /* 0x0000991000497816 */ /* 0x000fc400000000ff */
[-C--:B------:R-:W-:Y:S01]  /*79cd0*/  LEA.HI.X.SX32 R71, R75, R2.reuse, 0x1, P4 ;  /* 0x000000024b477211 */ /* 0x080fe200020f0eff */
[C---:B------:R-:W-:Y:S01]  /*79ce0*/  VIADD R72, R74.reuse, UR8 ;  /* 0x000000084a487c36 */ /* 0x040fe20008000000 */
[----:B------:R-:W-:Y:S01]  /*79cf0*/  SHF.R.S32.HI R73, RZ, 0x8, R73 ;  /* 0x00000008ff497819 */ /* 0x000fe20000011449 */
[----:B------:R-:W1:Y:S01]  /*79d00*/  LDCU UR6, c[0x0][0x3b8] ;  /* 0x00007700ff0677ac */ /* 0x000e620008000800 */
[----:B0-----:R-:W-:Y:S01]  /*79d10*/  IADD3 R68, P4, PT, R74, R3, RZ ;  /* 0x000000034a447210 */ /* 0x001fe20007f9e0ff */
[----:B------:R-:W-:Y:S01]  /*79d20*/  VIADD R0, R72, UR5 ;  /* 0x0000000548007c36 */ /* 0x000fe20008000000 */
[----:B-----5:R-:W-:Y:S01]  /*79d30*/  ISETP.LT.AND P5, PT, R5, UR74, !P1 ;  /* 0x0000004a05007c0c */ /* 0x020fe2000cfa1270 */
[----:B------:R0:W-:Y:S01]  /*79d40*/  @P2 STG.E.U8 desc[UR20][R70.64], R73 ;  /* 0x0000004946002986 */ /* 0x0001e2000c101114 */
[----:B------:R-:W-:Y:S01]  /*79d50*/  LEA.HI.X.SX32 R69, R74, R2, 0x1, P4 ;  /* 0x000000024a457211 */ /* 0x000fe200020f0eff */
[----:B------:R-:W-:Y:S01]  /*79d60*/  VIADD R18, R0, UR73 ;  /* 0x0000004900127c36 */ /* 0x000fe20008000000 */
[----:B------:R-:W5:Y:S01]  /*79d70*/  LDCU UR8, c[0x0][0x3b8] ;  /* 0x00007700ff0877ac */ /* 0x000f620008000800 */
[----:B------:R-:W4:Y:S01]  /*79d80*/  LDL.LU R5, [R1+0x23bc] ;  /* 0x0023bc0001057983 */ /* 0x000f220000300800 */
[----:B------:R-:W0:Y:S01]  /*79d90*/  LDCU UR5, c[0x0][0x3b8] ;  /* 0x00007700ff0577ac */ /* 0x000e220008000800 */
[----:B------:R-:W0:Y:S01]  /*79da0*/  LDCU UR74, c[0x0][0x3b8] ;  /* 0x00007700ff4a77ac */ /* 0x000e220008000800 */
[----:B------:R-:W0:Y:S01]  /*79db0*/  LDCU UR73, c[0x0][0x3b8] ;  /* 0x00007700ff4977ac */ /* 0x000e220008000800 */
[----:B--2---:R-:W-:Y:S01]  /*79dc0*/  F2FP.SATFINITE.E4M3.F32.PACK_AB_MERGE_C R76, R4, R9, RZ ;  /* 0x00000009044c723e */ /* 0x004fe200048070ff */
[----:B------:R-:W-:Y:S01]  /*79dd0*/  VIADD R9, R18, UR71 ;  /* 0x0000004712097c36 */ /* 0x000fe20008000000 */
[----:B------:R-:W2:Y:S01]  /*79de0*/  LDL.LU R4, [R1+0x23c4] ;  /* 0x0023c40001047983 */ /* 0x000ea20000300800 */
[----:B------:R-:W1:Y:S01]  /*79df0*/  LDCU UR71, c[0x0][0x3b8] ;  /* 0x00007700ff4777ac */ /* 0x000e620008000800 */
[----:B0-----:R-:W-:-:S02]  /*79e00*/  PRMT R70, R76, 0x9910, RZ ;  /* 0x000099104c467816 */ /* 0x001fc400000000ff */
[----:B------:R0:W-:Y:S02]  /*79e10*/  @P3 STG.E.U8 desc[UR20][R68.64], R76 ;  /* 0x0000004c44003986 */ /* 0x0001e4000c101114 */
[----:B------:R-:W-:Y:S01]  /*79e20*/  SHF.R.S32.HI R70, RZ, 0x8, R70 ;  /* 0x00000008ff467819 */ /* 0x000fe20000011446 */
[----:B------:R-:W-:Y:S01]  /*79e30*/  VIADD R55, R9, UR69 ;  /* 0x0000004509377c36 */ /* 0x000fe20008000000 */
[----:B------:R-:W-:Y:S01]  /*79e40*/  ISETP.LT.AND P2, PT, R7, UR72, !P1 ;  /* 0x0000004807007c0c */ /* 0x000fe2000cf41270 */
[----:B------:R-:W1:Y:S01]  /*79e50*/  LDCU UR72, c[0x0][0x3b8] ;  /* 0x00007700ff4877ac */ /* 0x000e620008000800 */
[CC--:B0-----:R-:W-:Y:S01]  /*79e60*/  IADD3 R68, P4, PT, R72.reuse, R3.reuse, RZ ;  /* 0x0000000348447210 */ /* 0x0c1fe20007f9e0ff */
[----:B------:R-:W0:Y:S03]  /*79e70*/  LDCU UR69, c[0x0][0x3b8] ;  /* 0x00007700ff4577ac */ /* 0x000e260008000800 */
[----:B------:R-:W-:Y:S01]  /*79e80*/  LEA.HI.X.SX32 R69, R72, R2, 0x1, P4 ;  /* 0x0000000248457211 */ /* 0x000fe200020f0eff */
[----:B------:R-:W-:Y:S01]  /*79e90*/  VIADD R56, R55, UR67 ;  /* 0x0000004337387c36 */ /* 0x000fe20008000000 */
[----:B------:R-:W0:Y:S03]  /*79ea0*/  LDCU UR67, c[0x0][0x3b8] ;  /* 0x00007700ff4377ac */ /* 0x000e260008000800 */
[----:B------:R1:W-:Y:S02]  /*79eb0*/  @P0 STG.E.U8 desc[UR20][R68.64], R70 ;  /* 0x0000004644000986 */ /* 0x0003e4000c101114 */
[----:B-1----:R-:W-:-:S04]  /*79ec0*/  IADD3 R68, P0, PT, R0, R3, RZ ;  /* 0x0000000300447210 */ /* 0x002fc80007f1e0ff */
[----:B------:R-:W-:Y:S01]  /*79ed0*/  LEA.HI.X.SX32 R69, R0, R2, 0x1, P0 ;  /* 0x0000000200457211 */ /* 0x000fe200000f0eff */
[----:B------:R-:W-:Y:S01]  /*79ee0*/  VIADD R0, R56, UR65 ;  /* 0x0000004138007c36 */ /* 0x000fe20008000000 */
[----:B---3--:R-:W-:Y:S01]  /*79ef0*/  ISETP.LT.AND P3, PT, R6, UR70, !P1 ;  /* 0x0000004606007c0c */ /* 0x008fe2000cf61270 */
[----:B------:R-:W1:Y:S02]  /*79f00*/  LDCU UR70, c[0x0][0x3b8] ;  /* 0x00007700ff4677ac */ /* 0x000e640008000800 */
[----:B------:R-:W-:Y:S01]  /*79f10*/  VIADD R62, R0, UR64 ;  /* 0x00000040003e7c36 */ /* 0x000fe20008000000 */
[----:B------:R3:W-:Y:S01]  /*79f20*/  STL [R1+0x308], R0 ;  /* 0x0003080001007387 */ /* 0x0007e20000100800 */
[----:B------:R-:W0:Y:S02]  /*79f30*/  LDCU UR65, c[0x0][0x3b8] ;  /* 0x00007700ff4177ac */ /* 0x000e240008000800 */
[----:B------:R-:W-:Y:S01]  /*79f40*/  VIADD R8, R62, UR63 ;  /* 0x0000003f3e087c36 */ /* 0x000fe20008000000 */
[----:B------:R-:W0:Y:S01]  /*79f50*/  LDCU UR64, c[0x0][0x3b8] ;  /* 0x00007700ff4077ac */ /* 0x000e220008000800 */
[----:B------:R-:W0:Y:S02]  /*79f60*/  LDCU UR63, c[0x0][0x3b8] ;  /* 0x00007700ff3f77ac */ /* 0x000e240008000800 */
[----:B---3--:R-:W-:Y:S01]  /*79f70*/  VIADD R0, R8, UR62 ;  /* 0x0000003e08007c36 */ /* 0x008fe20008000000 */
[----:B------:R-:W3:Y:S04]  /*79f80*/  LDCU UR62, c[0x0][0x3b8] ;  /* 0x00007700ff3e77ac */ /* 0x000ee80008000800 */
[----:B------:R0:W-:Y:S02]  /*79f90*/  STL [R1+0x2cc], R0 ;  /* 0x0002cc0001007387 */ /* 0x0001e40000100800 */
[----:B0-----:R-:W-:Y:S01]  /*79fa0*/  VIADD R0, R0, UR61 ;  /* 0x0000003d00007c36 */ /* 0x001fe20008000000 */
[----:B----4-:R-:W-:Y:S01]  /*79fb0*/  ISETP.LT.AND P4, PT, R5, UR68, !P1 ;  /* 0x0000004405007c0c */ /* 0x010fe2000cf81270 */
[----:B------:R-:W0:Y:S03]  /*79fc0*/  LDCU UR68, c[0x0][0x3b8] ;  /* 0x00007700ff4477ac */ /* 0x000e260008000800 */
[----:B------:R4:W-:Y:S01]  /*79fd0*/  STL [R1+0x2c8], R0 ;  /* 0x0002c80001007387 */ /* 0x0009e20000100800 */
[----:B------:R-:W0:Y:S01]  /*79fe0*/  LDCU UR61, c[0x0][0x3b8] ;  /* 0x00007700ff3d77ac */ /* 0x000e220008000800 */
[----:B----4-:R-:W-:Y:S01]  /*79ff0*/  VIADD R0, R0, UR60 ;  /* 0x0000003c00007c36 */ /* 0x010fe20008000000 */
[----:B------:R-:W4:Y:S04]  /*7a000*/  LDCU UR60, c[0x0][0x3b8] ;  /* 0x00007700ff3c77ac */ /* 0x000f280008000800 */
[----:B------:R0:W-:Y:S02]  /*7a010*/  STL [R1+0x2c4], R0 ;  /* 0x0002c40001007387 */ /* 0x0001e40000100800 */
[----:B0-----:R-:W-:Y:S01]  /*7a020*/  VIADD R0, R0, UR59 ;  /* 0x0000003b00007c36 */ /* 0x001fe20008000000 */
[----:B------:R-:W0:Y:S04]  /*7a030*/  LDCU UR59, c[0x0][0x3b8] ;  /* 0x00007700ff3b77ac */ /* 0x000e280008000800 */
[----:B------:R1:W-:Y:S02]  /*7a040*/  STL [R1+0x2c0], R0 ;  /* 0x0002c00001007387 */ /* 0x0003e40000100800 */
[----:B-1----:R-:W-:Y:S01]  /*7a050*/  VIADD R0, R0, UR58 ;  /* 0x0000003a00007c36 */ /* 0x002fe20008000000 */
[----:B------:R-:W1:Y:S04]  /*7a060*/  LDCU UR58, c[0x0][0x3b8] ;  /* 0x00007700ff3a77ac */ /* 0x000e680008000800 */
        /* <DEDUP_REMOVED lines=14> */
[----:B------:R-:W0:Y:S03]  /*7a150*/  LDCU UR53, c[0x0][0x3b8] ;  /* 0x00007700ff3577ac */ /* 0x000e260008000800 */
[----:B------:R-:W-:Y:S01]  /*7a160*/  VIADD R10, R0, UR52 ;  /* 0x00000034000a7c36 */ /* 0x000fe20008000000 */
[----:B------:R1:W-:Y:S01]  /*7a170*/  STL [R1+0x2a8], R0 ;  /* 0x0002a80001007387 */ /* 0x0003e20000100800 */
[----:B------:R-:W0:Y:S02]  /*7a180*/  LDCU UR52, c[0x0][0x3b8] ;  /* 0x00007700ff3477ac */ /* 0x000e240008000800 */
        /* <DEDUP_REMOVED lines=22> */
[----:B--2---:R-:W-:Y:S01]  /*7a2f0*/  ISETP.LT.AND P0, PT, R4, UR66, !P1 ;  /* 0x0000004204007c0c */ /* 0x004fe2000cf01270 */
[----:B------:R-:W0:Y:S03]  /*7a300*/  LDCU UR66, c[0x0][0x3b8] ;  /* 0x00007700ff4277ac */ /* 0x000e260008000800 */
[----:B------:R2:W-:Y:S01]  /*7a310*/  STL [R1+0x284], R0 ;  /* 0x0002840001007387 */ /* 0x0005e20000100800 */
[----:B------:R-:W0:Y:S01]  /*7a320*/  LDCU UR44, c[0x0][0x3b8] ;  /* 0x00007700ff2c77ac */ /* 0x000e220008000800 */
[----:B--2---:R-:W-:Y:S01]  /*7a330*/  VIADD R0, R0, UR43 ;  /* 0x0000002b00007c36 */ /* 0x004fe20008000000 */
[----:B------:R-:W2:Y:S04]  /*7a340*/  LDCU UR43, c[0x0][0x3b8] ;  /* 0x00007700ff2b77ac */ /* 0x000ea80008000800 */
        /* <DEDUP_REMOVED lines=37> */
[----:B------:R-:W1:Y:S03]  /*7a5a0*/  LDCU UR30, c[0x0][0x3b8] ;  /* 0x00007700ff1e77ac */ /* 0x000e660008000800 */
[----:B------:R-:W-:Y:S01]  /*7a5b0*/  VIADD R7, R0, UR29 ;  /* 0x0000001d00077c36 */ /* 0x000fe20008000000 */
[----:B------:R0:W-:Y:S01]  /*7a5c0*/  STL [R1+0x24c], R0 ;  /* 0x00024c0001007387 */ /* 0x0001e20000100800 */
[----:B------:R-:W1:Y:S02]  /*7a5d0*/  LDCU UR29, c[0x0][0x3b8] ;  /* 0x00007700ff1d77ac */ /* 0x000e640008000800 */
        /* <DEDUP_REMOVED lines=8> */
[----:B------:R-:W-:Y:S01]  /*7a660*/  VIADD R63, R54, UR27 ;  /* 0x0000001b363f7c36 */ /* 0x000fe20008000000 */
[----:B------:R-:W1:Y:S03]  /*7a670*/  LDCU UR27, c[0x0][0x3b8] ;  /* 0x00007700ff1b77ac */ /* 0x000e660008000800 */
        /* <DEDUP_REMOVED lines=19> */
[----:B------:R-:W-:Y:S01]  /*7a7b0*/  VIADD R6, R44, UR17 ;  /* 0x000000112c067c36 */ /* 0x000fe20008000000 */
[----:B------:R-:W-:Y:S01]  /*7a7c0*/  STL [R1+0x27a0], R45 ;  /* 0x0027a02d01007387 */ /* 0x000fe20000100800 */
[----:B------:R-:W0:Y:S02]  /*7a7d0*/  LDCU UR17, c[0x0][0x3b8] ;  /* 0x00007700ff1177ac */ /* 0x000e240008000800 */
        /* <DEDUP_REMOVED lines=12> */
[----:B------:R-:W0:Y:S03]  /*7a8a0*/  LDCU UR75, c[0x0][0x3b8] ;  /* 0x00007700ff4b77ac */ /* 0x000e260008000800 */
[----:B------:R-:W-:Y:S01]  /*7a8b0*/  VIADD R5, R0, UR12 ;  /* 0x0000000c00057c36 */ /* 0x000fe20008000000 */
[----:B------:R-:W-:Y:S01]  /*7a8c0*/  STL [R1+0x204], R0 ;  /* 0x0002040001007387 */ /* 0x000fe20000100800 */
[----:B------:R-:W0:Y:S02]  /*7a8d0*/  LDCU UR12, c[0x0][0x3b8] ;  /* 0x00007700ff0c77ac */ /* 0x000e240008000800 */
[----:B------:R-:W-:Y:S01]  /*7a8e0*/  VIADD R93, R5, UR11 ;  /* 0x0000000b055d7c36 */ /* 0x000fe20008000000 */
[----:B------:R-:W-:Y:S01]  /*7a8f0*/  STL [R1+0x2778], R5 ;  /* 0x0027780501007387 */ /* 0x000fe20000100800 */
[----:B------:R-:W0:Y:S02]  /*7a900*/  LDCU UR11, c[0x0][0x3b8] ;  /* 0x00007700ff0b77ac */ /* 0x000e240008000800 */
[----:B------:R-:W-:Y:S01]  /*7a910*/  VIADD R92, R93, UR10 ;  /* 0x0000000a5d5c7c36 */ /* 0x000fe20008000000 */
[----:B------:R-:W0:Y:S03]  /*7a920*/  LDCU UR10, c[0x0][0x3b8] ;  /* 0x00007700ff0a77ac */ /* 0x000e260008000800 */
[----:B------:R-:W-:Y:S01]  /*7a930*/  VIADD R91, R92, UR9 ;  /* 0x000000095c5b7c36 */ /* 0x000fe20008000000 */
[----:B------:R1:W-:Y:S01]  /*7a940*/  STL.64 [R1+0x2760], R92 ;  /* 0x0027605c01007387 */ /* 0x0003e20000100a00 */
[----:B------:R-:W0:Y:S02]  /*7a950*/  LDCU UR9, c[0x0][0x3b8] ;  /* 0x00007700ff0977ac */ /* 0x000e240008000800 */
[----:B------:R-:W-:Y:S01]  /*7a960*/  VIADD R90, R91, UR6 ;  /* 0x000000065b5a7c36 */ /* 0x000fe20008000000 */
[----:B------:R-:W-:Y:S01]  /*7a970*/  STL [R1+0x2768], R91 ;  /* 0x0027685b01007387 */ /* 0x000fe20000100800 */
[----:B------:R-:W0:Y:S02]  /*7a980*/  LDCU UR6, c[0x0][0x3b8] ;  /* 0x00007700ff0677ac */ /* 0x000e240008000800 */
[----:B------:R-:W-:Y:S01]  /*7a990*/  VIADD R89, R90, UR4 ;  /* 0x000000045a597c36 */ /* 0x000fe20008000000 */
[----:B------:R2:W-:Y:S01]  /*7a9a0*/  STL [R1+0x2788], R90 ;  /* 0x0027885a01007387 */ /* 0x0005e20000100800 */
[----:B------:R-:W0:Y:S02]  /*7a9b0*/  LDCU UR4, c[0x0][0x3b8] ;  /* 0x00007700ff0477ac */ /* 0x000e240008000800 */
[----:B-----5:R-:W-:-:S02]  /*7a9c0*/  VIADD R88, R89, UR8 ;  /* 0x0000000859587c36 */ /* 0x020fc40008000000 */
[----:B-1----:R-:W-:Y:S01]  /*7a9d0*/  IMAD.MOV.U32 R92, RZ, RZ, R7 ;  /* 0x000000ffff5c7224 */ /* 0x002fe200078e0007 */
[----:B------:R-:W1:Y:S01]  /*7a9e0*/  LDCU UR8, c[0x0][0x3b8] ;  /* 0x00007700ff0877ac */ /* 0x000e620008000800 */
[----:B------:R-:W-:Y:S01]  /*7a9f0*/  VIADD R87, R88, UR5 ;  /* 0x0000000558577c36 */ /* 0x000fe20008000000 */
[----:B------:R-:W-:Y:S01]  /*7aa00*/  STL.64 [R1+0x2770], R88 ;  /* 0x0027705801007387 */ /* 0x000fe20000100a00 */
[----:B--2---:R-:W-:Y:S01]  /*7aa10*/  IMAD.MOV.U32 R90, RZ, RZ, R54 ;  /* 0x000000ffff5a7224 */ /* 0x004fe200078e0036 */
[----:B------:R-:W2:Y:S01]  /*7aa20*/  LDCU UR5, c[0x0][0x3b8] ;  /* 0x00007700ff0577ac */ /* 0x000ea20008000800 */
[----:B------:R-:W-:Y:S02]  /*7aa30*/  VIADD R86, R87, UR74 ;  /* 0x0000004a57567c36 */ /* 0x000fe40008000000 */
[----:B------:R-:W-:Y:S01]  /*7aa40*/  IMAD.MOV.U32 R93, RZ, RZ, R6 ;  /* 0x000000ffff5d7224 */ /* 0x000fe200078e0006 */
[----:B------:R-:W5:Y:S01]  /*7aa50*/  LDCU UR74, c[0x0][0x3b8] ;  /* 0x00007700ff4a77ac */ /* 0x000f620008000800 */
[----:B------:R-:W-:Y:S01]  /*7aa60*/  VIADD R85, R86, UR73 ;  /* 0x0000004956557c36 */ /* 0x000fe20008000000 */
[----:B------:R0:W-:Y:S01]  /*7aa70*/  STL.64 [R1+0x2780], R86 ;  /* 0x0027805601007387 */ /* 0x0001e20000100a00 */
[----:B------:R-:W1:Y:S02]  /*7aa80*/  LDCU UR73, c[0x0][0x3b8] ;  /* 0x00007700ff4977ac */ /* 0x000e640008000800 */
[----:B------:R-:W-:Y:S01]  /*7aa90*/  VIADD R84, R85, UR72 ;  /* 0x0000004855547c36 */ /* 0x000fe20008000000 */
[----:B------:R-:W-:Y:S01]  /*7aaa0*/  STL [R1+0x278c], R85 ;  /* 0x00278c5501007387 */ /* 0x000fe20000100800 */
[----:B------:R-:W1:Y:S02]  /*7aab0*/  LDCU UR72, c[0x0][0x3b8] ;  /* 0x00007700ff4877ac */ /* 0x000e640008000800 */
[----:B------:R-:W-:Y:S01]  /*7aac0*/  VIADD R83, R84, UR71 ;  /* 0x0000004754537c36 */ /* 0x000fe20008000000 */
[----:B------:R-:W-:Y:S01]  /*7aad0*/  STL [R1+0x2790], R84 ;  /* 0x0027905401007387 */ /* 0x000fe20000100800 */
[----:B------:R-:W1:Y:S02]  /*7aae0*/  LDCU UR71, c[0x0][0x3b8] ;  /* 0x00007700ff4777ac */ /* 0x000e640008000800 */
[----:B------:R-:W-:-:S02]  /*7aaf0*/  VIADD R82, R83, UR70 ;  /* 0x0000004653527c36 */ /* 0x000fc40008000000 */
[----:B0-----:R-:W-:Y:S01]  /*7ab00*/  IMAD.MOV.U32 R87, RZ, RZ, R12 ;  /* 0x000000ffff577224 */ /* 0x001fe200078e000c */
[----:B------:R-:W0:Y:S01]  /*7ab10*/  LDCU UR70, c[0x0][0x3b8] ;  /* 0x00007700ff4677ac */ /* 0x000e220008000800 */
[----:B------:R-:W-:Y:S01]  /*7ab20*/  VIADD R81, R82, UR69 ;  /* 0x0000004552517c36 */ /* 0x000fe20008000000 */
[----:B------:R1:W-:Y:S01]  /*7ab30*/  STL.64 [R1+0x2798], R82 ;  /* 0x0027985201007387 */ /* 0x0003e20000100a00 */
[----:B------:R-:W0:Y:S02]  /*7ab40*/  LDCU UR69, c[0x0][0x3b8] ;  /* 0x00007700ff4577ac */ /* 0x000e240008000800 */
[----:B------:R-:W-:Y:S01]  /*7ab50*/  VIADD R80, R81, UR68 ;  /* 0x0000004451507c36 */ /* 0x000fe20008000000 */
[----:B------:R-:W0:Y:S03]  /*7ab60*/  LDCU UR68, c[0x0][0x3b8] ;  /* 0x00007700ff4477ac */ /* 0x000e260008000800 */
[----:B------:R-:W-:Y:S01]  /*7ab70*/  VIADD R79, R80, UR67 ;  /* 0x00000043504f7c36 */ /* 0x000fe20008000000 */
[----:B------:R2:W-:Y:S01]  /*7ab80*/  STL.64 [R1+0x27a8], R80 ;  /* 0x0027a85001007387 */ /* 0x0005e20000100a00 */
[----:B------:R-:W0:Y:S02]  /*7ab90*/  LDCU UR67, c[0x0][0x3b8] ;  /* 0x00007700ff4377ac */ /* 0x000e240008000800 */
[----:B------:R-:W-:-:S02]  /*7aba0*/  VIADD R78, R79, UR66 ;  /* 0x000000424f4e7c36 */ /* 0x000fc40008000000 */
[----:B-1----:R-:W-:Y:S01]  /*7abb0*/  IMAD.MOV.U32 R82, RZ, RZ, R10 ;  /* 0x000000ffff527224 */ /* 0x002fe200078e000a */
[----:B------:R-:W1:Y:S01]  /*7abc0*/  LDCU UR66, c[0x0][0x3b8] ;  /* 0x00007700ff4277ac */ /* 0x000e620008000800 */
[----:B------:R-:W-:Y:S01]  /*7abd0*/  VIADD R77, R78, UR65 ;  /* 0x000000414e4d7c36 */ /* 0x000fe20008000000 */
[----:B------:R-:W-:Y:S01]  /*7abe0*/  STL.64 [R1+0x27b0], R78 ;  /* 0x0027b04e01007387 */ /* 0x000fe20000100a00 */
[----:B------:R-:W0:Y:S02]  /*7abf0*/  LDCU UR65, c[0x0][0x3b8] ;  /* 0x00007700ff4177ac */ /* 0x000e240008000800 */
[----:B------:R-:W-:Y:S02]  /*7ac00*/  VIADD R76, R77, UR64 ;  /* 0x000000404d4c7c36 */ /* 0x000fe40008000000 */
[----:B--2---:R-:W-:Y:S01]  /*7ac10*/  IMAD.MOV.U32 R80, RZ, RZ, R8 ;  /* 0x000000ffff507224 */ /* 0x004fe200078e0008 */
[----:B------:R-:W2:Y:S02]  /*7ac20*/  LDCU UR64, c[0x0][0x3b8] ;  /* 0x00007700ff4077ac */ /* 0x000ea40008000800 */
[----:B------:R-:W-:Y:S04]  /*7ac30*/  STL.64 [R1+0x27b8], R76 ;  /* 0x0027b84c01007387 */ /* 0x000fe80000100a00 */
[----:B------:R-:W2:Y:S04]  /*7ac40*/  LDL.LU R14, [R1+0x2d0] ;  /* 0x0002d000010e7983 */ /* 0x000ea80000300800 */
[----:B------:R-:W2:Y:S04]  /*7ac50*/  LDL.LU R15, [R1+0x2d4] ;  /* 0x0002d400010f7983 */ /* 0x000ea80000300800 */
[----:B------:R-:W5:Y:S04]  /*7ac60*/  LDL.LU R60, [R1+0x23cc] ;  /* 0x0023cc00013c7983 */ /* 0x000f680000300800 */
[----:B------:R-:W5:Y:S04]  /*7ac70*/  LDL.LU R5, [R1+0x23c8] ;  /* 0x0023c80001057983 */ /* 0x000f680000300800 */
[----:B------:R-:W5:Y:S04]  /*7ac80*/  LDL.LU R58, [R1+0x2d8] ;  /* 0x0002d800013a7983 */ /* 0x000f680000300800 */
[----:B------:R-:W5:Y:S01]  /*7ac90*/  LDL.LU R57, [R1+0x2dc] ;  /* 0x0002dc0001397983 */ /* 0x000f620000300800 */
[----:B------:R-:W-:Y:S01]  /*7aca0*/  VIADD R75, R76, UR63 ;  /* 0x0000003f4c4b7c36 */ /* 0x000fe20008000000 */
[----:B------:R-:W0:Y:S02]  /*7acb0*/  LDCU UR63, c[0x0][0x3b8] ;  /* 0x00007700ff3f77ac */ /* 0x000e240008000800 */
[----:B------:R-:W5:Y:S01]  /*7acc0*/  LDL.LU R13, [R1+0x2e0] ;  /* 0x0002e000010d7983 */ /* 0x000f620000300800 */
[----:B---3--:R-:W-:Y:S01]  /*7acd0*/  VIADD R74, R75, UR62 ;  /* 0x0000003e4b4a7c36 */ /* 0x008fe20008000000 */
[----:B------:R-:W3:Y:S02]  /*7ace0*/  LDCU UR62, c[0x0][0x3b8] ;  /* 0x00007700ff3e77ac */ /* 0x000ee40008000800 */
[----:B------:R-:W3:Y:S01]  /*7acf0*/  LDL.LU R11, [R1+0x2e4] ;  /* 0x0002e400010b7983 */ /* 0x000ee20000300800 */
[----:B------:R-:W-:Y:S01]  /*7ad00*/  VIADD R73, R74, UR61 ;  /* 0x0000003d4a497c36 */ /* 0x000fe20008000000 */
[----:B------:R-:W0:Y:S03]  /*7ad10*/  LDCU UR61, c[0x0][0x3b8] ;  /* 0x00007700ff3d77ac */ /* 0x000e260008000800 */
[----:B----4-:R-:W-:Y:S01]  /*7ad20*/  VIADD R72, R73, UR60 ;  /* 0x0000003c49487c36 */ /* 0x010fe20008000000 */
[----:B------:R-:W4:Y:S03]  /*7ad30*/  LDCU UR60, c[0x0][0x3b8] ;  /* 0x00007700ff3c77ac */ /* 0x000f260008000800 */
[----:B------:R-:W-:Y:S01]  /*7ad40*/  VIADD R0, R72, UR59 ;  /* 0x0000003b48007c36 */ /* 0x000fe20008000000 */
[----:B------:R-:W0:Y:S03]  /*7ad50*/  LDCU UR59, c[0x0][0x3b8] ;  /* 0x00007700ff3b77ac */ /* 0x000e260008000800 */
        /* <DEDUP_REMOVED lines=83> */
[----:B------:R-:W5:Y:S01]  /*7b290*/  LDCU UR17, c[0x0][0x39c] ;  /* 0x00007380ff1177ac */ /* 0x000f620008000800 */
[----:B--2---:R-:W-:-:S05]  /*7b2a0*/  F2FP.SATFINITE.E4M3.F32.PACK_AB_MERGE_C R70, R15, R14, RZ ;  /* 0x0000000e0f46723e */ /* 0x004fca00048070ff */
[----:B------:R2:W-:Y:S02]  /*7b2b0*/  @P5 STG.E.U8 desc[UR20][R68.64], R70 ;  /* 0x0000004644005986 */ /* 0x0005e4000c101114 */
[----:B--2---:R-:W-:Y:S02]  /*7b2c0*/  PRMT R69, R70, 0x9910, RZ ;  /* 0x0000991046457816 */ /* 0x004fe400000000ff */
[CC--:B------:R-:W-:Y:S02]  /*7b2d0*/  IADD3 R70, P5, PT, R18.reuse, R3.reuse, RZ ;  /* 0x0000000312467210 */ /* 0x0c0fe40007fbe0ff */
[----:B------:R-:W-:Y:S02]  /*7b2e0*/  SHF.R.S32.HI R69, RZ, 0x8, R69 ;  /* 0x00000008ff457819 */ /* 0x000fe40000011445 */
[----:B------:R-:W-:Y:S02]  /*7b2f0*/  LEA.HI.X.SX32 R71, R18, R2, 0x1, P5 ;  /* 0x0000000212477211 */ /* 0x000fe400028f0eff */
[----:B------:R-:W-:-:S03]  /*7b300*/  IADD3 R68, P5, PT, R9, R3, RZ ;  /* 0x0000000309447210 */ /* 0x000fc60007fbe0ff */
[----:B------:R2:W-:Y:S02]  /*7b310*/  @P2 STG.E.U8 desc[UR20][R70.64], R69 ;  /* 0x0000004546002986 */ /* 0x0005e4000c101114 */
[----:B--2---:R-:W-:Y:S02]  /*7b320*/  LEA.HI.X.SX32 R69, R9, R2, 0x1, P5 ;  /* 0x0000000209457211 */ /* 0x004fe400028f0eff */
[----:B-----5:R-:W-:Y:S01]  /*7b330*/  ISETP.LT.AND P5, PT, R5, UR17, !P1 ;  /* 0x0000001105007c0c */ /* 0x020fe2000cfa1270 */
[----:B------:R-:W-:Y:S01]  /*7b340*/  VIADD R15, R19, UR14 ;  /* 0x0000000e130f7c36 */ /* 0x000fe20008000000 */
[----:B------:R-:W-:Y:S01]  /*7b350*/  F2FP.SATFINITE.E4M3.F32.PACK_AB_MERGE_C R70, R57, R58, RZ ;  /* 0x0000003a3946723e */ /* 0x000fe200048070ff */
[----:B------:R-:W2:Y:S01]  /*7b360*/  LDL.LU R5, [R1+0x308] ;  /* 0x0003080001057983 */ /* 0x000ea20000300800 */
[----:B0-----:R-:W-:Y:S01]  /*7b370*/  ISETP.LT.AND P2, PT, R60, UR18, !P1 ;  /* 0x000000123c007c0c */ /* 0x001fe2000cf41270 */
[----:B------:R-:W-:Y:S01]  /*7b380*/  VIADD R14, R15, UR13 ;  /* 0x0000000d0f0e7c36 */ /* 0x000fe20008000000 */
[----:B---3--:R-:W-:Y:S01]  /*7b390*/  F2FP.SATFINITE.E4M3.F32.PACK_AB_MERGE_C R58, R11, R13, RZ ;  /* 0x0000000d0b3a723e */ /* 0x008fe200048070ff */
[----:B------:R-:W3:Y:S01]  /*7b3a0*/  LDL.LU R84, [R1+0x2cc] ;  /* 0x0002cc0001547983 */ /* 0x000ee20000300800 */
[----:B------:R-:W0:Y:S03]  /*7b3b0*/  LDCU UR14, c[0x0][0x3b8] ;  /* 0x00007700ff0e77ac */ /* 0x000e260008000800 */
[----:B------:R5:W-:Y:S01]  /*7b3c0*/  @P3 STG.E.U8 desc[UR20][R68.64], R70 ;  /* 0x0000004644003986 */ /* 0x000be2000c101114 */
[----:B------:R-:W0:Y:S03]  /*7b3d0*/  LDCU UR13, c[0x0][0x3b8] ;  /* 0x00007700ff0d77ac */ /* 0x000e260008000800 */
[----:B------:R-:W4:Y:S01]  /*7b3e0*/  LDL.LU R85, [R1+0x2c8] ;  /* 0x0002c80001557983 */ /* 0x000f220000300800 */
[----:B------:R-:W0:Y:S03]  /*7b3f0*/  LDCU UR18, c[0x0][0x3b8] ;  /* 0x00007700ff1277ac */ /* 0x000e260008000800 */
[----:B------:R-:W4:Y:S01]  /*7b400*/  LDL.LU R88, [R1+0x2c4] ;  /* 0x0002c40001587983 */ /* 0x000f220000300800 */
[----:B------:R-:W0:Y:S01]  /*7b410*/  LDCU UR17, c[0x0][0x3b8] ;  /* 0x00007700ff1177ac */ /* 0x000e220008000800 */
[----:B-----5:R-:W-:-:S02]  /*7b420*/  PRMT R69, R70, 0x9910, RZ ;  /* 0x0000991046457816 */ /* 0x020fc400000000ff */
[----:B------:R-:W5:Y:S01]  /*7b430*/  LDL.LU R89, [R1+0x2c0] ;  /* 0x0002c00001597983 */ /* 0x000f620000300800 */
[----:B------:R-:W-:-:S04]  /*7b440*/  IADD3 R70, P3, PT, R55, R3, RZ ;  /* 0x0000000337467210 */ /* 0x000fc80007f7e0ff */
[----:B------:R-:W-:Y:S02]  /*7b450*/  LEA.HI.X.SX32 R71, R55, R2, 0x1, P3 ;  /* 0x0000000237477211 */ /* 0x000fe400018f0eff */
[----:B------:R-:W-:-:S05]  /*7b460*/  SHF.R.S32.HI R55, RZ, 0x8, R69 ;  /* 0x00000008ff377819 */ /* 0x000fca0000011445 */
[----:B------:R0:W-:Y:S04]  /*7b470*/  @P4 STG.E.U8 desc[UR20][R70.64], R55 ;  /* 0x0000003746004986 */ /* 0x0001e8000c101114 */
[----:B0-----:R-:W5:Y:S04]  /*7b480*/  LDL.LU R70, [R1+0x2bc] ;  /* 0x0002bc0001467983 */ /* 0x001f680000300800 */
[----:B------:R-:W5:Y:S04]  /*7b490*/  LDL.LU R81, [R1+0x2b8] ;  /* 0x0002b80001517983 */ /* 0x000f680000300800 */
[----:B------:R-:W5:Y:S04]  /*7b4a0*/  LDL.LU R86, [R1+0x2b4] ;  /* 0x0002b40001567983 */ /* 0x000f680000300800 */
[----:B------:R-:W5:Y:S04]  /*7b4b0*/  LDL.LU R91, [R1+0x2b0] ;  /* 0x0002b000015b7983 */ /* 0x000f680000300800 */
[----:B------:R-:W5:Y:S04]  /*7b4c0*/  LDL.LU R83, [R1+0x2ac] ;  /* 0x0002ac0001537983 */ /* 0x000f680000300800 */
[----:B------:R-:W5:Y:S01]  /*7b4d0*/  LDL.LU R71, [R1+0x2a8] ;  /* 0x0002a80001477983 */ /* 0x000f620000300800 */
[----:B------:R-:W-:-:S04]  /*7b4e0*/  IADD3 R68, P3, PT, R56, R3, RZ ;  /* 0x0000000338447210 */ /* 0x000fc80007f7e0ff */
[----:B------:R-:W-:Y:S02]  /*7b4f0*/  LEA.HI.X.SX32 R69, R56, R2, 0x1, P3 ;  /* 0x0000000238457211 */ /* 0x000fe400018f0eff */
[----:B------:R-:W-:-:S03]  /*7b500*/  IADD3 R54, P4, PT, R62, R3, RZ ;  /* 0x000000033e367210 */ /* 0x000fc60007f9e0ff */
[----:B------:R5:W-:Y:S01]  /*7b510*/  @P0 STG.E.U8 desc[UR20][R68.64], R58 ;  /* 0x0000003a44000986 */ /* 0x000be2000c101114 */
[-C--:B------:R-:W-:Y:S02]  /*7b520*/  IADD3 R60, P0, PT, R80, R3.reuse, RZ ;  /* 0x00000003503c7210 */ /* 0x080fe40007f1e0ff */
[-C--:B------:R-:W-:Y:S02]  /*7b530*/  LEA.HI.X.SX32 R55, R62, R2.reuse, 0x1, P4 ;  /* 0x000000023e377211 */ /* 0x080fe400020f0eff */
[----:B------:R-:W-:Y:S01]  /*7b540*/  LEA.HI.X.SX32 R61, R80, R2, 0x1, P0 ;  /* 0x00000002503d7211 */ /* 0x000fe200000f0eff */
[----:B------:R-:W-:Y:S02]  /*7b550*/  IMAD.MOV.U32 R80, RZ, RZ, R82 ;  /* 0x000000ffff507224 */ /* 0x000fe400078e0052 */
[----:B------:R-:W5:Y:S01]  /*7b560*/  LDL.LU R82, [R1+0x2a0] ;  /* 0x0002a00001527983 */ /* 0x000f620000300800 */
[----:B--2---:R-:W-:-:S04]  /*7b570*/  IADD3 R56, P3, PT, R5, R3, RZ ;  /* 0x0000000305387210 */ /* 0x004fc80007f7e0ff */
[-C--:B------:R-:W-:Y:S02]  /*7b580*/  LEA.HI.X.SX32 R57, R5, R2.reuse, 0x1, P3 ;  /* 0x0000000205397211 */ /* 0x080fe400018f0eff */
[CC--:B---3--:R-:W-:Y:S01]  /*7b590*/  IADD3 R62, P3, PT, R84.reuse, R3.reuse, RZ ;  /* 0x00000003543e7210 */ /* 0x0c8fe20007f7e0ff */
[----:B------:R-:W-:Y:S01]  /*7b5a0*/  IMAD.MOV.U32 R5, RZ, RZ, R63 ;  /* 0x000000ffff057224 */ /* 0x000fe200078e003f */
[CC--:B----4-:R-:W-:Y:S02]  /*7b5b0*/  IADD3 R78, P0, PT, R85.reuse, R3.reuse, RZ ;  /* 0x00000003554e7210 */ /* 0x0d0fe40007f1e0ff */
[-C--:B------:R-:W-:Y:S02]  /*7b5c0*/  LEA.HI.X.SX32 R63, R84, R2.reuse, 0x1, P3 ;  /* 0x00000002543f7211 */ /* 0x080fe400018f0eff */
[----:B------:R-:W-:Y:S01]  /*7b5d0*/  IADD3 R76, P4, PT, R88, R3, RZ ;  /* 0x00000003584c7210 */ /* 0x000fe20007f9e0ff */
[----:B------:R-:W2:Y:S01]  /*7b5e0*/  LDL.LU R84, [R1+0x29c] ;  /* 0x00029c0001547983 */ /* 0x000ea20000300800 */
[----:B------:R-:W-:-:S02]  /*7b5f0*/  LEA.HI.X.SX32 R79, R85, R2, 0x1, P0 ;  /* 0x00000002554f7211 */ /* 0x000fc400000f0eff */
[-C--:B------:R-:W-:Y:S02]  /*7b600*/  LEA.HI.X.SX32 R77, R88, R2.reuse, 0x1, P4 ;  /* 0x00000002584d7211 */ /* 0x080fe400020f0eff */
[CC--:B-----5:R-:W-:Y:S01]  /*7b610*/  IADD3 R68, P3, PT, R89.reuse, R3.reuse, RZ ;  /* 0x0000000359447210 */ /* 0x0e0fe20007f7e0ff */
[----:B------:R-:W-:Y:S03]  /*7b620*/  STL.64 [R1+0x7c0], R78 ;  /* 0x0007c04e01007387 */ /* 0x000fe60000100a00 */
[----:B------:R-:W-:Y:S01]  /*7b630*/  LEA.HI.X.SX32 R69, R89, R2, 0x1, P3 ;  /* 0x0000000259457211 */ /* 0x000fe200018f0eff */
[----:B------:R-:W3:Y:S04]  /*7b640*/  LDL.LU R85, [R1+0x298] ;  /* 0x0002980001557983 */ /* 0x000ee80000300800 */
[----:B------:R-:W4:Y:S04]  /*7b650*/  LDL.LU R88, [R1+0x294] ;  /* 0x0002940001587983 */ /* 0x000f280000300800 */
[----:B------:R0:W-:Y:S04]  /*7b660*/  STL.64 [R1+0x7b8], R76 ;  /* 0x0007b84c01007387 */ /* 0x0001e80000100a00 */
[----:B------:R-:W5:Y:S04]  /*7b670*/  LDL.LU R89, [R1+0x290] ;  /* 0x0002900001597983 */ /* 0x000f680000300800 */
[----:B------:R1:W-:Y:S01]  /*7b680*/  STL.64 [R1+0x7b0], R68 ;  /* 0x0007b04401007387 */ /* 0x0003e20000100a00 */
[----:B0-----:R-:W-:-:S02]  /*7b690*/  IADD3 R76, P0, PT, R70, R3, RZ ;  /* 0x00000003464c7210 */ /* 0x001fc40007f1e0ff */
[CC--:B------:R-:W-:Y:S02]  /*7b6a0*/  IADD3 R78, P3, PT, R81.reuse, R3.reuse, RZ ;  /* 0x00000003514e7210 */ /* 0x0c0fe40007f7e0ff */
[-C--:B------:R-:W-:Y:S02]  /*7b6b0*/  LEA.HI.X.SX32 R77, R70, R2.reuse, 0x1, P0 ;  /* 0x00000002464d7211 */ /* 0x080fe400000f0eff */
[CC--:B-1----:R-:W-:Y:S02]  /*7b6c0*/  IADD3 R68, P4, PT, R86.reuse, R3.reuse, RZ ;  /* 0x0000000356447210 */ /* 0x0c2fe40007f9e0ff */
[-C--:B------:R-:W-:Y:S02]  /*7b6d0*/  LEA.HI.X.SX32 R79, R81, R2.reuse, 0x1, P3 ;  /* 0x00000002514f7211 */ /* 0x080fe400018f0eff */
[----:B------:R-:W-:Y:S01]  /*7b6e0*/  LEA.HI.X.SX32 R69, R86, R2, 0x1, P4 ;  /* 0x0000000256457211 */ /* 0x000fe200020f0eff */
[----:B------:R0:W-:Y:S04]  /*7b6f0*/  STL.64 [R1+0x7a8], R76 ;  /* 0x0007a84c01007387 */ /* 0x0001e80000100a00 */
[----:B------:R-:W5:Y:S04]  /*7b700*/  LDL.LU R81, [R1+0x28c] ;  /* 0x00028c0001517983 */ /* 0x000f680000300800 */
[----:B------:R-:W-:Y:S04]  /*7b710*/  STL.64 [R1+0x7a0], R78 ;  /* 0x0007a04e01007387 */ /* 0x000fe80000100a00 */
[----:B------:R1:W-:Y:S04]  /*7b720*/  STL.64 [R1+0x798], R68 ;  /* 0x0007984401007387 */ /* 0x0003e80000100a00 */
[----:B------:R-:W5:Y:S04]  /*7b730*/  LDL.LU R70, [R1+0x288] ;  /* 0x0002880001467983 */ /* 0x000f680000300800 */
[----:B------:R-:W5:Y:S01]  /*7b740*/  LDL.LU R86, [R1+0x284] ;  /* 0x0002840001567983 */ /* 0x000f620000300800 */
[----:B0-----:R-:W-:-:S04]  /*7b750*/  IADD3 R76, P0, PT, R91, R3, RZ ;  /* 0x000000035b4c7210 */ /* 0x001fc80007f1e0ff */
[----:B------:R-:W-:Y:S02]  /*7b760*/  LEA.HI.X.SX32 R77, R91, R2, 0x1, P0 ;  /* 0x000000025b4d7211 */ /* 0x000fe400000f0eff */
[----:B------:R-:W5:Y:S01]  /*7b770*/  LDL.LU R91, [R1+0x280] ;  /* 0x00028000015b7983 */ /* 0x000f620000300800 */
[----:B-1----:R-:W-:-:S03]  /*7b780*/  IADD3 R68, P3, PT, R83, R3, RZ ;  /* 0x0000000353447210 */ /* 0x002fc60007f7e0ff */
[----:B------:R0:W-:Y:S01]  /*7b790*/  STL.64 [R1+0x790], R76 ;  /* 0x0007904c01007387 */ /* 0x0001e20000100a00 */
[-C--:B------:R-:W-:Y:S02]  /*7b7a0*/  LEA.HI.X.SX32 R69, R83, R2.reuse, 0x1, P3 ;  /* 0x0000000253457211 */ /* 0x080fe400018f0eff */
[C---:B------:R-:W-:Y:S01]  /*7b7b0*/  IADD3 R78, P0, PT, R71.reuse, R3, RZ ;  /* 0x00000003474e7210 */ /* 0x040fe20007f1e0ff */
[----:B------:R-:W5:Y:S03]  /*7b7c0*/  LDL.LU R83, [R1+0x27c] ;  /* 0x00027c0001537983 */ /* 0x000f660000300800 */
[----:B------:R-:W-:Y:S01]  /*7b7d0*/  LEA.HI.X.SX32 R79, R71, R2, 0x1, P0 ;  /* 0x00000002474f7211 */ /* 0x000fe200000f0eff */
[----:B------:R1:W-:Y:S01]  /*7b7e0*/  STL.64 [R1+0x788], R68 ;  /* 0x0007884401007387 */ /* 0x0003e20000100a00 */
[----:B------:R-:W-:-:S03]  /*7b7f0*/  IMAD.MOV.U32 R71, RZ, RZ, R87 ;  /* 0x000000ffff477224 */ /* 0x000fc600078e0057 */
[----:B------:R-:W5:Y:S01]  /*7b800*/  LDL.LU R87, [R1+0x274] ;  /* 0x0002740001577983 */ /* 0x000f620000300800 */
[----:B0-----:R-:W-:-:S04]  /*7b810*/  IADD3 R76, P4, PT, R80, R3, RZ ;  /* 0x00000003504c7210 */ /* 0x001fc80007f9e0ff */
[----:B------:R-:W-:Y:S01]  /*7b820*/  LEA.HI.X.SX32 R77, R80, R2, 0x1, P4 ;  /* 0x00000002504d7211 */ /* 0x000fe200020f0eff */
[----:B------:R-:W-:Y:S01]  /*7b830*/  STL.64 [R1+0x780], R78 ;  /* 0x0007804e01007387 */ /* 0x000fe20000100a00 */
[----:B-1----:R-:W-:-:S03]  /*7b840*/  IADD3 R68, P3, PT, R82, R3, RZ ;  /* 0x0000000352447210 */ /* 0x002fc60007f7e0ff */
[----:B------:R2:W-:Y:S01]  /*7b850*/  STL.64 [R1+0x778], R76 ;  /* 0x0007784c01007387 */ /* 0x0005e20000100a00 */
[----:B------:R-:W-:-:S03]  /*7b860*/  LEA.HI.X.SX32 R69, R82, R2, 0x1, P3 ;  /* 0x0000000252457211 */ /* 0x000fc600018f0eff */
[----:B------:R-:W5:Y:S04]  /*7b870*/  LDL.LU R82, [R1+0x270] ;  /* 0x0002700001527983 */ /* 0x000f680000300800 */
[----:B------:R4:W-:Y:S01]  /*7b880*/  STL.64 [R1+0x770], R68 ;  /* 0x0007704401007387 */ /* 0x0009e20000100a00 */
[----:B--2---:R-:W-:-:S04]  /*7b890*/  IADD3 R76, P0, PT, R84, R3, RZ ;  /* 0x00000003544c7210 */ /* 0x004fc80007f1e0ff */
[----:B------:R-:W-:Y:S02]  /*7b8a0*/  LEA.HI.X.SX32 R77, R84, R2, 0x1, P0 ;  /* 0x00000002544d7211 */ /* 0x000fe400000f0eff */
[----:B---3--:R-:W-:-:S03]  /*7b8b0*/  IADD3 R78, P3, PT, R85, R3, RZ ;  /* 0x00000003554e7210 */ /* 0x008fc60007f7e0ff */
[----:B------:R5:W-:Y:S01]  /*7b8c0*/  STL.64 [R1+0x768], R76 ;  /* 0x0007684c01007387 */ /* 0x000be20000100a00 */
[----:B----4-:R-:W-:-:S03]  /*7b8d0*/  IADD3 R68, P4, PT, R88, R3, RZ ;  /* 0x0000000358447210 */ /* 0x010fc60007f9e0ff */
[----:B------:R-:W2:Y:S01]  /*7b8e0*/  LDL.LU R84, [R1+0x26c] ;  /* 0x00026c0001547983 */ /* 0x000ea20000300800 */
[-C--:B------:R-:W-:Y:S02]  /*7b8f0*/  LEA.HI.X.SX32 R79, R85, R2.reuse, 0x1, P3 ;  /* 0x00000002554f7211 */ /* 0x080fe400018f0eff */
[-C--:B------:R-:W-:Y:S02]  /*7b900*/  LEA.HI.X.SX32 R69, R88, R2.reuse, 0x1, P4 ;  /* 0x0000000258457211 */ /* 0x080fe400020f0eff */
[C---:B-----5:R-:W-:Y:S01]  /*7b910*/  IADD3 R76, P0, PT, R89.reuse, R3, RZ ;  /* 0x00000003594c7210 */ /* 0x060fe20007f1e0ff */
[----:B------:R-:W-:Y:S01]  /*7b920*/  STL.64 [R1+0x760], R78 ;  /* 0x0007604e01007387 */ /* 0x000fe20000100a00 */
[----:B------:R-:W-:Y:S02]  /*7b930*/  IMAD.MOV.U32 R88, RZ, RZ, R90 ;  /* 0x000000ffff587224 */ /* 0x000fe400078e005a */
[----:B------:R-:W-:Y:S01]  /*7b940*/  LEA.HI.X.SX32 R77, R89, R2, 0x1, P0 ;  /* 0x00000002594d7211 */ /* 0x000fe200000f0eff */
[----:B------:R-:W3:Y:S01]  /*7b950*/  LDL.LU R85, [R1+0x268] ;  /* 0x0002680001557983 */ /* 0x000ee20000300800 */
[----:B------:R-:W-:-:S03]  /*7b960*/  IMAD.MOV.U32 R89, RZ, RZ, R5 ;  /* 0x000000ffff597224 */ /* 0x000fc600078e0005 */
[----:B------:R-:W4:Y:S04]  /*7b970*/  LDL.LU R90, [R1+0x264] ;  /* 0x00026400015a7983 */ /* 0x000f280000300800 */
[----:B------:R0:W-:Y:S04]  /*7b980*/  STL.64 [R1+0x758], R68 ;  /* 0x0007584401007387 */ /* 0x0001e80000100a00 */
[----:B------:R-:W5:Y:S04]  /*7b990*/  LDL.LU R5, [R1+0x260] ;  /* 0x0002600001057983 */ /* 0x000f680000300800 */
[----:B------:R1:W-:Y:S01]  /*7b9a0*/  STL.64 [R1+0x750], R76 ;  /* 0x0007504c01007387 */ /* 0x0003e20000100a00 */
[----:B0-----:R-:W-:-:S04]  /*7b9b0*/  IADD3 R68, P3, PT, R81, R3, RZ ;  /* 0x0000000351447210 */ /* 0x001fc80007f7e0ff */
[-C--:B------:R-:W-:Y:S02]  /*7b9c0*/  LEA.HI.X.SX32 R69, R81, R2.reuse, 0x1, P3 ;  /* 0x0000000251457211 */ /* 0x080fe400018f0eff */
[-C--:B-1----:R-:W-:Y:S02]  /*7b9d0*/  IADD3 R76, P0, PT, R70, R3.reuse, RZ ;  /* 0x00000003464c7210 */ /* 0x082fe40007f1e0ff */
[-C--:B------:R-:W-:Y:S02]  /*7b9e0*/  IADD3 R78, P4, PT, R86, R3.reuse, RZ ;  /* 0x00000003564e7210 */ /* 0x080fe40007f9e0ff */
[-C--:B------:R-:W-:Y:S01]  /*7b9f0*/  LEA.HI.X.SX32 R77, R70, R2.reuse, 0x1, P0 ;  /* 0x00000002464d7211 */ /* 0x080fe200000f0eff */
[----:B------:R0:W-:Y:S01]  /*7ba00*/  STL.64 [R1+0x748], R68 ;  /* 0x0007484401007387 */ /* 0x0001e20000100a00 */
[-C--:B------:R-:W-:Y:S02]  /*7ba10*/  LEA.HI.X.SX32 R79, R86, R2.reuse, 0x1, P4 ;  /* 0x00000002564f7211 */ /* 0x080fe400020f0eff */
[C---:B------:R-:W-:Y:S01]  /*7ba20*/  IADD3 R80, P3, PT, R91.reuse, R3, RZ ;  /* 0x000000035b507210 */ /* 0x040fe20007f7e0ff */
[----:B0-----:R-:W5:Y:S04]  /*7ba30*/  LDL.LU R68, [R1+0x25c] ;  /* 0x00025c0001447983 */ /* 0x001f680000300800 */
[----:B------:R0:W-:Y:S01]  /*7ba40*/  STL.64 [R1+0x740], R76 ;  /* 0x0007404c01007387 */ /* 0x0001e20000100a00 */
[----:B------:R-:W-:-:S03]  /*7ba50*/  LEA.HI.X.SX32 R81, R91, R2, 0x1, P3 ;  /* 0x000000025b517211 */ /* 0x000fc600018f0eff */
[----:B0-----:R-:W5:Y:S04]  /*7ba60*/  LDL.LU.64 R76, [R1+0x27b8] ;  /* 0x0027b800014c7983 */ /* 0x001f680000300a00 */
[----:B------:R0:W-:Y:S04]  /*7ba70*/  STL.64 [R1+0x738], R78 ;  /* 0x0007384e01007387 */ /* 0x0001e80000100a00 */
[----:B------:R-:W5:Y:S04]  /*7ba80*/  LDL.LU R69, [R1+0x258] ;  /* 0x0002580001457983 */ /* 0x000f680000300800 */
[----:B------:R-:W5:Y:S04]  /*7ba90*/  LDL.LU R91, [R1+0x254] ;  /* 0x00025400015b7983 */ /* 0x000f680000300800 */
[----:B------:R-:W5:Y:S01]  /*7baa0*/  LDL.LU R86, [R1+0x250] ;  /* 0x0002500001567983 */ /* 0x000f620000300800 */
[----:B0-----:R-:W-:-:S03]  /*7bab0*/  IADD3 R78, P0, PT, R83, R3, RZ ;  /* 0x00000003534e7210 */ /* 0x001fc60007f1e0ff */
[----:B------:R0:W-:Y:S01]  /*7bac0*/  STL.64 [R1+0x730], R80 ;  /* 0x0007305001007387 */ /* 0x0001e20000100a00 */
[----:B------:R-:W-:-:S03]  /*7bad0*/  LEA.HI.X.SX32 R79, R83, R2, 0x1, P0 ;  /* 0x00000002534f7211 */ /* 0x000fc600000f0eff */
[----:B------:R-:W5:Y:S01]  /*7bae0*/  LDL.LU R83, [R1+0x24c] ;  /* 0x00024c0001537983 */ /* 0x000f620000300800 */
[-C--:B------:R-:W-:Y:S01]  /*7baf0*/  IADD3 R70, P4, PT, R87, R3.reuse, RZ ;  /* 0x0000000357467210 */ /* 0x080fe20007f9e0ff */
[----:B0-----:R-:W-:Y:S01]  /*7bb00*/  IMAD.MOV.U32 R81, RZ, RZ, R71 ;  /* 0x000000ffff517224 */ /* 0x001fe200078e0047 */
[----:B------:R-:W-:-:S04]  /*7bb10*/  IADD3 R80, P3, PT, R71, R3, RZ ;  /* 0x0000000347507210 */ /* 0x000fc80007f7e0ff */
[-C--:B------:R-:W-:Y:S01]  /*7bb20*/  LEA.HI.X.SX32 R81, R81, R2.reuse, 0x1, P3 ;  /* 0x0000000251517211 */ /* 0x080fe200018f0eff */
[----:B------:R0:W-:Y:S01]  /*7bb30*/  STL.64 [R1+0x728], R78 ;  /* 0x0007284e01007387 */ /* 0x0001e20000100a00 */
[----:B------:R-:W-:Y:S01]  /*7bb40*/  LEA.HI.X.SX32 R71, R87, R2, 0x1, P4 ;  /* 0x0000000257477211 */ /* 0x000fe200020f0eff */
[----:B------:R-:W-:Y:S02]  /*7bb50*/  IMAD.MOV.U32 R87, RZ, RZ, R92 ;  /* 0x000000ffff577224 */ /* 0x000fe400078e005c */
[----:B------:R-:W-:Y:S01]  /*7bb60*/  IMAD.MOV.U32 R92, RZ, RZ, R45 ;  /* 0x000000ffff5c7224 */ /* 0x000fe200078e002d */
[----:B------:R-:W-:Y:S04]  /*7bb70*/  STL.64 [R1+0x720], R80 ;  /* 0x0007205001007387 */ /* 0x000fe80000100a00 */
[----:B------:R-:W5:Y:S01]  /*7bb80*/  LDL.LU R45, [R1+0x244] ;  /* 0x00024400012d7983 */ /* 0x000f620000300800 */
[----:B0-----:R-:W-:-:S03]  /*7bb90*/  IADD3 R78, P0, PT, R82, R3, RZ ;  /* 0x00000003524e7210 */ /* 0x001fc60007f1e0ff */
[----:B------:R2:W-:Y:S01]  /*7bba0*/  STL.64 [R1+0x718], R70 ;  /* 0x0007184601007387 */ /* 0x0005e20000100a00 */
[----:B------:R-:W-:Y:S01]  /*7bbb0*/  LEA.HI.X.SX32 R79, R82, R2, 0x1, P0 ;  /* 0x00000002524f7211 */ /* 0x000fe200000f0eff */
[----:B------:R-:W-:Y:S02]  /*7bbc0*/  IMAD.MOV.U32 R82, RZ, RZ, R88 ;  /* 0x000000ffff527224 */ /* 0x000fe400078e0058 */
        /* <DEDUP_REMOVED lines=9> */
[----:B------:R-:W-:-:S03]  /*7bc60*/  LEA.HI.X.SX32 R79, R90, R2, 0x1, P4 ;  /* 0x000000025a4f7211 */ /* 0x000fc600020f0eff */
[----:B------:R0:W-:Y:S01]  /*7bc70*/  STL.64 [R1+0x700], R80 ;  /* 0x0007005001007387 */ /* 0x0001e20000100a00 */
[----:B-----5:R-:W-:-:S03]  /*7bc80*/  IADD3 R70, P3, PT, R5, R3, RZ ;  /* 0x0000000305467210 */ /* 0x020fc60007f7e0ff */
[----:B------:R-:W3:Y:S01]  /*7bc90*/  LDL.LU R85, [R1+0x22c] ;  /* 0x00022c0001557983 */ /* 0x000ee20000300800 */
[----:B------:R-:W-:-:S03]  /*7bca0*/  LEA.HI.X.SX32 R71, R5, R2, 0x1, P3 ;  /* 0x0000000205477211 */ /* 0x000fc600018f0eff */
[----:B------:R1:W-:Y:S04]  /*7bcb0*/  STL.64 [R1+0x6f8], R78 ;  /* 0x0006f84e01007387 */ /* 0x0003e80000100a00 */
[----:B------:R-:W4:Y:S04]  /*7bcc0*/  LDL.LU R90, [R1+0x228] ;  /* 0x00022800015a7983 */ /* 0x000f280000300800 */
[----:B------:R-:W5:Y:S04]  /*7bcd0*/  LDL.LU R5, [R1+0x224] ;  /* 0x0002240001057983 */ /* 0x000f680000300800 */
[----:B------:R0:W-:Y:S02]  /*7bce0*/  STL.64 [R1+0x6f0], R70 ;  /* 0x0006f04601007387 */ /* 0x0001e40000100a00 */
[----:B0-----:R-:W-:-:S04]  /*7bcf0*/  IADD3 R80, P0, PT, R68, R3, RZ ;  /* 0x0000000344507210 */ /* 0x001fc80007f1e0ff */
[-C--:B------:R-:W-:Y:S02]  /*7bd00*/  LEA.HI.X.SX32 R81, R68, R2.reuse, 0x1, P0 ;  /* 0x0000000244517211 */ /* 0x080fe400000f0eff */
[----:B------:R-:W4:Y:S04]  /*7bd10*/  LDL.LU R68, [R1+0x220] ;  /* 0x0002200001447983 */ /* 0x000f280000300800 */
[----:B------:R0:W-:Y:S01]  /*7bd20*/  STL.64 [R1+0x6e8], R80 ;  /* 0x0006e85001007387 */ /* 0x0001e20000100a00 */
[-C--:B-1----:R-:W-:Y:S02]  /*7bd30*/  IADD3 R78, P3, PT, R69, R3.reuse, RZ ;  /* 0x00000003454e7210 */ /* 0x082fe40007f7e0ff */
[----:B------:R-:W-:Y:S02]  /*7bd40*/  IADD3 R70, P4, PT, R91, R3, RZ ;  /* 0x000000035b467210 */ /* 0x000fe40007f9e0ff */
[----:B------:R-:W-:-:S02]  /*7bd50*/  LEA.HI.X.SX32 R79, R69, R2, 0x1, P3 ;  /* 0x00000002454f7211 */ /* 0x000fc400018f0eff */
[CC--:B0-----:R-:W-:Y:S02]  /*7bd60*/  IADD3 R80, P0, PT, R86.reuse, R3.reuse, RZ ;  /* 0x0000000356507210 */ /* 0x0c1fe40007f1e0ff */
[-C--:B------:R-:W-:Y:S01]  /*7bd70*/  LEA.HI.X.SX32 R71, R91, R2.reuse, 0x1, P4 ;  /* 0x000000025b477211 */ /* 0x080fe200020f0eff */
[----:B------:R0:W-:Y:S01]  /*7bd80*/  STL.64 [R1+0x6e0], R78 ;  /* 0x0006e04e01007387 */ /* 0x0001e20000100a00 */
[----:B------:R-:W-:Y:S01]  /*7bd90*/  LEA.HI.X.SX32 R81, R86, R2, 0x1, P0 ;  /* 0x0000000256517211 */ /* 0x000fe200000f0eff */
[----:B------:R-:W-:Y:S02]  /*7bda0*/  IMAD.MOV.U32 R69, RZ, RZ, R93 ;  /* 0x000000ffff457224 */ /* 0x000fe400078e005d */
[----:B0-----:R-:W4:Y:S04]  /*7bdb0*/  LDL.LU.64 R78, [R1+0x27b0] ;  /* 0x0027b000014e7983 */ /* 0x001f280000300a00 */
[----:B------:R-:W4:Y:S04]  /*7bdc0*/  LDL.LU R91, [R1+0x214] ;  /* 0x00021400015b7983 */ /* 0x000f280000300800 */
[----:B------:R-:W4:Y:S04]  /*7bdd0*/  LDL.LU R93, [R1+0x210] ;  /* 0x00021000015d7983 */ /* 0x000f280000300800 */
[----:B------:R0:W-:Y:S04]  /*7bde0*/  STL.64 [R1+0x6d8], R70 ;  /* 0x0006d84601007387 */ /* 0x0001e80000100a00 */
[----:B------:R1:W-:Y:S01]  /*7bdf0*/  STL.64 [R1+0x6d0], R80 ;  /* 0x0006d05001007387 */ /* 0x0003e20000100a00 */
[-C--:B0-----:R-:W-:Y:S01]  /*7be00*/  IADD3 R70, P3, PT, R83, R3.reuse, RZ ;  /* 0x0000000353467210 */ /* 0x081fe20007f7e0ff */
[----:B-1----:R-:W-:Y:S01]  /*7be10*/  IMAD.MOV.U32 R81, RZ, RZ, R87 ;  /* 0x000000ffff517224 */ /* 0x002fe200078e0057 */
[----:B------:R-:W-:-:S02]  /*7be20*/  IADD3 R80, P0, PT, R87, R3, RZ ;  /* 0x0000000357507210 */ /* 0x000fc40007f1e0ff */
[-C--:B------:R-:W-:Y:S01]  /*7be30*/  LEA.HI.X.SX32 R71, R83, R2.reuse, 0x1, P3 ;  /* 0x0000000253477211 */ /* 0x080fe200018f0eff */
[----:B------:R-:W-:Y:S01]  /*7be40*/  IMAD.MOV.U32 R87, RZ, RZ, R82 ;  /* 0x000000ffff577224 */ /* 0x000fe200078e0052 */
[-C--:B------:R-:W-:Y:S02]  /*7be50*/  LEA.HI.X.SX32 R81, R81, R2.reuse, 0x1, P0 ;  /* 0x0000000251517211 */ /* 0x080fe400000f0eff */
[CC--:B------:R-:W-:Y:S01]  /*7be60*/  IADD3 R86, P4, PT, R45.reuse, R3.reuse, RZ ;  /* 0x000000032d567210 */ /* 0x0c0fe20007f9e0ff */
[----:B------:R0:W-:Y:S01]  /*7be70*/  STL.64 [R1+0x6c8], R70 ;  /* 0x0006c84601007387 */ /* 0x0001e20000100a00 */
[----:B------:R-:W-:Y:S02]  /*7be80*/  IMAD.MOV.U32 R83, RZ, RZ, R87 ;  /* 0x000000ffff537224 */ /* 0x000fe400078e0057 */
[----:B------:R-:W-:Y:S01]  /*7be90*/  LEA.HI.X.SX32 R87, R45, R2, 0x1, P4 ;  /* 0x000000022d577211 */ /* 0x000fe200020f0eff */
[----:B0-----:R-:W4:Y:S04]  /*7bea0*/  LDL.LU R70, [R1+0x208] ;  /* 0x0002080001467983 */ /* 0x001f280000300800 */
[----:B------:R-:W4:Y:S04]  /*7beb0*/  LDL.LU R71, [R1+0x204] ;  /* 0x0002040001477983 */ /* 0x000f280000300800 */
[----:B------:R0:W-:Y:S04]  /*7bec0*/  STL.64 [R1+0x6c0], R80 ;  /* 0x0006c05001007387 */ /* 0x0001e80000100a00 */
[----:B0-----:R-:W4:Y:S04]  /*7bed0*/  LDL.LU.64 R80, [R1+0x27a8] ;  /* 0x0027a80001507983 */ /* 0x001f280000300a00 */
[----:B------:R-:W4:Y:S01]  /*7bee0*/  LDL.LU R45, [R1+0x27a0] ;  /* 0x0027a000012d7983 */ /* 0x000f220000300800 */
[----:B------:R-:W-:-:S03]  /*7bef0*/  IADD3 R82, P3, PT, R88, R3, RZ ;  /* 0x0000000358527210 */ /* 0x000fc60007f7e0ff */
[----:B------:R0:W-:Y:S02]  /*7bf00*/  STL.64 [R1+0x6b8], R86 ;  /* 0x0006b85601007387 */ /* 0x0001e40000100a00 */
[----:B0-----:R-:W-:Y:S01]  /*7bf10*/  IADD3 R86, P0, PT, R83, R3, RZ ;  /* 0x0000000353567210 */ /* 0x001fe20007f1e0ff */
[----:B------:R-:W-:Y:S01]  /*7bf20*/  IMAD.MOV.U32 R87, RZ, RZ, R83 ;  /* 0x000000ffff577224 */ /* 0x000fe200078e0053 */
[----:B------:R-:W-:-:S05]  /*7bf30*/  LEA.HI.X.SX32 R83, R88, R2, 0x1, P3 ;  /* 0x0000000258537211 */ /* 0x000fca00018f0eff */
[----:B------:R0:W-:Y:S01]  /*7bf40*/  STL.64 [R1+0x6b0], R82 ;  /* 0x0006b05201007387 */ /* 0x0001e20000100a00 */
[----:B------:R-:W-:Y:S01]  /*7bf50*/  LEA.HI.X.SX32 R87, R87, R2, 0x1, P0 ;  /* 0x0000000257577211 */ /* 0x000fe200000f0eff */
[----:B0-----:R-:W-:Y:S01]  /*7bf60*/  IMAD.MOV.U32 R83, RZ, RZ, R89 ;  /* 0x000000ffff537224 */ /* 0x001fe200078e0059 */
[----:B------:R-:W-:-:S04]  /*7bf70*/  IADD3 R82, P3, PT, R89, R3, RZ ;  /* 0x0000000359527210 */ /* 0x000fc80007f7e0ff */
[----:B------:R-:W-:Y:S01]  /*7bf80*/  LEA.HI.X.SX32 R83, R83, R2, 0x1, P3 ;  /* 0x0000000253537211 */ /* 0x000fe200018f0eff */
[----:B------:R-:W-:Y:S04]  /*7bf90*/  STL.64 [R1+0x6a8], R86 ;  /* 0x0006a85601007387 */ /* 0x000fe80000100a00 */
[----:B------:R0:W-:Y:S04]  /*7bfa0*/  STL.64 [R1+0x6a0], R82 ;  /* 0x0006a05201007387 */ /* 0x0001e80000100a00 */
[----:B0-----:R-:W5:Y:S01]  /*7bfb0*/  LDL.LU.64 R82, [R1+0x2798] ;  /* 0x0027980001527983 */ /* 0x001f620000300a00 */
[----:B--2---:R-:W-:-:S04]  /*7bfc0*/  IADD3 R88, P4, PT, R84, R3, RZ ;  /* 0x0000000354587210 */ /* 0x004fc80007f9e0ff */
[----:B------:R-:W-:Y:S02]  /*7bfd0*/  LEA.HI.X.SX32 R89, R84, R2, 0x1, P4 ;  /* 0x0000000254597211 */ /* 0x000fe400020f0eff */
[----:B------:R-:W2:Y:S04]  /*7bfe0*/  LDL.LU R84, [R1+0x2790] ;  /* 0x0027900001547983 */ /* 0x000ea80000300800 */
[----:B------:R3:W-:Y:S02]  /*7bff0*/  STL.64 [R1+0x698], R88 ;  /* 0x0006985801007387 */ /* 0x0007e40000100a00 */
[----:B---3--:R-:W-:-:S04]  /*7c000*/  IADD3 R88, P3, PT, R85, R3, RZ ;  /* 0x0000000355587210 */ /* 0x008fc80007f7e0ff */
[----:B------:R-:W-:Y:S02]  /*7c010*/  LEA.HI.X.SX32 R89, R85, R2, 0x1, P3 ;  /* 0x0000000255597211 */ /* 0x000fe400018f0eff */
[----:B----4-:R-:W-:-:S04]  /*7c020*/  IADD3 R86, P0, PT, R45, R3, RZ ;  /* 0x000000032d567210 */ /* 0x010fc80007f1e0ff */
[----:B------:R-:W-:-:S05]  /*7c030*/  LEA.HI.X.SX32 R87, R45, R2, 0x1, P0 ;  /* 0x000000022d577211 */ /* 0x000fca00000f0eff */
[----:B------:R0:W-:Y:S04]  /*7c040*/  STL.64 [R1+0x690], R86 ;  /* 0x0006905601007387 */ /* 0x0001e80000100a00 */
[----:B------:R-:W3:Y:S04]  /*7c050*/  LDL.LU R85, [R1+0x278c] ;  /* 0x00278c0001557983 */ /* 0x000ee80000300800 */
[----:B------:R1:W-:Y:S01]  /*7c060*/  STL.64 [R1+0x688], R88 ;  /* 0x0006885801007387 */ /* 0x0003e20000100a00 */
[----:B0-----:R-:W-:Y:S01]  /*7c070*/  IMAD.MOV.U32 R87, RZ, RZ, R44 ;  /* 0x000000ffff577224 */ /* 0x001fe200078e002c */
[----:B------:R-:W-:-:S02]  /*7c080*/  IADD3 R86, P0, PT, R90, R3, RZ ;  /* 0x000000035a567210 */ /* 0x000fc40007f1e0ff */
[CC--:B-----5:R-:W-:Y:S01]  /*7c090*/  IADD3 R44, P4, PT, R5.reuse, R3.reuse, RZ ;  /* 0x00000003052c7210 */ /* 0x0e0fe20007f9e0ff */
[----:B-1----:R-:W-:Y:S01]  /*7c0a0*/  IMAD.MOV.U32 R89, RZ, RZ, R87 ;  /* 0x000000ffff597224 */ /* 0x002fe200078e0057 */
[-C--:B------:R-:W-:Y:S02]  /*7c0b0*/  LEA.HI.X.SX32 R87, R90, R2.reuse, 0x1, P0 ;  /* 0x000000025a577211 */ /* 0x080fe400000f0eff */
[----:B------:R-:W-:Y:S01]  /*7c0c0*/  LEA.HI.X.SX32 R45, R5, R2, 0x1, P4 ;  /* 0x00000002052d7211 */ /* 0x000fe200020f0eff */
[----:B------:R-:W4:Y:S01]  /*7c0d0*/  LDL.LU R90, [R1+0x2788] ;  /* 0x00278800015a7983 */ /* 0x000f220000300800 */
[----:B------:R-:W-:-:S03]  /*7c0e0*/  IADD3 R88, P3, PT, R68, R3, RZ ;  /* 0x0000000344587210 */ /* 0x000fc60007f7e0ff */
[----:B------:R0:W-:Y:S04]  /*7c0f0*/  STL.64 [R1+0x680], R86 ;  /* 0x0006805601007387 */ /* 0x0001e80000100a00 */
[----:B0-----:R-:W5:Y:S04]  /*7c100*/  LDL.LU.64 R86, [R1+0x2780] ;  /* 0x0027800001567983 */ /* 0x001f680000300a00 */
[----:B------:R-:W2:Y:S04]  /*7c110*/  LDL.LU R5, [R1+0x2778] ;  /* 0x0027780001057983 */ /* 0x000ea80000300800 */
[----:B------:R0:W-:Y:S02]  /*7c120*/  STL.64 [R1+0x678], R44 ;  /* 0x0006782c01007387 */ /* 0x0001e40000100a00 */
[----:B0-----:R-:W-:Y:S01]  /*7c130*/  IADD3 R44, P0, PT, R89, R3, RZ ;  /* 0x00000003592c7210 */ /* 0x001fe20007f1e0ff */
[----:B------:R-:W-:Y:S01]  /*7c140*/  IMAD.MOV.U32 R45, RZ, RZ, R89 ;  /* 0x000000ffff2d7224 */ /* 0x000fe200078e0059 */
[----:B------:R-:W-:-:S05]  /*7c150*/  LEA.HI.X.SX32 R89, R68, R2, 0x1, P3 ;  /* 0x0000000244597211 */ /* 0x000fca00018f0eff */
[----:B------:R0:W-:Y:S01]  /*7c160*/  STL.64 [R1+0x670], R88 ;  /* 0x0006705801007387 */ /* 0x0001e20000100a00 */
[-C--:B------:R-:W-:Y:S02]  /*7c170*/  IADD3 R68, P3, PT, R91, R3.reuse, RZ ;  /* 0x000000035b447210 */ /* 0x080fe40007f7e0ff */
[----:B------:R-:W-:Y:S01]  /*7c180*/  LEA.HI.X.SX32 R45, R45, R2, 0x1, P0 ;  /* 0x000000022d2d7211 */ /* 0x000fe200000f0eff */
[----:B0-----:R-:W-:Y:S01]  /*7c190*/  IMAD.MOV.U32 R89, RZ, RZ, R69 ;  /* 0x000000ffff597224 */ /* 0x001fe200078e0045 */
[----:B------:R-:W-:-:S04]  /*7c1a0*/  IADD3 R88, P4, PT, R69, R3, RZ ;  /* 0x0000000345587210 */ /* 0x000fc80007f9e0ff */
[-C--:B------:R-:W-:Y:S01]  /*7c1b0*/  LEA.HI.X.SX32 R89, R89, R2.reuse, 0x1, P4 ;  /* 0x0000000259597211 */ /* 0x080fe200020f0eff */
[----:B------:R0:W-:Y:S01]  /*7c1c0*/  STL.64 [R1+0x668], R44 ;  /* 0x0006682c01007387 */ /* 0x0001e20000100a00 */
[----:B------:R-:W-:-:S03]  /*7c1d0*/  LEA.HI.X.SX32 R69, R91, R2, 0x1, P3 ;  /* 0x000000025b457211 */ /* 0x000fc600018f0eff */
[----:B------:R1:W-:Y:S01]  /*7c1e0*/  STL.64 [R1+0x660], R88 ;  /* 0x0006605801007387 */ /* 0x0003e20000100a00 */
[----:B0-----:R-:W-:-:S03]  /*7c1f0*/  IADD3 R44, P0, PT, R93, R3, RZ ;  /* 0x000000035d2c7210 */ /* 0x001fc60007f1e0ff */
[----:B-1----:R-:W3:Y:S04]  /*7c200*/  LDL.LU.64 R88, [R1+0x2770] ;  /* 0x0027700001587983 */ /* 0x002ee80000300a00 */
[----:B------:R-:W3:Y:S04]  /*7c210*/  LDL.LU R91, [R1+0x2768] ;  /* 0x00276800015b7983 */ /* 0x000ee80000300800 */
[----:B------:R0:W-:Y:S01]  /*7c220*/  STL.64 [R1+0x658], R68 ;  /* 0x0006584401007387 */ /* 0x0001e20000100a00 */
[----:B------:R-:W-:Y:S01]  /*7c230*/  LEA.HI.X.SX32 R45, R93, R2, 0x1, P0 ;  /* 0x000000025d2d7211 */ /* 0x000fe200000f0eff */
[----:B0-----:R-:W-:Y:S01]  /*7c240*/  IMAD.MOV.U32 R69, RZ, RZ, R92 ;  /* 0x000000ffff457224 */ /* 0x001fe200078e005c */
[----:B------:R-:W-:-:S02]  /*7c250*/  IADD3 R68, P3, PT, R92, R3, RZ ;  /* 0x000000035c447210 */ /* 0x000fc40007f7e0ff */
[CC--:B------:R-:W-:Y:S02]  /*7c260*/  IADD3 R92, P4, PT, R70.reuse, R3.reuse, RZ ;  /* 0x00000003465c7210 */ /* 0x0c0fe40007f9e0ff */
[-C--:B------:R-:W-:Y:S02]  /*7c270*/  LEA.HI.X.SX32 R69, R69, R2.reuse, 0x1, P3 ;  /* 0x0000000245457211 */ /* 0x080fe400018f0eff */
[----:B------:R-:W-:Y:S01]  /*7c280*/  LEA.HI.X.SX32 R93, R70, R2, 0x1, P4 ;  /* 0x00000002465d7211 */ /* 0x000fe200020f0eff */
[----:B------:R-:W-:Y:S04]  /*7c290*/  STL.64 [R1+0x650], R44 ;  /* 0x0006502c01007387 */ /* 0x000fe80000100a00 */
[----:B------:R-:W-:Y:S04]  /*7c2a0*/  STL.64 [R1+0x648], R68 ;  /* 0x0006484401007387 */ /* 0x000fe80000100a00 */
[----:B------:R0:W-:Y:S04]  /*7c2b0*/  STL.64 [R1+0x640], R92 ;  /* 0x0006405c01007387 */ /* 0x0001e80000100a00 */
[----:B0-----:R-:W4:Y:S01]  /*7c2c0*/  LDL.LU.64 R92, [R1+0x2760] ;  /* 0x00276000015c7983 */ /* 0x001f220000300a00 */
[----:B------:R-:W-:-:S04]  /*7c2d0*/  IADD3 R44, P0, PT, R71, R3, RZ ;  /* 0x00000003472c7210 */ /* 0x000fc80007f1e0ff */
[----:B------:R-:W-:-:S05]  /*7c2e0*/  LEA.HI.X.SX32 R45, R71, R2, 0x1, P0 ;  /* 0x00000002472d7211 */ /* 0x000fca00000f0eff */
[----:B------:R-:W-:Y:S01]  /*7c2f0*/  STL.64 [R1+0x638], R44 ;  /* 0x0006382c01007387 */ /* 0x000fe20000100a00 */
[----:B------:R-:W-:Y:S01]  /*7c300*/  VIADD R18, R14, UR16 ;  /* 0x000000100e127c36 */ /* 0x000fe20008000000 */
[----:B------:R-:W0:Y:S03]  /*7c310*/  LDCU UR16, c[0x0][0x3b8] ;  /* 0x00007700ff1077ac */ /* 0x000e260008000800 */
[----:B------:R-:W-:Y:S01]  /*7c320*/  VIADD R9, R18, UR15 ;  /* 0x0000000f12097c36 */ /* 0x000fe20008000000 */
[----:B------:R-:W1:Y:S03]  /*7c330*/  LDCU UR15, c[0x0][0x3b8] ;  /* 0x00007700ff0f77ac */ /* 0x000e660008000800 */
[----:B------:R-:W-:Y:S01]  /*7c340*/  VIADD R8, R9, UR75 ;  /* 0x0000004b09087c36 */ /* 0x000fe20008000000 */
[----:B------:R-:W0:Y:S01]  /*7c350*/  LDCU UR75, c[0x0][0x3b8] ;  /* 0x00007700ff4b77ac */ /* 0x000e220008000800 */
[----:B--2---:R-:W-:-:S04]  /*7c360*/  IADD3 R68, P3, PT, R5, R3, RZ ;  /* 0x0000000305447210 */ /* 0x004fc80007f7e0ff */
[----:B------:R-:W-:-:S05]  /*7c370*/  LEA.HI.X.SX32 R69, R5, R2, 0x1, P3 ;  /* 0x0000000205457211 */ /* 0x000fca00018f0eff */
[----:B------:R3:W-:Y:S02]  /*7c380*/  STL.64 [R1+0x630], R68 ;  /* 0x0006304401007387 */ /* 0x0007e40000100a00 */
[----:B---3--:R-:W-:-:S04]  /*7c390*/  IADD3 R68, P3, PT, R91, R3, RZ ;  /* 0x000000035b447210 */ /* 0x008fc80007f7e0ff */
[----:B------:R-:W-:Y:S02]  /*7c3a0*/  LEA.HI.X.SX32 R69, R91, R2, 0x1, P3 ;  /* 0x000000025b457211 */ /* 0x000fe400018f0eff */
[----:B----4-:R-:W-:-:S04]  /*7c3b0*/  IADD3 R44, P0, PT, R93, R3, RZ ;  /* 0x000000035d2c7210 */ /* 0x010fc80007f1e0ff */
[----:B------:R-:W-:Y:S02]  /*7c3c0*/  LEA.HI.X.SX32 R45, R93, R2, 0x1, P0 ;  /* 0x000000025d2d7211 */ /* 0x000fe400000f0eff */
[----:B------:R-:W-:-:S03]  /*7c3d0*/  IADD3 R70, P4, PT, R92, R3, RZ ;  /* 0x000000035c467210 */ /* 0x000fc60007f9e0ff */
[----:B------:R2:W-:Y:S01]  /*7c3e0*/  STL.64 [R1+0x628], R44 ;  /* 0x0006282c01007387 */ /* 0x0005e20000100a00 */
[----:B------:R-:W-:-:S03]  /*7c3f0*/  LEA.HI.X.SX32 R71, R92, R2, 0x1, P4 ;  /* 0x000000025c477211 */ /* 0x000fc600020f0eff */
[----:B------:R3:W-:Y:S01]  /*7c400*/  STL.64 [R1+0x618], R68 ;  /* 0x0006184401007387 */ /* 0x0007e20000100a00 */
[----:B--2---:R-:W-:-:S04]  /*7c410*/  IADD3 R44, P0, PT, R90, R3, RZ ;  /* 0x000000035a2c7210 */ /* 0x004fc80007f1e0ff */
[----:B------:R-:W-:Y:S01]  /*7c420*/  LEA.HI.X.SX32 R45, R90, R2, 0x1, P0 ;  /* 0x000000025a2d7211 */ /* 0x000fe200000f0eff */
[----:B------:R-:W-:Y:S01]  /*7c430*/  STL.64 [R1+0x620], R70 ;  /* 0x0006204601007387 */ /* 0x000fe20000100a00 */
[----:B---3--:R-:W-:-:S03]  /*7c440*/  IADD3 R68, P3, PT, R89, R3, RZ ;  /* 0x0000000359447210 */ /* 0x008fc60007f7e0ff */
[----:B------:R5:W-:Y:S01]  /*7c450*/  STL.64 [R1+0x610], R44 ;  /* 0x0006102c01007387 */ /* 0x000be20000100a00 */
[-C--:B------:R-:W-:Y:S02]  /*7c460*/  LEA.HI.X.SX32 R69, R89, R2.reuse, 0x1, P3 ;  /* 0x0000000259457211 */ /* 0x080fe400018f0eff */
[CC--:B-----5:R-:W-:Y:S02]  /*7c470*/  IADD3 R44, P0, PT, R87.reuse, R3.reuse, RZ ;  /* 0x00000003572c7210 */ /* 0x0e0fe40007f1e0ff */
[C---:B------:R-:W-:Y:S02]  /*7c480*/  IADD3 R70, P4, PT, R88.reuse, R3, RZ ;  /* 0x0000000358467210 */ /* 0x040fe40007f9e0ff */
[-C--:B------:R-:W-:Y:S01]  /*7c490*/  LEA.HI.X.SX32 R45, R87, R2.reuse, 0x1, P0 ;  /* 0x00000002572d7211 */ /* 0x080fe200000f0eff */
[----:B------:R2:W-:Y:S01]  /*7c4a0*/  STL.64 [R1+0x608], R68 ;  /* 0x0006084401007387 */ /* 0x0005e20000100a00 */
[----:B------:R-:W-:-:S03]  /*7c4b0*/  LEA.HI.X.SX32 R71, R88, R2, 0x1, P4 ;  /* 0x0000000258477211 */ /* 0x000fc600020f0eff */
[----:B------:R3:W-:Y:S01]  /*7c4c0*/  STL.64 [R1+0x5f8], R44 ;  /* 0x0005f82c01007387 */ /* 0x0007e20000100a00 */
[CC--:B--2---:R-:W-:Y:S02]  /*7c4d0*/  IADD3 R68, P3, PT, R86.reuse, R3.reuse, RZ ;  /* 0x0000000356447210 */ /* 0x0c4fe40007f7e0ff */
[C---:B---3--:R-:W-:Y:S01]  /*7c4e0*/  IADD3 R44, P0, PT, R85.reuse, R3, RZ ;  /* 0x00000003552c7210 */ /* 0x048fe20007f1e0ff */
[----:B------:R2:W-:Y:S01]  /*7c4f0*/  STL.64 [R1+0x600], R70 ;  /* 0x0006004601007387 */ /* 0x0005e20000100a00 */
[-C--:B------:R-:W-:Y:S02]  /*7c500*/  LEA.HI.X.SX32 R69, R86, R2.reuse, 0x1, P3 ;  /* 0x0000000256457211 */ /* 0x080fe400018f0eff */
[----:B------:R-:W-:-:S03]  /*7c510*/  LEA.HI.X.SX32 R45, R85, R2, 0x1, P0 ;  /* 0x00000002552d7211 */ /* 0x000fc600000f0eff */
[----:B------:R3:W-:Y:S01]  /*7c520*/  STL.64 [R1+0x5f0], R68 ;  /* 0x0005f04401007387 */ /* 0x0007e20000100a00 */
[----:B--2---:R-:W-:Y:S01]  /*7c530*/  IMAD.MOV.U32 R71, RZ, RZ, R4 ;  /* 0x000000ffff477224 */ /* 0x004fe200078e0004 */
[CC--:B------:R-:W-:Y:S02]  /*7c540*/  IADD3 R4, P3, PT, R83.reuse, R3.reuse, RZ ;  /* 0x0000000353047210 */ /* 0x0c0fe40007f7e0ff */
[----:B------:R2:W-:Y:S02]  /*7c550*/  STL.64 [R1+0x5e8], R44 ;  /* 0x0005e82c01007387 */ /* 0x0005e40000100a00 */
[----:B------:R-:W-:Y:S02]  /*7c560*/  LEA.HI.X.SX32 R5, R83, R2, 0x1, P3 ;  /* 0x0000000253057211 */ /* 0x000fe400018f0eff */
[----:B---3--:R-:W-:-:S04]  /*7c570*/  IADD3 R68, P4, PT, R84, R3, RZ ;  /* 0x0000000354447210 */ /* 0x008fc80007f9e0ff */
[-C--:B------:R-:W-:Y:S02]  /*7c580*/  LEA.HI.X.SX32 R69, R84, R2.reuse, 0x1, P4 ;  /* 0x0000000254457211 */ /* 0x080fe400020f0eff */
[CC--:B--2---:R-:W-:Y:S01]  /*7c590*/  IADD3 R44, P0, PT, R82.reuse, R3.reuse, RZ ;  /* 0x00000003522c7210 */ /* 0x0c4fe20007f1e0ff */
[----:B------:R2:W-:Y:S03]  /*7c5a0*/  STL.64 [R1+0x5d8], R4 ;  /* 0x0005d80401007387 */ /* 0x0005e60000100a00 */
[----:B------:R-:W-:Y:S01]  /*7c5b0*/  LEA.HI.X.SX32 R45, R82, R2, 0x1, P0 ;  /* 0x00000002522d7211 */ /* 0x000fe200000f0eff */
[----:B------:R-:W-:Y:S04]  /*7c5c0*/  STL.64 [R1+0x5e0], R68 ;  /* 0x0005e04401007387 */ /* 0x000fe80000100a00 */
[----:B------:R3:W-:Y:S01]  /*7c5d0*/  STL.64 [R1+0x5d0], R44 ;  /* 0x0005d02c01007387 */ /* 0x0007e20000100a00 */
[----:B--2---:R-:W-:-:S04]  /*7c5e0*/  IADD3 R4, P3, PT, R81, R3, RZ ;  /* 0x0000000351047210 */ /* 0x004fc80007f7e0ff */
[----:B------:R-:W-:Y:S02]  /*7c5f0*/  LEA.HI.X.SX32 R5, R81, R2, 0x1, P3 ;  /* 0x0000000251057211 */ /* 0x000fe400018f0eff */
[----:B---3--:R-:W-:-:S03]  /*7c600*/  IADD3 R44, P0, PT, R79, R3, RZ ;  /* 0x000000034f2c7210 */ /* 0x008fc60007f1e0ff */
[----:B------:R2:W-:Y:S01]  /*7c610*/  STL.64 [R1+0x5c8], R4 ;  /* 0x0005c80401007387 */ /* 0x0005e20000100a00 */
[C---:B------:R-:W-:Y:S02]  /*7c620*/  IADD3 R68, P4, PT, R80.reuse, R3, RZ ;  /* 0x0000000350447210 */ /* 0x040fe40007f9e0ff */
[-C--:B------:R-:W-:Y:S02]  /*7c630*/  LEA.HI.X.SX32 R45, R79, R2.reuse, 0x1, P0 ;  /* 0x000000024f2d7211 */ /* 0x080fe400000f0eff */
[----:B------:R-:W-:-:S03]  /*7c640*/  LEA.HI.X.SX32 R69, R80, R2, 0x1, P4 ;  /* 0x0000000250457211 */ /* 0x000fc600020f0eff */
[----:B------:R3:W-:Y:S01]  /*7c650*/  STL.64 [R1+0x5b8], R44 ;  /* 0x0005b82c01007387 */ /* 0x0007e20000100a00 */
[----:B--2---:R-:W-:-:S04]  /*7c660*/  IADD3 R4, P3, PT, R78, R3, RZ ;  /* 0x000000034e047210 */ /* 0x004fc80007f7e0ff */
[-C--:B------:R-:W-:Y:S02]  /*7c670*/  LEA.HI.X.SX32 R5, R78, R2.reuse, 0x1, P3 ;  /* 0x000000024e057211 */ /* 0x080fe400018f0eff */
[CC--:B---3--:R-:W-:Y:S01]  /*7c680*/  IADD3 R44, P0, PT, R77.reuse, R3.reuse, RZ ;  /* 0x000000034d2c7210 */ /* 0x0c8fe20007f1e0ff */
[----:B------:R2:W-:Y:S03]  /*7c690*/  STL.64 [R1+0x5c0], R68 ;  /* 0x0005c04401007387 */ /* 0x0005e60000100a00 */
[----:B------:R-:W-:Y:S01]  /*7c6a0*/  LEA.HI.X.SX32 R45, R77, R2, 0x1, P0 ;  /* 0x000000024d2d7211 */ /* 0x000fe200000f0eff */
[----:B------:R3:W-:Y:S04]  /*7c6b0*/  STL.64 [R1+0x5b0], R4 ;  /* 0x0005b00401007387 */ /* 0x0007e80000100a00 */
[----:B------:R4:W-:Y:S01]  /*7c6c0*/  STL.64 [R1+0x5a8], R44 ;  /* 0x0005a82c01007387 */ /* 0x0009e20000100a00 */
[----:B--2---:R-:W-:-:S02]  /*7c6d0*/  IADD3 R68, P4, PT, R76, R3, RZ ;  /* 0x000000034c447210 */ /* 0x004fc40007f9e0ff */
[CC--:B---3--:R-:W-:Y:S02]  /*7c6e0*/  IADD3 R4, P3, PT, R75.reuse, R3.reuse, RZ ;  /* 0x000000034b047210 */ /* 0x0c8fe40007f7e0ff */
[----:B----4-:R-:W-:Y:S02]  /*7c6f0*/  IADD3 R44, P0, PT, R74, R3, RZ ;  /* 0x000000034a2c7210 */ /* 0x010fe40007f1e0ff */
[-C--:B------:R-:W-:Y:S02]  /*7c700*/  LEA.HI.X.SX32 R5, R75, R2.reuse, 0x1, P3 ;  /* 0x000000024b057211 */ /* 0x080fe400018f0eff */
[-C--:B------:R-:W-:Y:S02]  /*7c710*/  LEA.HI.X.SX32 R69, R76, R2.reuse, 0x1, P4 ;  /* 0x000000024c457211 */ /* 0x080fe400020f0eff */
[----:B------:R-:W-:Y:S01]  /*7c720*/  LEA.HI.X.SX32 R45, R74, R2, 0x1, P0 ;  /* 0x000000024a2d7211 */ /* 0x000fe200000f0eff */
[----:B------:R2:W-:Y:S01]  /*7c730*/  STL.64 [R1+0x598], R4 ;  /* 0x0005980401007387 */ /* 0x0005e20000100a00 */
[----:B0-----:R-:W-:-:S03]  /*7c740*/  VIADD R70, R0, UR75 ;  /* 0x0000004b00467c36 */ /* 0x001fc60008000000 */
[----:B------:R-:W-:Y:S04]  /*7c750*/  STL.64 [R1+0x5a0], R68 ;  /* 0x0005a04401007387 */ /* 0x000fe80000100a00 */
[----:B------:R0:W-:Y:S01]  /*7c760*/  STL.64 [R1+0x590], R44 ;  /* 0x0005902c01007387 */ /* 0x0001e20000100a00 */
[----:B--2---:R-:W-:-:S04]  /*7c770*/  IADD3 R4, P3, PT, R73, R3, RZ ;  /* 0x0000000349047210 */ /* 0x004fc80007f7e0ff */
[----:B------:R-:W-:Y:S02]  /*7c780*/  LEA.HI.X.SX32 R5, R73, R2, 0x1, P3 ;  /* 0x0000000249057211 */ /* 0x000fe400018f0eff */
[----:B0-----:R-:W-:-:S03]  /*7c790*/  IADD3 R44, P0, PT, R0, R3, RZ ;  /* 0x00000003002c7210 */ /* 0x001fc60007f1e0ff */
[----:B------:R0:W-:Y:S01]  /*7c7a0*/  STL.64 [R1+0x588], R4 ;  /* 0x0005880401007387 */ /* 0x0001e20000100a00 */
[----:B------:R-:W-:Y:S02]  /*7c7b0*/  IADD3 R68, P4, PT, R72, R3, RZ ;  /* 0x0000000348447210 */ /* 0x000fe40007f9e0ff */
[-C--:B------:R-:W-:Y:S02]  /*7c7c0*/  LEA.HI.X.SX32 R45, R0, R2.reuse, 0x1, P0 ;  /* 0x00000002002d7211 */ /* 0x080fe400000f0eff */
[----:B------:R-:W-:-:S03]  /*7c7d0*/  LEA.HI.X.SX32 R69, R72, R2, 0x1, P4 ;  /* 0x0000000248457211 */ /* 0x000fc600020f0eff */
[----:B------:R2:W-:Y:S01]  /*7c7e0*/  STL.64 [R1+0x578], R44 ;  /* 0x0005782c01007387 */ /* 0x0005e20000100a00 */
[----:B0-----:R-:W-:-:S04]  /*7c7f0*/  IADD3 R4, P3, PT, R70, R3, RZ ;  /* 0x0000000346047210 */ /* 0x001fc80007f7e0ff */
[-C--:B------:R-:W-:Y:S02]  /*7c800*/  LEA.HI.X.SX32 R5, R70, R2.reuse, 0x1, P3 ;  /* 0x0000000246057211 */ /* 0x080fe400018f0eff */
[CC--:B--2---:R-:W-:Y:S01]  /*7c810*/  IADD3 R44, P0, PT, R71.reuse, R3.reuse, RZ ;  /* 0x00000003472c7210 */ /* 0x0c4fe20007f1e0ff */
[----:B------:R0:W-:Y:S03]  /*7c820*/  STL.64 [R1+0x580], R68 ;  /* 0x0005804401007387 */ /* 0x0001e60000100a00 */
[----:B------:R-:W-:Y:S01]  /*7c830*/  LEA.HI.X.SX32 R45, R71, R2, 0x1, P0 ;  /* 0x00000002472d7211 */ /* 0x000fe200000f0eff */
[----:B------:R2:W-:Y:S04]  /*7c840*/  STL.64 [R1+0x570], R4 ;  /* 0x0005700401007387 */ /* 0x0005e80000100a00 */
[----:B------:R3:W-:Y:S01]  /*7c850*/  STL.64 [R1+0x540], R44 ;  /* 0x0005402c01007387 */ /* 0x0007e20000100a00 */
[----:B0-----:R-:W-:-:S02]  /*7c860*/  IADD3 R68, P4, PT, R67, R3, RZ ;  /* 0x0000000343447210 */ /* 0x001fc40007f9e0ff */
[CC--:B--2---:R-:W-:Y:S02]  /*7c870*/  IADD3 R4, P3, PT, R65.reuse, R3.reuse, RZ ;  /* 0x0000000341047210 */ /* 0x0c4fe40007f7e0ff */
[CC--:B---3--:R-:W-:Y:S02]  /*7c880*/  IADD3 R44, P0, PT, R64.reuse, R3.reuse, RZ ;  /* 0x00000003402c7210 */ /* 0x0c8fe40007f1e0ff */
[-C--:B------:R-:W-:Y:S02]  /*7c890*/  LEA.HI.X.SX32 R5, R65, R2.reuse, 0x1, P3 ;  /* 0x0000000241057211 */ /* 0x080fe400018f0eff */
[-C--:B------:R-:W-:Y:S02]  /*7c8a0*/  LEA.HI.X.SX32 R69, R67, R2.reuse, 0x1, P4 ;  /* 0x0000000243457211 */ /* 0x080fe400020f0eff */
[----:B------:R-:W-:Y:S01]  /*7c8b0*/  LEA.HI.X.SX32 R45, R64, R2, 0x1, P0 ;  /* 0x00000002402d7211 */ /* 0x000fe200000f0eff */
[----:B------:R0:W-:Y:S04]  /*7c8c0*/  STL.64 [R1+0x530], R4 ;  /* 0x0005300401007387 */ /* 0x0001e80000100a00 */
[----:B------:R-:W-:Y:S04]  /*7c8d0*/  STL.64 [R1+0x538], R68 ;  /* 0x0005384401007387 */ /* 0x000fe80000100a00 */
[----:B------:R2:W-:Y:S01]  /*7c8e0*/  STL.64 [R1+0x528], R44 ;  /* 0x0005282c01007387 */ /* 0x0005e20000100a00 */
[----:B0-----:R-:W-:-:S04]  /*7c8f0*/  IADD3 R4, P3, PT, R66, R3, RZ ;  /* 0x0000000342047210 */ /* 0x001fc80007f7e0ff */
[----:B------:R-:W-:Y:S02]  /*7c900*/  LEA.HI.X.SX32 R5, R66, R2, 0x1, P3 ;  /* 0x0000000242057211 */ /* 0x000fe400018f0eff */
[----:B--2---:R-:W-:-:S03]  /*7c910*/  IADD3 R44, P0, PT, R51, R3, RZ ;  /* 0x00000003332c7210 */ /* 0x004fc60007f1e0ff */
        /* <DEDUP_REMOVED lines=8> */
[----:B------:R-:W-:Y:S03]  /*7c9a0*/  STL.64 [R1+0x518], R64 ;  /* 0x0005184001007387 */ /* 0x000fe60000100a00 */
[----:B------:R-:W-:Y:S01]  /*7c9b0*/  LEA.HI.X.SX32 R45, R53, R2, 0x1, P0 ;  /* 0x00000002352d7211 */ /* 0x000fe200000f0eff */
[----:B------:R0:W-:Y:S01]  /*7c9c0*/  STL.64 [R1+0x508], R4 ;  /* 0x0005080401007387 */ /* 0x0001e20000100a00 */
[----:B------:R-:W-:-:S03]  /*7c9d0*/  IADD3 R50, P4, PT, R52, R3, RZ ;  /* 0x0000000334327210 */ /* 0x000fc60007f9e0ff */
[----:B------:R2:W-:Y:S01]  /*7c9e0*/  STL.64 [R1+0x500], R44 ;  /* 0x0005002c01007387 */ /* 0x0005e20000100a00 */
[-C--:B------:R-:W-:Y:S02]  /*7c9f0*/  LEA.HI.X.SX32 R51, R52, R2.reuse, 0x1, P4 ;  /* 0x0000000234337211 */ /* 0x080fe400020f0eff */
[CC--:B0-----:R-:W-:Y:S02]  /*7ca00*/  IADD3 R4, P3, PT, R47.reuse, R3.reuse, RZ ;  /* 0x000000032f047210 */ /* 0x0c1fe40007f7e0ff */
[C---:B--2---:R-:W-:Y:S02]  /*7ca10*/  IADD3 R44, P0, PT, R46.reuse, R3, RZ ;  /* 0x000000032e2c7210 */ /* 0x044fe40007f1e0ff */
[-C--:B------:R-:W-:Y:S02]  /*7ca20*/  LEA.HI.X.SX32 R5, R47, R2.reuse, 0x1, P3 ;  /* 0x000000022f057211 */ /* 0x080fe400018f0eff */
[----:B------:R-:W-:-:S03]  /*7ca30*/  LEA.HI.X.SX32 R45, R46, R2, 0x1, P0 ;  /* 0x000000022e2d7211 */ /* 0x000fc600000f0eff */
[----:B------:R0:W-:Y:S01]  /*7ca40*/  STL.64 [R1+0x4f0], R4 ;  /* 0x0004f00401007387 */ /* 0x0001e20000100a00 */
[----:B------:R-:W-:-:S03]  /*7ca50*/  IADD3 R46, P4, PT, R48, R3, RZ ;  /* 0x00000003302e7210 */ /* 0x000fc60007f9e0ff */
[----:B------:R-:W-:Y:S04]  /*7ca60*/  STL.64 [R1+0x4f8], R50 ;  /* 0x0004f83201007387 */ /* 0x000fe80000100a00 */
[----:B------:R2:W-:Y:S01]  /*7ca70*/  STL.64 [R1+0x4e8], R44 ;  /* 0x0004e82c01007387 */ /* 0x0005e20000100a00 */
[----:B0-----:R-:W-:-:S04]  /*7ca80*/  IADD3 R4, P3, PT, R49, R3, RZ ;  /* 0x0000000331047210 */ /* 0x001fc80007f7e0ff */
[-C--:B------:R-:W-:Y:S02]  /*7ca90*/  LEA.HI.X.SX32 R5, R49, R2.reuse, 0x1, P3 ;  /* 0x0000000231057211 */ /* 0x080fe400018f0eff */
[C---:B--2---:R-:W-:Y:S02]  /*7caa0*/  IADD3 R44, P0, PT, R41.reuse, R3, RZ ;  /* 0x00000003292c7210 */ /* 0x044fe40007f1e0ff */
[-C--:B------:R-:W-:Y:S01]  /*7cab0*/  LEA.HI.X.SX32 R47, R48, R2.reuse, 0x1, P4 ;  /* 0x00000002302f7211 */ /* 0x080fe200020f0eff */
[----:B------:R0:W-:Y:S01]  /*7cac0*/  STL.64 [R1+0x4e0], R4 ;  /* 0x0004e00401007387 */ /* 0x0001e20000100a00 */
[----:B------:R-:W-:-:S03]  /*7cad0*/  LEA.HI.X.SX32 R45, R41, R2, 0x1, P0 ;  /* 0x00000002292d7211 */ /* 0x000fc600000f0eff */
[----:B------:R-:W-:Y:S04]  /*7cae0*/  STL.64 [R1+0x4d8], R46 ;  /* 0x0004d82e01007387 */ /* 0x000fe80000100a00 */
[----:B------:R2:W-:Y:S01]  /*7caf0*/  STL.64 [R1+0x4d0], R44 ;  /* 0x0004d02c01007387 */ /* 0x0005e20000100a00 */
[----:B0-----:R-:W-:-:S04]  /*7cb00*/  IADD3 R4, P3, PT, R40, R3, RZ ;  /* 0x0000000328047210 */ /* 0x001fc80007f7e0ff */
[-C--:B------:R-:W-:Y:S02]  /*7cb10*/  LEA.HI.X.SX32 R5, R40, R2.reuse, 0x1, P3 ;  /* 0x0000000228057211 */ /* 0x080fe400018f0eff */
[-C--:B------:R-:W-:Y:S02]  /*7cb20*/  IADD3 R40, P3, PT, R39, R3.reuse, RZ ;  /* 0x0000000327287210 */ /* 0x080fe40007f7e0ff */
[----:B--2---:R-:W-:Y:S01]  /*7cb30*/  IADD3 R44, P0, PT, R43, R3, RZ ;  /* 0x000000032b2c7210 */ /* 0x004fe20007f1e0ff */
[----:B------:R0:W-:Y:S01]  /*7cb40*/  STL.64 [R1+0x4c8], R4 ;  /* 0x0004c80401007387 */ /* 0x0001e20000100a00 */
[-C--:B------:R-:W-:Y:S02]  /*7cb50*/  LEA.HI.X.SX32 R41, R39, R2.reuse, 0x1, P3 ;  /* 0x0000000227297211 */ /* 0x080fe400018f0eff */
[----:B------:R-:W-:-:S05]  /*7cb60*/  LEA.HI.X.SX32 R45, R43, R2, 0x1, P0 ;  /* 0x000000022b2d7211 */ /* 0x000fca00000f0eff */
[----:B------:R-:W-:Y:S01]  /*7cb70*/  STL.64 [R1+0x4c0], R44 ;  /* 0x0004c02c01007387 */ /* 0x000fe20000100a00 */
[----:B0-----:R-:W-:-:S03]  /*7cb80*/  IADD3 R4, P4, PT, R38, R3, RZ ;  /* 0x0000000326047210 */ /* 0x001fc60007f9e0ff */
[----:B------:R0:W-:Y:S01]  /*7cb90*/  STL.64 [R1+0x4b8], R40 ;  /* 0x0004b82801007387 */ /* 0x0001e20000100a00 */
[-C--:B------:R-:W-:Y:S02]  /*7cba0*/  LEA.HI.X.SX32 R5, R38, R2.reuse, 0x1, P4 ;  /* 0x0000000226057211 */ /* 0x080fe400020f0eff */
[CC--:B------:R-:W-:Y:S02]  /*7cbb0*/  IADD3 R38, P3, PT, R35.reuse, R3.reuse, RZ ;  /* 0x0000000323267210 */ /* 0x0c0fe40007f7e0ff */
[C---:B0-----:R-:W-:Y:S01]  /*7cbc0*/  IADD3 R40, P0, PT, R42.reuse, R3, RZ ;  /* 0x000000032a287210 */ /* 0x041fe20007f1e0ff */
[----:B------:R0:W-:Y:S01]  /*7cbd0*/  STL.64 [R1+0x4b0], R4 ;  /* 0x0004b00401007387 */ /* 0x0001e20000100a00 */
[-C--:B------:R-:W-:Y:S02]  /*7cbe0*/  LEA.HI.X.SX32 R39, R35, R2.reuse, 0x1, P3 ;  /* 0x0000000223277211 */ /* 0x080fe400018f0eff */
[----:B------:R-:W-:-:S05]  /*7cbf0*/  LEA.HI.X.SX32 R41, R42, R2, 0x1, P0 ;  /* 0x000000022a297211 */ /* 0x000fca00000f0eff */
[----:B------:R-:W-:Y:S01]  /*7cc00*/  STL.64 [R1+0x4a8], R40 ;  /* 0x0004a82801007387 */ /* 0x000fe20000100a00 */
[----:B0-----:R-:W-:-:S03]  /*7cc10*/  IADD3 R4, P4, PT, R34, R3, RZ ;  /* 0x0000000322047210 */ /* 0x001fc60007f9e0ff */
[----:B------:R0:W-:Y:S01]  /*7cc20*/  STL.64 [R1+0x4a0], R38 ;  /* 0x0004a02601007387 */ /* 0x0001e20000100a00 */
[-C--:B------:R-:W-:Y:S02]  /*7cc30*/  LEA.HI.X.SX32 R5, R34, R2.reuse, 0x1, P4 ;  /* 0x0000000222057211 */ /* 0x080fe400020f0eff */
[-C--:B------:R-:W-:Y:S02]  /*7cc40*/  IADD3 R34, P3, PT, R33, R3.reuse, RZ ;  /* 0x0000000321227210 */ /* 0x080fe40007f7e0ff */
[----:B0-----:R-:W-:Y:S01]  /*7cc50*/  IADD3 R38, P0, PT, R37, R3, RZ ;  /* 0x0000000325267210 */ /* 0x001fe20007f1e0ff */
        /* <DEDUP_REMOVED lines=24> */
[----:B------:R-:W-:Y:S02]  /*7cde0*/  LEA.HI.X.SX32 R5, R26, R2, 0x1, P4 ;  /* 0x000000021a057211 */ /* 0x000fe400020f0eff */
[----:B------:R-:W-:-:S03]  /*7cdf0*/  IADD3 R26, P3, PT, R23, R3, RZ ;  /* 0x00000003171a7210 */ /* 0x000fc60007f7e0ff */
[----:B------:R2:W-:Y:S01]  /*7ce00*/  STL.64 [R1+0x450], R4 ;  /* 0x0004500401007387 */ /* 0x0005e20000100a00 */
[CC--:B0-----:R-:W-:Y:S02]  /*7ce10*/  IADD3 R28, P0, PT, R30.reuse, R3.reuse, RZ ;  /* 0x000000031e1c7210 */ /* 0x0c1fe40007f1e0ff */
[-C--:B------:R-:W-:Y:S02]  /*7ce20*/  LEA.HI.X.SX32 R27, R23, R2.reuse, 0x1, P3 ;  /* 0x00000002171b7211 */ /* 0x080fe400018f0eff */
[----:B------:R-:W-:Y:S02]  /*7ce30*/  LEA.HI.X.SX32 R29, R30, R2, 0x1, P0 ;  /* 0x000000021e1d7211 */ /* 0x000fe400000f0eff */
[----:B--2---:R-:W-:-:S03]  /*7ce40*/  IADD3 R4, P4, PT, R22, R3, RZ ;  /* 0x0000000316047210 */ /* 0x004fc60007f9e0ff */
[----:B------:R-:W-:Y:S01]  /*7ce50*/  STL.64 [R1+0x448], R28 ;  /* 0x0004481c01007387 */ /* 0x000fe20000100a00 */
[----:B------:R-:W-:-:S03]  /*7ce60*/  LEA.HI.X.SX32 R5, R22, R2, 0x1, P4 ;  /* 0x0000000216057211 */ /* 0x000fc600020f0eff */
[----:B------:R0:W-:Y:S01]  /*7ce70*/  STL.64 [R1+0x440], R26 ;  /* 0x0004401a01007387 */ /* 0x0001e20000100a00 */
[CC--:B------:R-:W-:Y:S01]  /*7ce80*/  IADD3 R22, P3, PT, R21.reuse, R3.reuse, RZ ;  /* 0x0000000315167210 */ /* 0x0c0fe20007f7e0ff */
[----:B------:R-:W-:Y:S01]  /*7ce90*/  VIADD R13, R8, UR12 ;  /* 0x0000000c080d7c36 */ /* 0x000fe20008000000 */
[----:B------:R-:W2:Y:S01]  /*7cea0*/  LDCU UR12, c[0x0][0x3b8] ;  /* 0x00007700ff0c77ac */ /* 0x000ea20008000800 */
[----:B------:R3:W-:Y:S01]  /*7ceb0*/  STL.64 [R1+0x438], R4 ;  /* 0x0004380401007387 */ /* 0x0007e20000100a00 */
[-C--:B------:R-:W-:Y:S02]  /*7cec0*/  LEA.HI.X.SX32 R23, R21, R2.reuse, 0x1, P3 ;  /* 0x0000000215177211 */ /* 0x080fe400018f0eff */
[CC--:B0-----:R-:W-:Y:S02]  /*7ced0*/  IADD3 R26, P0, PT, R25.reuse, R3.reuse, RZ ;  /* 0x00000003191a7210 */ /* 0x0c1fe40007f1e0ff */
[CC--:B---3--:R-:W-:Y:S02]  /*7cee0*/  IADD3 R4, P4, PT, R20.reuse, R3.reuse, RZ ;  /* 0x0000000314047210 */ /* 0x0c8fe40007f9e0ff */
[-C--:B------:R-:W-:Y:S01]  /*7cef0*/  LEA.HI.X.SX32 R27, R25, R2.reuse, 0x1, P0 ;  /* 0x00000002191b7211 */ /* 0x080fe200000f0eff */
[----:B------:R-:W-:Y:S01]  /*7cf00*/  VIADD R11, R13, UR11 ;  /* 0x0000000b0d0b7c36 */ /* 0x000fe20008000000 */
[-C--:B------:R-:W-:Y:S01]  /*7cf10*/  LEA.HI.X.SX32 R5, R20, R2.reuse, 0x1, P4 ;  /* 0x0000000214057211 */ /* 0x080fe200020f0eff */
[----:B------:R-:W0:Y:S02]  /*7cf20*/  LDCU UR11, c[0x0][0x3b8] ;  /* 0x00007700ff0b77ac */ /* 0x000e240008000800 */
[----:B------:R-:W-:Y:S01]  /*7cf30*/  STL.64 [R1+0x430], R26 ;  /* 0x0004301a01007387 */ /* 0x000fe20000100a00 */
[----:B------:R-:W-:Y:S01]  /*7cf40*/  VIADD R10, R11, UR10 ;  /* 0x0000000a0b0a7c36 */ /* 0x000fe20008000000 */
[CC--:B------:R-:W-:Y:S01]  /*7cf50*/  IADD3 R20, P3, PT, R17.reuse, R3.reuse, RZ ;  /* 0x0000000311147210 */ /* 0x0c0fe20007f7e0ff */
[----:B------:R-:W3:Y:S01]  /*7cf60*/  LDCU UR10, c[0x0][0x3b8] ;  /* 0x00007700ff0a77ac */ /* 0x000ee20008000800 */
[----:B------:R4:W-:Y:S01]  /*7cf70*/  STL.64 [R1+0x428], R22 ;  /* 0x0004281601007387 */ /* 0x0009e20000100a00 */
[----:B------:R-:W-:Y:S01]  /*7cf80*/  VIADD R12, R10, UR9 ;  /* 0x000000090a0c7c36 */ /* 0x000fe20008000000 */
[----:B------:R-:W-:Y:S01]  /*7cf90*/  LEA.HI.X.SX32 R21, R17, R2, 0x1, P3 ;  /* 0x0000000211157211 */ /* 0x000fe200018f0eff */
[----:B------:R-:W5:Y:S01]  /*7cfa0*/  LDCU UR9, c[0x0][0x3b8] ;  /* 0x00007700ff0977ac */ /* 0x000f620008000800 */
[----:B------:R0:W-:Y:S01]  /*7cfb0*/  STL.64 [R1+0x420], R4 ;  /* 0x0004200401007387 */ /* 0x0001e20000100a00 */
[----:B----4-:R-:W-:-:S02]  /*7cfc0*/  IADD3 R22, P0, PT, R24, R3, RZ ;  /* 0x0000000318167210 */ /* 0x010fc40007f1e0ff */
[-C--:B0-----:R-:W-:Y:S02]  /*7cfd0*/  IADD3 R4, P4, PT, R16, R3.reuse, RZ ;  /* 0x0000000310047210 */ /* 0x081fe40007f9e0ff */
[-C--:B------:R-:W-:Y:S02]  /*7cfe0*/  LEA.HI.X.SX32 R23, R24, R2.reuse, 0x1, P0 ;  /* 0x0000000218177211 */ /* 0x080fe400000f0eff */
[-C--:B------:R-:W-:Y:S01]  /*7cff0*/  LEA.HI.X.SX32 R5, R16, R2.reuse, 0x1, P4 ;  /* 0x0000000210057211 */ /* 0x080fe200020f0eff */
[----:B------:R-:W-:Y:S02]  /*7d000*/  VIADD R7, R12, UR6 ;  /* 0x000000060c077c36 */ /* 0x000fe40008000000 */
[----:B------:R-:W-:Y:S01]  /*7d010*/  STL.64 [R1+0x418], R22 ;  /* 0x0004181601007387 */ /* 0x000fe20000100a00 */
[-C--:B------:R-:W-:Y:S01]  /*7d020*/  IADD3 R16, P3, PT, R15, R3.reuse, RZ ;  /* 0x000000030f107210 */ /* 0x080fe20007f7e0ff */
[----:B------:R-:W0:Y:S02]  /*7d030*/  LDCU UR6, c[0x0][0x39c] ;  /* 0x00007380ff0677ac */ /* 0x000e240008000800 */
[----:B------:R4:W-:Y:S01]  /*7d040*/  STL.64 [R1+0x410], R20 ;  /* 0x0004101401007387 */ /* 0x0009e20000100a00 */
[----:B------:R-:W-:Y:S01]  /*7d050*/  VIADD R6, R7, UR4 ;  /* 0x0000000407067c36 */ /* 0x000fe20008000000 */
[----:B------:R-:W-:Y:S01]  /*7d060*/  LEA.HI.X.SX32 R17, R15, R2, 0x1, P3 ;  /* 0x000000020f117211 */ /* 0x000fe200018f0eff */
[----:B------:R-:W0:Y:S01]  /*7d070*/  LDCU UR4, c[0x0][0x39c] ;  /* 0x00007380ff0477ac */ /* 0x000e220008000800 */
[----:B------:R1:W-:Y:S01]  /*7d080*/  STL.64 [R1+0x408], R4 ;  /* 0x0004080401007387 */ /* 0x0003e20000100a00 */
[----:B------:R-:W-:Y:S01]  /*7d090*/  VIADD R69, R6, UR8 ;  /* 0x0000000806457c36 */ /* 0x000fe20008000000 */
[----:B------:R-:W0:Y:S01]  /*7d0a0*/  LDCU UR8, c[0x0][0x39c] ;  /* 0x00007380ff0877ac */ /* 0x000e220008000800 */
[----:B----4-:R-:W-:-:S02]  /*7d0b0*/  IADD3 R20, P0, PT, R19, R3, RZ ;  /* 0x0000000313147210 */ /* 0x010fc40007f1e0ff */
[CC--:B-1----:R-:W-:Y:S02]  /*7d0c0*/  IADD3 R4, P4, PT, R14.reuse, R3.reuse, RZ ;  /* 0x000000030e047210 */ /* 0x0c2fe40007f9e0ff */
[-C--:B------:R-:W-:Y:S02]  /*7d0d0*/  LEA.HI.X.SX32 R21, R19, R2.reuse, 0x1, P0 ;  /* 0x0000000213157211 */ /* 0x080fe400000f0eff */
[----:B------:R-:W-:Y:S01]  /*7d0e0*/  LEA.HI.X.SX32 R5, R14, R2, 0x1, P4 ;  /* 0x000000020e057211 */ /* 0x000fe200020f0eff */
[----:B------:R-:W-:Y:S02]  /*7d0f0*/  VIADD R68, R69, UR5 ;  /* 0x0000000545447c36 */ /* 0x000fe40008000000 */
[----:B------:R-:W-:Y:S01]  /*7d100*/  STL.64 [R1+0x400], R20 ;  /* 0x0004001401007387 */ /* 0x000fe20000100a00 */
[----:B------:R-:W-:Y:S01]  /*7d110*/  IADD3 R14, P3, PT, R9, R3, RZ ;  /* 0x00000003090e7210 */ /* 0x000fe20007f7e0ff */
[----:B------:R-:W1:Y:S02]  /*7d120*/  LDCU UR5, c[0x0][0x39c] ;  /* 0x00007380ff0577ac */ /* 0x000e640008000800 */
[----:B------:R4:W-:Y:S01]  /*7d130*/  STL.64 [R1+0x3f8], R16 ;  /* 0x0003f81001007387 */ /* 0x0009e20000100a00 */
[----:B------:R-:W-:-:S03]  /*7d140*/  VIADD R0, R68, UR74 ;  /* 0x0000004a44007c36 */ /* 0x000fc60008000000 */
[----:B------:R0:W-:Y:S01]  /*7d150*/  STL.64 [R1+0x3f0], R4 ;  /* 0x0003f00401007387 */ /* 0x0001e20000100a00 */
[-C--:B------:R-:W-:Y:S02]  /*7d160*/  LEA.HI.X.SX32 R15, R9, R2.reuse, 0x1, P3 ;  /* 0x00000002090f7211 */ /* 0x080fe400018f0eff */
[-C--:B----4-:R-:W-:Y:S02]  /*7d170*/  IADD3 R16, P0, PT, R18, R3.reuse, RZ ;  /* 0x0000000312107210 */ /* 0x090fe40007f1e0ff */
[----:B0-----:R-:W-:Y:S02]  /*7d180*/  IADD3 R4, P4, PT, R8, R3, RZ ;  /* 0x0000000308047210 */ /* 0x001fe40007f9e0ff */
[-C--:B------:R-:W-:Y:S02]  /*7d190*/  LEA.HI.X.SX32 R17, R18, R2.reuse, 0x1, P0 ;  /* 0x0000000212117211 */ /* 0x080fe400000f0eff */
[----:B------:R-:W-:Y:S01]  /*7d1a0*/  LEA.HI.X.SX32 R5, R8, R2, 0x1, P4 ;  /* 0x0000000208057211 */ /* 0x000fe200020f0eff */
[----:B------:R-:W-:-:S02]  /*7d1b0*/  VIADD R72, R0, UR73 ;  /* 0x0000004900487c36 */ /* 0x000fc40008000000 */
[----:B------:R0:W-:Y:S02]  /*7d1c0*/  STL.64 [R1+0x3e8], R16 ;  /* 0x0003e81001007387 */ /* 0x0001e40000100a00 */
[----:B------:R-:W-:Y:S02]  /*7d1d0*/  VIADD R71, R72, UR72 ;  /* 0x0000004848477c36 */ /* 0x000fe40008000000 */
[----:B------:R-:W-:Y:S01]  /*7d1e0*/  STL.64 [R1+0x2748], R4 ;  /* 0x0027480401007387 */ /* 0x000fe20000100a00 */
[----:B------:R-:W-:-:S03]  /*7d1f0*/  IADD3 R8, P4, PT, R10, R3, RZ ;  /* 0x000000030a087210 */ /* 0x000fc60007f9e0ff */
[----:B------:R4:W-:Y:S01]  /*7d200*/  STL.64 [R1+0x3e0], R14 ;  /* 0x0003e00e01007387 */ /* 0x0009e20000100a00 */
[-C--:B0-----:R-:W-:Y:S01]  /*7d210*/  IADD3 R16, P0, PT, R13, R3.reuse, RZ ;  /* 0x000000030d107210 */ /* 0x081fe20007f1e0ff */
[----:B------:R-:W-:Y:S01]  /*7d220*/  VIADD R70, R71, UR71 ;  /* 0x0000004747467c36 */ /* 0x000fe20008000000 */
[-C--:B------:R-:W-:Y:S02]  /*7d230*/  LEA.HI.X.SX32 R9, R10, R2.reuse, 0x1, P4 ;  /* 0x000000020a097211 */ /* 0x080fe400020f0eff */
[----:B------:R-:W-:Y:S02]  /*7d240*/  LEA.HI.X.SX32 R17, R13, R2, 0x1, P0 ;  /* 0x000000020d117211 */ /* 0x000fe400000f0eff */
[----:B----4-:R-:W-:Y:S01]  /*7d250*/  IADD3 R14, P3, PT, R11, R3, RZ ;  /* 0x000000030b0e7210 */ /* 0x010fe20007f7e0ff */
[----:B------:R-:W-:-:S03]  /*7d260*/  VIADD R75, R70, UR70 ;  /* 0x00000046464b7c36 */ /* 0x000fc60008000000 */
[-C--:B------:R-:W-:Y:S01]  /*7d270*/  LEA.HI.X.SX32 R15, R11, R2.reuse, 0x1, P3 ;  /* 0x000000020b0f7211 */ /* 0x080fe200018f0eff */
[----:B------:R-:W-:Y:S01]  /*7d280*/  STL.64 [R1+0x3d0], R16 ;  /* 0x0003d01001007387 */ /* 0x000fe20000100a00 */
[-C--:B------:R-:W-:Y:S01]  /*7d290*/  IADD3 R10, P0, PT, R12, R3.reuse, RZ ;  /* 0x000000030c0a7210 */ /* 0x080fe20007f1e0ff */
[----:B------:R-:W-:Y:S02]  /*7d2a0*/  VIADD R74, R75, UR69 ;  /* 0x000000454b4a7c36 */ /* 0x000fe40008000000 */
[----:B------:R-:W-:Y:S04]  /*7d2b0*/  STL.64 [R1+0x3c8], R14 ;  /* 0x0003c80e01007387 */ /* 0x000fe80000100a00 */
[----:B------:R0:W-:Y:S01]  /*7d2c0*/  STL.64 [R1+0x3c0], R8 ;  /* 0x0003c00801007387 */ /* 0x0001e20000100a00 */
[----:B------:R-:W-:Y:S01]  /*7d2d0*/  IADD3 R4, P4, PT, R6, R3, RZ ;  /* 0x0000000306047210 */ /* 0x000fe20007f9e0ff */
[----:B------:R-:W-:Y:S01]  /*7d2e0*/  VIADD R73, R74, UR68 ;  /* 0x000000444a497c36 */ /* 0x000fe20008000000 */
[----:B------:R-:W-:-:S02]  /*7d2f0*/  LEA.HI.X.SX32 R11, R12, R2, 0x1, P0 ;  /* 0x000000020c0b7211 */ /* 0x000fc400000f0eff */
[----:B------:R-:W-:Y:S02]  /*7d300*/  LEA.HI.X.SX32 R5, R6, R2, 0x1, P4 ;  /* 0x0000000206057211 */ /* 0x000fe400020f0eff */
[----:B0-----:R-:W-:-:S04]  /*7d310*/  IADD3 R8, P3, PT, R7, R3, RZ ;  /* 0x0000000307087210 */ /* 0x001fc80007f7e0ff */
[----:B------:R-:W-:Y:S01]  /*7d320*/  LEA.HI.X.SX32 R9, R7, R2, 0x1, P3 ;  /* 0x0000000207097211 */ /* 0x000fe200018f0eff */
[----:B------:R-:W-:Y:S01]  /*7d330*/  VIADD R78, R73, UR67 ;  /* 0x00000043494e7c36 */ /* 0x000fe20008000000 */
[----:B------:R-:W-:Y:S01]  /*7d340*/  STL.64 [R1+0x3b8], R10 ;  /* 0x0003b80a01007387 */ /* 0x000fe20000100a00 */
[----:B------:R-:W-:-:S03]  /*7d350*/  IADD3 R6, P3, PT, R68, R3, RZ ;  /* 0x0000000344067210 */ /* 0x000fc60007f7e0ff */
[----:B------:R0:W-:Y:S01]  /*7d360*/  STL.64 [R1+0x3b0], R8 ;  /* 0x0003b00801007387 */ /* 0x0001e20000100a00 */
[----:B------:R-:W-:-:S03]  /*7d370*/  VIADD R77, R78, UR66 ;  /* 0x000000424e4d7c36 */ /* 0x000fc60008000000 */
[----:B------:R4:W-:Y:S01]  /*7d380*/  STL.64 [R1+0x3a8], R4 ;  /* 0x0003a80401007387 */ /* 0x0009e20000100a00 */
[-C--:B------:R-:W-:Y:S01]  /*7d390*/  LEA.HI.X.SX32 R7, R68, R2.reuse, 0x1, P3 ;  /* 0x0000000244077211 */ /* 0x080fe200018f0eff */
[----:B------:R-:W-:Y:S01]  /*7d3a0*/  VIADD R76, R77, UR65 ;  /* 0x000000414d4c7c36 */ /* 0x000fe20008000000 */
[CC--:B0-----:R-:W-:Y:S02]  /*7d3b0*/  IADD3 R8, P0, PT, R69.reuse, R3.reuse, RZ ;  /* 0x0000000345087210 */ /* 0x0c1fe40007f1e0ff */
[C---:B----4-:R-:W-:Y:S02]  /*7d3c0*/  IADD3 R4, P4, PT, R0.reuse, R3, RZ ;  /* 0x0000000300047210 */ /* 0x050fe40007f9e0ff */
[-C--:B------:R-:W-:Y:S02]  /*7d3d0*/  LEA.HI.X.SX32 R9, R69, R2.reuse, 0x1, P0 ;  /* 0x0000000245097211 */ /* 0x080fe400000f0eff */
[----:B------:R-:W-:Y:S01]  /*7d3e0*/  LEA.HI.X.SX32 R5, R0, R2, 0x1, P4 ;  /* 0x0000000200057211 */ /* 0x000fe200020f0eff */
[----:B------:R-:W-:-:S02]  /*7d3f0*/  VIADD R81, R76, UR64 ;  /* 0x000000404c517c36 */ /* 0x000fc40008000000 */
[----:B------:R0:W-:Y:S04]  /*7d400*/  STL.64 [R1+0x3a0], R8 ;  /* 0x0003a00801007387 */ /* 0x0001e80000100a00 */
[----:B------:R4:W-:Y:S01]  /*7d410*/  STL.64 [R1+0x398], R6 ;  /* 0x0003980601007387 */ /* 0x0009e20000100a00 */
[----:B------:R-:W-:-:S03]  /*7d420*/  VIADD R80, R81, UR63 ;  /* 0x0000003f51507c36 */ /* 0x000fc60008000000 */
[----:B------:R1:W-:Y:S01]  /*7d430*/  STL.64 [R1+0x390], R4 ;  /* 0x0003900401007387 */ /* 0x0003e20000100a00 */
[-C--:B0-----:R-:W-:Y:S02]  /*7d440*/  IADD3 R8, P4, PT, R70, R3.reuse, RZ ;  /* 0x0000000346087210 */ /* 0x081fe40007f9e0ff */
[CC--:B----4-:R-:W-:Y:S02]  /*7d450*/  IADD3 R6, P0, PT, R72.reuse, R3.reuse, RZ ;  /* 0x0000000348067210 */ /* 0x0d0fe40007f1e0ff */
[CC--:B-1----:R-:W-:Y:S02]  /*7d460*/  IADD3 R4, P3, PT, R71.reuse, R3.reuse, RZ ;  /* 0x0000000347047210 */ /* 0x0c2fe40007f7e0ff */
[-C--:B------:R-:W-:Y:S02]  /*7d470*/  LEA.HI.X.SX32 R7, R72, R2.reuse, 0x1, P0 ;  /* 0x0000000248077211 */ /* 0x080fe400000f0eff */
[-C--:B------:R-:W-:Y:S01]  /*7d480*/  LEA.HI.X.SX32 R9, R70, R2.reuse, 0x1, P4 ;  /* 0x0000000246097211 */ /* 0x080fe200020f0eff */
[----:B------:R-:W-:Y:S01]  /*7d490*/  VIADD R79, R80, UR62 ;  /* 0x0000003e504f7c36 */ /* 0x000fe20008000000 */
[----:B------:R-:W-:Y:S01]  /*7d4a0*/  LEA.HI.X.SX32 R5, R71, R2, 0x1, P3 ;  /* 0x0000000247057211 */ /* 0x000fe200018f0eff */
[----:B------:R-:W-:Y:S01]  /*7d4b0*/  STL.64 [R1+0x2708], R6 ;  /* 0x0027080601007387 */ /* 0x000fe20000100a00 */
[----:B------:R-:W-:Y:S01]  /*7d4c0*/  IADD3 R10, P3, PT, R74, R3, RZ ;  /* 0x000000034a0a7210 */ /* 0x000fe20007f7e0ff */
[----:B------:R-:W-:-:S02]  /*7d4d0*/  VIADD R84, R79, UR61 ;  /* 0x0000003d4f547c36 */ /* 0x000fc40008000000 */
[----:B------:R-:W-:Y:S04]  /*7d4e0*/  STL.64 [R1+0x26f8], R8 ;  /* 0x0026f80801007387 */ /* 0x000fe80000100a00 */
[----:B------:R0:W-:Y:S01]  /*7d4f0*/  STL.64 [R1+0x380], R4 ;  /* 0x0003800401007387 */ /* 0x0001e20000100a00 */
[----:B------:R-:W-:Y:S01]  /*7d500*/  VIADD R83, R84, UR60 ;  /* 0x0000003c54537c36 */ /* 0x000fe20008000000 */
[----:B------:R-:W-:Y:S02]  /*7d510*/  LEA.HI.X.SX32 R11, R74, R2, 0x1, P3 ;  /* 0x000000024a0b7211 */ /* 0x000fe400018f0eff */
[-C--:B------:R-:W-:Y:S01]  /*7d520*/  IADD3 R12, P4, PT, R73, R3.reuse, RZ ;  /* 0x00000003490c7210 */ /* 0x080fe20007f9e0ff */
[----:B------:R-:W-:Y:S01]  /*7d530*/  VIADD R82, R83, UR59 ;  /* 0x0000003b53527c36 */ /* 0x000fe20008000000 */
[----:B0-----:R-:W-:-:S04]  /*7d540*/  IADD3 R4, P0, PT, R75, R3, RZ ;  /* 0x000000034b047210 */ /* 0x001fc80007f1e0ff */
[-C--:B------:R-:W-:Y:S01]  /*7d550*/  LEA.HI.X.SX32 R5, R75, R2.reuse, 0x1, P0 ;  /* 0x000000024b057211 */ /* 0x080fe200000f0eff */
[----:B------:R-:W-:Y:S01]  /*7d560*/  STL.64 [R1+0x26e8], R10 ;  /* 0x0026e80a01007387 */ /* 0x000fe20000100a00 */
[-C--:B------:R-:W-:Y:S01]  /*7d570*/  IADD3 R14, P3, PT, R77, R3.reuse, RZ ;  /* 0x000000034d0e7210 */ /* 0x080fe20007f7e0ff */
[----:B------:R-:W-:Y:S02]  /*7d580*/  VIADD R87, R82, UR58 ;  /* 0x0000003a52577c36 */ /* 0x000fe40008000000 */
[----:B------:R0:W-:Y:S01]  /*7d590*/  STL.64 [R1+0x370], R4 ;  /* 0x0003700401007387 */ /* 0x0001e20000100a00 */
[-C--:B------:R-:W-:Y:S02]  /*7d5a0*/  LEA.HI.X.SX32 R13, R73, R2.reuse, 0x1, P4 ;  /* 0x00000002490d7211 */ /* 0x080fe400020f0eff */
[----:B------:R-:W-:Y:S01]  /*7d5b0*/  LEA.HI.X.SX32 R15, R77, R2, 0x1, P3 ;  /* 0x000000024d0f7211 */ /* 0x000fe200018f0eff */
[----:B------:R-:W-:Y:S01]  /*7d5c0*/  VIADD R86, R87, UR57 ;  /* 0x0000003957567c36 */ /* 0x000fe20008000000 */
[----:B------:R-:W-:-:S02]  /*7d5d0*/  IADD3 R16, P4, PT, R76, R3, RZ ;  /* 0x000000034c107210 */ /* 0x000fc40007f9e0ff */
[CC--:B0-----:R-:W-:Y:S01]  /*7d5e0*/  IADD3 R4, P0, PT, R78.reuse, R3.reuse, RZ ;  /* 0x000000034e047210 */ /* 0x0c1fe20007f1e0ff */
[----:B------:R-:W-:Y:S03]  /*7d5f0*/  STL.64 [R1+0x2718], R12 ;  /* 0x0027180c01007387 */ /* 0x000fe60000100a00 */
[-C--:B------:R-:W-:Y:S01]  /*7d600*/  LEA.HI.X.SX32 R5, R78, R2.reuse, 0x1, P0 ;  /* 0x000000024e057211 */ /* 0x080fe200000f0eff */
[----:B------:R-:W-:Y:S01]  /*7d610*/  STL.64 [R1+0x2720], R14 ;  /* 0x0027200e01007387 */ /* 0x000fe20000100a00 */
[-C--:B------:R-:W-:Y:S01]  /*7d620*/  LEA.HI.X.SX32 R17, R76, R2.reuse, 0x1, P4 ;  /* 0x000000024c117211 */ /* 0x080fe200020f0eff */
[----:B------:R-:W-:Y:S01]  /*7d630*/  VIADD R85, R86, UR56 ;  /* 0x0000003856557c36 */ /* 0x000fe20008000000 */
[-C--:B------:R-:W-:Y:S01]  /*7d640*/  IADD3 R6, P0, PT, R81, R3.reuse, RZ ;  /* 0x0000000351067210 */ /* 0x080fe20007f1e0ff */
[----:B------:R0:W-:Y:S01]  /*7d650*/  STL.64 [R1+0x358], R4 ;  /* 0x0003580401007387 */ /* 0x0001e20000100a00 */
[----:B------:R-:W-:Y:S01]  /*7d660*/  IADD3 R18, P4, PT, R79, R3, RZ ;  /* 0x000000034f127210 */ /* 0x000fe20007f9e0ff */
[----:B------:R-:W-:Y:S01]  /*7d670*/  VIADD R90, R85, UR55 ;  /* 0x00000037555a7c36 */ /* 0x000fe20008000000 */
[----:B------:R-:W-:-:S02]  /*7d680*/  LEA.HI.X.SX32 R7, R81, R2, 0x1, P0 ;  /* 0x0000000251077211 */ /* 0x000fc400000f0eff */
[----:B------:R-:W-:Y:S01]  /*7d690*/  LEA.HI.X.SX32 R19, R79, R2, 0x1, P4 ;  /* 0x000000024f137211 */ /* 0x000fe200020f0eff */
[----:B------:R-:W-:Y:S01]  /*7d6a0*/  STL.64 [R1+0x2728], R16 ;  /* 0x0027281001007387 */ /* 0x000fe20000100a00 */
[----:B0-----:R-:W-:Y:S01]  /*7d6b0*/  IADD3 R4, P3, PT, R80, R3, RZ ;  /* 0x0000000350047210 */ /* 0x001fe20007f7e0ff */
[----:B------:R-:W-:-:S03]  /*7d6c0*/  VIADD R89, R90, UR54 ;  /* 0x000000365a597c36 */ /* 0x000fc60008000000 */
[----:B------:R-:W-:Y:S01]  /*7d6d0*/  LEA.HI.X.SX32 R5, R80, R2, 0x1, P3 ;  /* 0x0000000250057211 */ /* 0x000fe200018f0eff */
[----:B------:R-:W-:Y:S01]  /*7d6e0*/  STL.64 [R1+0x340], R6 ;  /* 0x0003400601007387 */ /* 0x000fe20000100a00 */
[----:B------:R-:W-:-:S03]  /*7d6f0*/  IADD3 R20, P3, PT, R83, R3, RZ ;  /* 0x0000000353147210 */ /* 0x000fc60007f7e0ff */
[----:B------:R-:W-:Y:S01]  /*7d700*/  STL.64 [R1+0x2738], R18 ;  /* 0x0027381201007387 */ /* 0x000fe20000100a00 */
[----:B------:R-:W-:-:S03]  /*7d710*/  VIADD R88, R89, UR53 ;  /* 0x0000003559587c36 */ /* 0x000fc60008000000 */
[----:B------:R0:W-:Y:S01]  /*7d720*/  STL.64 [R1+0x338], R4 ;  /* 0x0003380401007387 */ /* 0x0001e20000100a00 */
[-C--:B------:R-:W-:Y:S01]  /*7d730*/  LEA.HI.X.SX32 R21, R83, R2.reuse, 0x1, P3 ;  /* 0x0000000253157211 */ /* 0x080fe200018f0eff */
[----:B------:R-:W-:Y:S01]  /*7d740*/  VIADD R92, R88, UR52 ;  /* 0x00000034585c7c36 */ /* 0x000fe20008000000 */
[-C--:B------:R-:W-:Y:S02]  /*7d750*/  IADD3 R22, P4, PT, R82, R3.reuse, RZ ;  /* 0x0000000352167210 */ /* 0x080fe40007f9e0ff */
[C---:B0-----:R-:W-:Y:S01]  /*7d760*/  IADD3 R4, P0, PT, R84.reuse, R3, RZ ;  /* 0x0000000354047210 */ /* 0x041fe20007f1e0ff */
[----:B------:R-:W-:Y:S03]  /*7d770*/  STL [R1+0x2740], R21 ;  /* 0x0027401501007387 */ /* 0x000fe60000100800 */
[-C--:B------:R-:W-:Y:S01]  /*7d780*/  LEA.HI.X.SX32 R5, R84, R2.reuse, 0x1, P0 ;  /* 0x0000000254057211 */ /* 0x080fe200000f0eff */
[----:B------:R-:W-:Y:S01]  /*7d790*/  STL [R1+0x2750], R20 ;  /* 0x0027501401007387 */ /* 0x000fe20000100800 */
[----:B------:R-:W-:Y:S01]  /*7d7a0*/  VIADD R91, R92, UR51 ;  /* 0x000000335c5b7c36 */ /* 0x000fe20008000000 */
[----:B------:R-:W-:-:S02]  /*7d7b0*/  LEA.HI.X.SX32 R23, R82, R2, 0x1, P4 ;  /* 0x0000000252177211 */ /* 0x000fc400020f0eff */
[----:B------:R0:W-:Y:S01]  /*7d7c0*/  STL.64 [R1+0x328], R4 ;  /* 0x0003280401007387 */ /* 0x0001e20000100a00 */
[----:B------:R-:W-:Y:S01]  /*7d7d0*/  IADD3 R6, P0, PT, R87, R3, RZ ;  /* 0x0000000357067210 */ /* 0x000fe20007f1e0ff */
[----:B------:R-:W-:-:S03]  /*7d7e0*/  VIADD R68, R91, UR50 ;  /* 0x000000325b447c36 */ /* 0x000fc60008000000 */
[----:B------:R-:W-:Y:S02]  /*7d7f0*/  LEA.HI.X.SX32 R7, R87, R2, 0x1, P0 ;  /* 0x0000000257077211 */ /* 0x000fe400000f0eff */
[----:B0-----:R-:W-:Y:S01]  /*7d800*/  IADD3 R4, P4, PT, R85, R3, RZ ;  /* 0x0000000355047210 */ /* 0x001fe20007f9e0ff */
[----:B------:R-:W-:-:S03]  /*7d810*/  VIADD R93, R68, UR49 ;  /* 0x00000031445d7c36 */ /* 0x000fc60008000000 */
[----:B------:R-:W-:Y:S01]  /*7d820*/  LEA.HI.X.SX32 R5, R85, R2, 0x1, P4 ;  /* 0x0000000255057211 */ /* 0x000fe200020f0eff */
[----:B------:R-:W-:Y:S01]  /*7d830*/  STL.64 [R1+0x2758], R22 ;  /* 0x0027581601007387 */ /* 0x000fe20000100a00 */
[----:B------:R-:W-:-:S03]  /*7d840*/  VIADD R71, R93, UR48 ;  /* 0x000000305d477c36 */ /* 0x000fc60008000000 */
[----:B------:R0:W-:Y:S04]  /*7d850*/  STL.64 [R1+0x310], R6 ;  /* 0x0003100601007387 */ /* 0x0001e80000100a00 */
[----:B------:R1:W-:Y:S01]  /*7d860*/  STL.64 [R1+0x300], R4 ;  /* 0x0003000401007387 */ /* 0x0003e20000100a00 */
[-C--:B------:R-:W-:Y:S01]  /*7d870*/  IADD3 R24, P3, PT, R86, R3.reuse, RZ ;  /* 0x0000000356187210 */ /* 0x080fe20007f7e0ff */
[----:B------:R-:W-:Y:S01]  /*7d880*/  VIADD R0, R71, UR47 ;  /* 0x0000002f47007c36 */ /* 0x000fe20008000000 */
[-C--:B0-----:R-:W-:Y:S02]  /*7d890*/  IADD3 R6, P0, PT, R90, R3.reuse, RZ ;  /* 0x000000035a067210 */ /* 0x081fe40007f1e0ff */
[----:B-1----:R-:W-:Y:S02]  /*7d8a0*/  IADD3 R4, P4, PT, R88, R3, RZ ;  /* 0x0000000358047210 */ /* 0x002fe40007f9e0ff */
[----:B------:R-:W-:-:S02]  /*7d8b0*/  LEA.HI.X.SX32 R7, R90, R2, 0x1, P0 ;  /* 0x000000025a077211 */ /* 0x000fc400000f0eff */
[-C--:B------:R-:W-:Y:S01]  /*7d8c0*/  LEA.HI.X.SX32 R5, R88, R2.reuse, 0x1, P4 ;  /* 0x0000000258057211 */ /* 0x080fe200020f0eff */
[----:B------:R-:W-:Y:S01]  /*7d8d0*/  VIADD R75, R0, UR46 ;  /* 0x0000002e004b7c36 */ /* 0x000fe20008000000 */
[----:B------:R-:W-:Y:S01]  /*7d8e0*/  LEA.HI.X.SX32 R25, R86, R2, 0x1, P3 ;  /* 0x0000000256197211 */ /* 0x000fe200018f0eff */
[----:B------:R-:W-:Y:S01]  /*7d8f0*/  STL.64 [R1+0x2e0], R6 ;  /* 0x0002e00601007387 */ /* 0x000fe20000100a00 */
[----:B------:R-:W-:-:S03]  /*7d900*/  IADD3 R26, P3, PT, R89, R3, RZ ;  /* 0x00000003591a7210 */ /* 0x000fc60007f7e0ff */
[----:B------:R0:W-:Y:S01]  /*7d910*/  STL.64 [R1+0x2d0], R4 ;  /* 0x0002d00401007387 */ /* 0x0001e20000100a00 */
[----:B------:R-:W-:Y:S01]  /*7d920*/  VIADD R72, R75, UR45 ;  /* 0x0000002d4b487c36 */ /* 0x000fe20008000000 */
[----:B------:R-:W-:Y:S02]  /*7d930*/  LEA.HI.X.SX32 R27, R89, R2, 0x1, P3 ;  /* 0x00000002591b7211 */ /* 0x000fe400018f0eff */
[-C--:B------:R-:W-:Y:S01]  /*7d940*/  IADD3 R30, P3, PT, R91, R3.reuse, RZ ;  /* 0x000000035b1e7210 */ /* 0x080fe20007f7e0ff */
[----:B------:R-:W-:Y:S01]  /*7d950*/  VIADD R69, R72, UR44 ;  /* 0x0000002c48457c36 */ /* 0x000fe20008000000 */
[----:B0-----:R-:W-:-:S04]  /*7d960*/  IADD3 R4, P4, PT, R68, R3, RZ ;  /* 0x0000000344047210 */ /* 0x001fc80007f9e0ff */
[-C--:B------:R-:W-:Y:S02]  /*7d970*/  LEA.HI.X.SX32 R5, R68, R2.reuse, 0x1, P4 ;  /* 0x0000000244057211 */ /* 0x080fe400020f0eff */
[-C--:B------:R-:W-:Y:S02]  /*7d980*/  LEA.HI.X.SX32 R31, R91, R2.reuse, 0x1, P3 ;  /* 0x000000025b1f7211 */ /* 0x080fe400018f0eff */
[-C--:B------:R-:W-:Y:S01]  /*7d990*/  IADD3 R6, P3, PT, R71, R3.reuse, RZ ;  /* 0x0000000347067210 */ /* 0x080fe20007f7e0ff */
[----:B------:R0:W-:Y:S01]  /*7d9a0*/  STL.64 [R1+0x2b8], R4 ;  /* 0x0002b80401007387 */ /* 0x0001e20000100a00 */
[----:B------:R-:W-:Y:S02]  /*7d9b0*/  VIADD R78, R69, UR43 ;  /* 0x0000002b454e7c36 */ /* 0x000fe40008000000 */
[----:B------:R-:W-:Y:S02]  /*7d9c0*/  LEA.HI.X.SX32 R7, R71, R2, 0x1, P3 ;  /* 0x0000000247077211 */ /* 0x000fe400018f0eff */
[----:B------:R-:W-:Y:S01]  /*7d9d0*/  VIADD R74, R78, UR42 ;  /* 0x0000002a4e4a7c36 */ /* 0x000fe20008000000 */
[----:B0-----:R-:W-:-:S04]  /*7d9e0*/  IADD3 R4, P4, PT, R0, R3, RZ ;  /* 0x0000000300047210 */ /* 0x001fc80007f9e0ff */
[-C--:B------:R-:W-:Y:S01]  /*7d9f0*/  LEA.HI.X.SX32 R5, R0, R2.reuse, 0x1, P4 ;  /* 0x0000000200057211 */ /* 0x080fe200020f0eff */
[----:B------:R-:W-:Y:S01]  /*7da00*/  STL.64 [R1+0x2a8], R6 ;  /* 0x0002a80601007387 */ /* 0x000fe20000100a00 */
[----:B------:R-:W-:Y:S01]  /*7da10*/  VIADD R70, R74, UR41 ;  /* 0x000000294a467c36 */ /* 0x000fe20008000000 */
[-C--:B------:R-:W-:Y:S02]  /*7da20*/  IADD3 R28, P0, PT, R92, R3.reuse, RZ ;  /* 0x000000035c1c7210 */ /* 0x080fe40007f1e0ff */
        /* <DEDUP_REMOVED lines=12> */
[-C--:B------:R-:W-:Y:S01]  /*7daf0*/  IADD3 R38, P0, PT, R78, R3.reuse, RZ ;  /* 0x000000034e267210 */ /* 0x080fe20007f1e0ff */
[----:B------:R-:W-:Y:S01]  /*7db00*/  VIADD R82, R73, UR37 ;  /* 0x0000002549527c36 */ /* 0x000fe20008000000 */
[----:B0-----:R-:W-:-:S04]  /*7db10*/  IADD3 R4, P3, PT, R74, R3, RZ ;  /* 0x000000034a047210 */ /* 0x001fc80007f7e0ff */
[-C--:B------:R-:W-:Y:S01]  /*7db20*/  LEA.HI.X.SX32 R5, R74, R2.reuse, 0x1, P3 ;  /* 0x000000024a057211 */ /* 0x080fe200018f0eff */
[----:B------:R-:W-:Y:S01]  /*7db30*/  VIADD R79, R82, UR36 ;  /* 0x00000024524f7c36 */ /* 0x000fe20008000000 */
[-C--:B------:R-:W-:Y:S02]  /*7db40*/  LEA.HI.X.SX32 R39, R78, R2.reuse, 0x1, P0 ;  /* 0x000000024e277211 */ /* 0x080fe400000f0eff */
[CC--:B------:R-:W-:Y:S01]  /*7db50*/  IADD3 R6, P0, PT, R80.reuse, R3.reuse, RZ ;  /* 0x0000000350067210 */ /* 0x0c0fe20007f1e0ff */
[----:B------:R0:W-:Y:S01]  /*7db60*/  STL.64 [R1+0x558], R4 ;  /* 0x0005580401007387 */ /* 0x0001e20000100a00 */
[----:B------:R-:W-:Y:S01]  /*7db70*/  IADD3 R36, P4, PT, R69, R3, RZ ;  /* 0x0000000345247210 */ /* 0x000fe20007f9e0ff */
[----:B------:R-:W-:Y:S01]  /*7db80*/  VIADD R76, R79, UR35 ;  /* 0x000000234f4c7c36 */ /* 0x000fe20008000000 */
[-C--:B------:R-:W-:Y:S02]  /*7db90*/  LEA.HI.X.SX32 R7, R80, R2.reuse, 0x1, P0 ;  /* 0x0000000250077211 */ /* 0x080fe400000f0eff */
[----:B------:R-:W-:-:S02]  /*7dba0*/  LEA.HI.X.SX32 R37, R69, R2, 0x1, P4 ;  /* 0x0000000245257211 */ /* 0x000fc400020f0eff */
[-C--:B------:R-:W-:Y:S02]  /*7dbb0*/  IADD3 R40, P4, PT, R70, R3.reuse, RZ ;  /* 0x0000000346287210 */ /* 0x080fe40007f9e0ff */
[----:B0-----:R-:W-:Y:S01]  /*7dbc0*/  IADD3 R4, P3, PT, R77, R3, RZ ;  /* 0x000000034d047210 */ /* 0x001fe20007f7e0ff */
[----:B------:R-:W-:-:S03]  /*7dbd0*/  VIADD R83, R76, UR34 ;  /* 0x000000224c537c36 */ /* 0x000fc60008000000 */
[-C--:B------:R-:W-:Y:S01]  /*7dbe0*/  LEA.HI.X.SX32 R5, R77, R2.reuse, 0x1, P3 ;  /* 0x000000024d057211 */ /* 0x080fe200018f0eff */
[----:B------:R-:W-:Y:S01]  /*7dbf0*/  STL.64 [R1+0x568], R6 ;  /* 0x0005680601007387 */ /* 0x000fe20000100a00 */
[-C--:B------:R-:W-:Y:S01]  /*7dc00*/  LEA.HI.X.SX32 R41, R70, R2.reuse, 0x1, P4 ;  /* 0x0000000246297211 */ /* 0x080fe200020f0eff */
[----:B------:R-:W-:Y:S01]  /*7dc10*/  VIADD R81, R83, UR33 ;  /* 0x0000002153517c36 */ /* 0x000fe20008000000 */
[-C--:B------:R-:W-:Y:S01]  /*7dc20*/  IADD3 R42, P4, PT, R73, R3.reuse, RZ ;  /* 0x00000003492a7210 */ /* 0x080fe20007f9e0ff */
[----:B------:R0:W-:Y:S02]  /*7dc30*/  STL.64 [R1+0x560], R4 ;  /* 0x0005600401007387 */ /* 0x0001e40000100a00 */
[----:B------:R-:W-:Y:S01]  /*7dc40*/  VIADD R68, R81, UR32 ;  /* 0x0000002051447c36 */ /* 0x000fe20008000000 */
[----:B------:R-:W-:Y:S02]  /*7dc50*/  LEA.HI.X.SX32 R43, R73, R2, 0x1, P4 ;  /* 0x00000002492b7211 */ /* 0x000fe400020f0eff */
[----:B------:R-:W-:-:S02]  /*7dc60*/  IADD3 R46, P4, PT, R76, R3, RZ ;  /* 0x000000034c2e7210 */ /* 0x000fc40007f9e0ff */
[----:B0-----:R-:W-:-:S04]  /*7dc70*/  IADD3 R4, P0, PT, R82, R3, RZ ;  /* 0x0000000352047210 */ /* 0x001fc80007f1e0ff */
[-C--:B------:R-:W-:Y:S02]  /*7dc80*/  LEA.HI.X.SX32 R5, R82, R2.reuse, 0x1, P0 ;  /* 0x0000000252057211 */ /* 0x080fe400000f0eff */
[-C--:B------:R-:W-:Y:S02]  /*7dc90*/  LEA.HI.X.SX32 R47, R76, R2.reuse, 0x1, P4 ;  /* 0x000000024c2f7211 */ /* 0x080fe400020f0eff */
[CC--:B------:R-:W-:Y:S01]  /*7dca0*/  IADD3 R6, P0, PT, R83.reuse, R3.reuse, RZ ;  /* 0x0000000353067210 */ /* 0x0c0fe20007f1e0ff */
[----:B------:R0:W-:Y:S01]  /*7dcb0*/  STL.64 [R1+0x278], R4 ;  /* 0x0002780401007387 */ /* 0x0001e20000100a00 */
[C---:B------:R-:W-:Y:S02]  /*7dcc0*/  VIADD R84, R68.reuse, UR31 ;  /* 0x0000001f44547c36 */ /* 0x040fe40008000000 */
[----:B------:R-:W-:Y:S02]  /*7dcd0*/  LEA.HI.X.SX32 R7, R83, R2, 0x1, P0 ;  /* 0x0000000253077211 */ /* 0x000fe400000f0eff */
[----:B0-----:R-:W-:-:S04]  /*7dce0*/  IADD3 R4, P4, PT, R68, R3, RZ ;  /* 0x0000000344047210 */ /* 0x001fc80007f9e0ff */
[----:B------:R-:W-:Y:S01]  /*7dcf0*/  LEA.HI.X.SX32 R5, R68, R2, 0x1, P4 ;  /* 0x0000000244057211 */ /* 0x000fe200020f0eff */
[----:B------:R-:W-:Y:S04]  /*7dd00*/  STL.64 [R1+0x260], R6 ;  /* 0x0002600601007387 */ /* 0x000fe80000100a00 */
[----:B------:R0:W-:Y:S02]  /*7dd10*/  STL.64 [R1+0x250], R4 ;  /* 0x0002500401007387 */ /* 0x0001e40000100a00 */
[----:B0-----:R-:W-:-:S04]  /*7dd20*/  IADD3 R4, P0, PT, R84, R3, RZ ;  /* 0x0000000354047210 */ /* 0x001fc80007f1e0ff */
[----:B------:R-:W-:-:S05]  /*7dd30*/  LEA.HI.X.SX32 R5, R84, R2, 0x1, P0 ;  /* 0x0000000254057211 */ /* 0x000fca00000f0eff */
[----:B------:R0:W-:Y:S04]  /*7dd40*/  STL.64 [R1+0x248], R4 ;  /* 0x0002480401007387 */ /* 0x0001e80000100a00 */
[----:B0-----:R-:W4:Y:S01]  /*7dd50*/  LDL.LU R4, [R1+0x25e0] ;  /* 0x0025e00001047983 */ /* 0x001f220000300800 */
[----:B------:R-:W-:Y:S01]  /*7dd60*/  VIADD R71, R84, UR30 ;  /* 0x0000001e54477c36 */ /* 0x000fe20008000000 */
[----:B------:R-:W-:Y:S01]  /*7dd70*/  IADD3 R44, P3, PT, R79, R3, RZ ;  /* 0x000000034f2c7210 */ /* 0x000fe20007f7e0ff */
[----:B------:R-:W-:Y:S01]  /*7dd80*/  IMAD.MOV.U32 R12, RZ, RZ, R56 ;  /* 0x000000ffff0c7224 */ /* 0x000fe200078e0038 */
[----:B------:R-:W3:Y:S01]  /*7dd90*/  LDL.LU R5, [R1+0x25f4] ;  /* 0x0025f40001057983 */ /* 0x000ee20000300800 */
[----:B------:R-:W-:Y:S01]  /*7dda0*/  VIADD R0, R71, UR29 ;  /* 0x0000001d47007c36 */ /* 0x000fe20008000000 */
[----:B------:R-:W-:Y:S01]  /*7ddb0*/  LEA.HI.X.SX32 R45, R79, R2, 0x1, P3 ;  /* 0x000000024f2d7211 */ /* 0x000fe200018f0eff */
[----:B------:R-:W-:Y:S01]  /*7ddc0*/  IMAD.MOV.U32 R13, RZ, RZ, R57 ;  /* 0x000000ffff0d7224 */ /* 0x000fe200078e0039 */
[----:B------:R-:W3:Y:S01]  /*7ddd0*/  LDL.LU R9, [R1+0x2e8] ;  /* 0x0002e80001097983 */ /* 0x000ee20000300800 */
[----:B------:R-:W-:-:S04]  /*7dde0*/  VIADD R74, R0, UR77 ;  /* 0x0000004d004a7c36 */ /* 0x000fc80008000000 */
[----:B------:R-:W-:-:S04]  /*7ddf0*/  VIADD R72, R74, UR76 ;  /* 0x0000004c4a487c36 */ /* 0x000fc80008000000 */
[----:B------:R-:W-:-:S04]  /*7de00*/  VIADD R69, R72, UR28 ;  /* 0x0000001c48457c36 */ /* 0x000fc80008000000 */
[----:B------:R-:W-:-:S04]  /*7de10*/  VIADD R77, R69, UR27 ;  /* 0x0000001b454d7c36 */ /* 0x000fc80008000000 */
[----:B------:R-:W-:-:S04]  /*7de20*/  VIADD R73, R77, UR26 ;  /* 0x0000001a4d497c36 */ /* 0x000fc80008000000 */
[----:B------:R-:W-:-:S04]  /*7de30*/  VIADD R70, R73, UR25 ;  /* 0x0000001949467c36 */ /* 0x000fc80008000000 */
[----:B------:R-:W-:Y:S01]  /*7de40*/  VIADD R76, R70, UR24 ;  /* 0x00000018464c7c36 */ /* 0x000fe20008000000 */
[----:B------:R-:W-:-:S03]  /*7de50*/  IADD3 R48, P3, PT, R81, R3, RZ ;  /* 0x0000000351307210 */ /* 0x000fc60007f7e0ff */
[----:B------:R-:W-:Y:S01]  /*7de60*/  VIADD R75, R76, UR23 ;  /* 0x000000174c4b7c36 */ /* 0x000fe20008000000 */
[----:B------:R-:W-:-:S03]  /*7de70*/  LEA.HI.X.SX32 R49, R81, R2, 0x1, P3 ;  /* 0x0000000251317211 */ /* 0x000fc600018f0eff */
[----:B------:R-:W-:Y:S01]  /*7de80*/  VIADD R68, R75, UR22 ;  /* 0x000000164b447c36 */ /* 0x000fe20008000000 */
[----:B------:R-:W-:-:S03]  /*7de90*/  IADD3 R50, P3, PT, R71, R3, RZ ;  /* 0x0000000347327210 */ /* 0x000fc60007f7e0ff */
[----:B------:R-:W-:Y:S01]  /*7dea0*/  VIADD R78, R68, UR19 ;  /* 0x00000013444e7c36 */ /* 0x000fe20008000000 */
[-C--:B------:R-:W-:Y:S02]  /*7deb0*/  IADD3 R52, P4, PT, R0, R3.reuse, RZ ;  /* 0x0000000300347210 */ /* 0x080fe40007f9e0ff */
[-C--:B------:R-:W-:Y:S01]  /*7dec0*/  LEA.HI.X.SX32 R51, R71, R2.reuse, 0x1, P3 ;  /* 0x0000000247337211 */ /* 0x080fe200018f0eff */
[----:B------:R-:W-:Y:S01]  /*7ded0*/  VIADD R71, R78, UR14 ;  /* 0x0000000e4e477c36 */ /* 0x000fe20008000000 */
[-C--:B------:R-:W-:Y:S01]  /*7dee0*/  IADD3 R56, P3, PT, R72, R3.reuse, RZ ;  /* 0x0000000348387210 */ /* 0x080fe20007f7e0ff */
[----:B------:R-:W-:Y:S01]  /*7def0*/  IMAD.MOV.U32 R6, RZ, RZ, R62 ;  /* 0x000000ffff067224 */ /* 0x000fe200078e003e */
[-C--:B------:R-:W-:Y:S01]  /*7df00*/  LEA.HI.X.SX32 R53, R0, R2.reuse, 0x1, P4 ;  /* 0x0000000200357211 */ /* 0x080fe200020f0eff */
[----:B------:R-:W-:Y:S01]  /*7df10*/  IMAD.MOV.U32 R8, RZ, RZ, R58 ;  /* 0x000000ffff087224 */ /* 0x000fe200078e003a */
[----:B------:R-:W-:Y:S01]  /*7df20*/  LEA.HI.X.SX32 R57, R72, R2, 0x1, P3 ;  /* 0x0000000248397211 */ /* 0x000fe200018f0eff */
[----:B------:R-:W-:Y:S01]  /*7df30*/  VIADD R0, R71, UR13 ;  /* 0x0000000d47007c36 */ /* 0x000fe20008000000 */
[----:B------:R-:W-:-:S02]  /*7df40*/  IADD3 R58, P4, PT, R69, R3, RZ ;  /* 0x00000003453a7210 */ /* 0x000fc40007f9e0ff */
[-C--:B------:R-:W-:Y:S01]  /*7df50*/  IADD3 R62, P3, PT, R73, R3.reuse, RZ ;  /* 0x00000003493e7210 */ /* 0x080fe20007f7e0ff */
[----:B------:R-:W-:Y:S01]  /*7df60*/  IMAD.MOV.U32 R7, RZ, RZ, R63 ;  /* 0x000000ffff077224 */ /* 0x000fe200078e003f */
[-C--:B------:R-:W-:Y:S01]  /*7df70*/  LEA.HI.X.SX32 R59, R69, R2.reuse, 0x1, P4 ;  /* 0x00000002453b7211 */ /* 0x080fe200020f0eff */
[----:B------:R-:W-:Y:S01]  /*7df80*/  VIADD R72, R0, UR16 ;  /* 0x0000001000487c36 */ /* 0x000fe20008000000 */
[-C--:B------:R-:W-:Y:S01]  /*7df90*/  LEA.HI.X.SX32 R63, R73, R2.reuse, 0x1, P3 ;  /* 0x00000002493f7211 */ /* 0x080fe200018f0eff */
[----:B------:R-:W-:Y:S01]  /*7dfa0*/  IMAD.MOV.U32 R14, RZ, RZ, R54 ;  /* 0x000000ffff0e7224 */ /* 0x000fe200078e0036 */
[-C--:B------:R-:W-:Y:S02]  /*7dfb0*/  IADD3 R54, P0, PT, R74, R3.reuse, RZ ;  /* 0x000000034a367210 */ /* 0x080fe40007f1e0ff */
[-C--:B------:R-:W-:Y:S02]  /*7dfc0*/  IADD3 R64, P4, PT, R70, R3.reuse, RZ ;  /* 0x0000000346407210 */ /* 0x080fe40007f9e0ff */
[CC--:B------:R-:W-:Y:S01]  /*7dfd0*/  IADD3 R92, P3, PT, R75.reuse, R3.reuse, RZ ;  /* 0x000000034b5c7210 */ /* 0x0c0fe20007f7e0ff */
[----:B------:R-:W-:Y:S01]  /*7dfe0*/  VIADD R69, R72, UR18 ;  /* 0x0000001248457c36 */ /* 0x000fe20008000000 */
[-C--:B------:R-:W-:Y:S01]  /*7dff0*/  LEA.HI.X.SX32 R65, R70, R2.reuse, 0x1, P4 ;  /* 0x0000000246417211 */ /* 0x080fe200020f0eff */
[----:B------:R-:W-:Y:S01]  /*7e000*/  IMAD.MOV.U32 R15, RZ, RZ, R55 ;  /* 0x000000ffff0f7224 */ /* 0x000fe200078e0037 */
[-C--:B------:R-:W-:Y:S01]  /*7e010*/  LEA.HI.X.SX32 R55, R74, R2.reuse, 0x1, P0 ;  /* 0x000000024a377211 */ /* 0x080fe200000f0eff */
[----:B------:R-:W-:Y:S01]  /*7e020*/  IMAD.MOV.U32 R10, RZ, RZ, R60 ;  /* 0x000000ffff0a7224 */ /* 0x000fe200078e003c */
[----:B------:R-:W-:Y:S01]  /*7e030*/  LEA.HI.X.SX32 R93, R75, R2, 0x1, P3 ;  /* 0x000000024b5d7211 */ /* 0x000fe200018f0eff */
[----:B------:R-:W-:Y:S01]  /*7e040*/  VIADD R70, R69, UR15 ;  /* 0x0000000f45467c36 */ /* 0x000fe20008000000 */
[----:B------:R-:W-:-:S02]  /*7e050*/  IADD3 R60, P0, PT, R77, R3, RZ ;  /* 0x000000034d3c7210 */ /* 0x000fc40007f1e0ff */
[CC--:B------:R-:W-:Y:S02]  /*7e060*/  IADD3 R90, P4, PT, R68.reuse, R3.reuse, RZ ;  /* 0x00000003445a7210 */ /* 0x0c0fe40007f9e0ff */
[-C--:B------:R-:W-:Y:S01]  /*7e070*/  IADD3 R86, P3, PT, R71, R3.reuse, RZ ;  /* 0x0000000347567210 */ /* 0x080fe20007f7e0ff */
[----:B------:R-:W-:Y:S01]  /*7e080*/  IMAD.MOV.U32 R11, RZ, RZ, R61 ;  /* 0x000000ffff0b7224 */ /* 0x000fe200078e003d */
[-C--:B------:R-:W-:Y:S02]  /*7e090*/  LEA.HI.X.SX32 R61, R77, R2.reuse, 0x1, P0 ;  /* 0x000000024d3d7211 */ /* 0x080fe400000f0eff */
[-C--:B------:R-:W-:Y:S01]  /*7e0a0*/  LEA.HI.X.SX32 R91, R68, R2.reuse, 0x1, P4 ;  /* 0x00000002445b7211 */ /* 0x080fe200020f0eff */
[----:B------:R-:W-:Y:S01]  /*7e0b0*/  VIADD R68, R70, UR17 ;  /* 0x0000001146447c36 */ /* 0x000fe20008000000 */
[----:B------:R-:W-:Y:S02]  /*7e0c0*/  LEA.HI.X.SX32 R87, R71, R2, 0x1, P3 ;  /* 0x0000000247577211 */ /* 0x000fe400018f0eff */
[----:B------:R-:W-:-:S02]  /*7e0d0*/  IADD3 R66, P0, PT, R76, R3, RZ ;  /* 0x000000034c427210 */ /* 0x000fc40007f1e0ff */
[CC--:B------:R-:W-:Y:S02]  /*7e0e0*/  IADD3 R80, P3, PT, R69.reuse, R3.reuse, RZ ;  /* 0x0000000345507210 */ /* 0x0c0fe40007f7e0ff */
[-C--:B------:R-:W-:Y:S02]  /*7e0f0*/  IADD3 R84, P4, PT, R0, R3.reuse, RZ ;  /* 0x0000000300547210 */ /* 0x080fe40007f9e0ff */
[-C--:B------:R-:W-:Y:S02]  /*7e100*/  LEA.HI.X.SX32 R67, R76, R2.reuse, 0x1, P0 ;  /* 0x000000024c437211 */ /* 0x080fe400000f0eff */
[-C--:B------:R-:W-:Y:S02]  /*7e110*/  LEA.HI.X.SX32 R81, R69, R2.reuse, 0x1, P3 ;  /* 0x0000000245517211 */ /* 0x080fe400018f0eff */
[----:B------:R-:W-:Y:S02]  /*7e120*/  IADD3 R76, P3, PT, R68, R3, RZ ;  /* 0x00000003444c7210 */ /* 0x000fe40007f7e0ff */
[-C--:B------:R-:W-:Y:S01]  /*7e130*/  LEA.HI.X.SX32 R85, R0, R2.reuse, 0x1, P4 ;  /* 0x0000000200557211 */ /* 0x080fe200020f0eff */
[C---:B--2---:R-:W-:Y:S01]  /*7e140*/  VIADD R71, R68.reuse, UR12 ;  /* 0x0000000c44477c36 */ /* 0x044fe20008000000 */
[----:B------:R-:W-:Y:S01]  /*7e150*/  LEA.HI.X.SX32 R77, R68, R2, 0x1, P3 ;  /* 0x00000002444d7211 */ /* 0x000fe200018f0eff */
[----:B------:R-:W-:Y:S01]  /*7e160*/  IMAD.MOV.U32 R23, RZ, RZ, R13 ;  /* 0x000000ffff177224 */ /* 0x000fe200078e000d */
[----:B------:R-:W-:-:S02]  /*7e170*/  PRMT R68, R8, 0x9910, RZ ;  /* 0x0000991008447816 */ /* 0x000fc400000000ff */
[----:B----4-:R-:W-:Y:S02]  /*7e180*/  ISETP.LT.AND P4, PT, R4, UR6, !P1 ;  /* 0x0000000604007c0c */ /* 0x010fe4000cf81270 */
[C---:B------:R-:W-:Y:S01]  /*7e190*/  IADD3 R88, P0, PT, R78.reuse, R3, RZ ;  /* 0x000000034e587210 */ /* 0x040fe20007f1e0ff */
[----:B------:R-:W2:Y:S01]  /*7e1a0*/  LDL.LU R4, [R1+0x2ec] ;  /* 0x0002ec0001047983 */ /* 0x000ea20000300800 */
[----:B------:R-:W-:Y:S01]  /*7e1b0*/  VIADD R73, R71, UR11 ;  /* 0x0000000b47497c36 */ /* 0x000fe20008000000 */
[----:B------:R-:W0:Y:S02]  /*7e1c0*/  LDCU UR6, c[0x0][0x39c] ;  /* 0x00007380ff0677ac */ /* 0x000e240008000800 */
[----:B------:R-:W4:Y:S04]  /*7e1d0*/  LDL.LU R21, [R1+0x2f0] ;  /* 0x0002f00001157983 */ /* 0x000f280000300800 */
[----:B------:R-:W4:Y:S04]  /*7e1e0*/  LDL.LU R13, [R1+0x2f4] ;  /* 0x0002f400010d7983 */ /* 0x000f280000300800 */
[----:B------:R-:W2:Y:S01]  /*7e1f0*/  LDL.LU R8, [R1+0x25f8] ;  /* 0x0025f80001087983 */ /* 0x000ea20000300800 */
[----:B------:R-:W-:-:S02]  /*7e200*/  LEA.HI.X.SX32 R89, R78, R2, 0x1, P0 ;  /* 0x000000024e597211 */ /* 0x000fc400000f0eff */
[----:B------:R-:W-:Y:S01]  /*7e210*/  IADD3 R82, P0, PT, R72, R3, RZ ;  /* 0x0000000348527210 */ /* 0x000fe20007f1e0ff */
[----:B---3--:R-:W-:-:S03]  /*7e220*/  VIADD R0, R73, UR10 ;  /* 0x0000000a49007c36 */ /* 0x008fc60008000000 */
[-C--:B------:R-:W-:Y:S02]  /*7e230*/  LEA.HI.X.SX32 R83, R72, R2.reuse, 0x1, P0 ;  /* 0x0000000248537211 */ /* 0x080fe400000f0eff */
[-C--:B------:R-:W-:Y:S01]  /*7e240*/  IADD3 R78, P0, PT, R70, R3.reuse, RZ ;  /* 0x00000003464e7210 */ /* 0x080fe20007f1e0ff */
[----:B-----5:R-:W-:Y:S01]  /*7e250*/  VIADD R69, R0, UR9 ;  /* 0x0000000900457c36 */ /* 0x020fe20008000000 */
[----:B------:R-:W1:Y:S02]  /*7e260*/  LDCU UR9, c[0x0][0x39c] ;  /* 0x00007380ff0977ac */ /* 0x000e640008000800 */
[----:B------:R-:W-:Y:S02]  /*7e270*/  LEA.HI.X.SX32 R79, R70, R2, 0x1, P0 ;  /* 0x00000002464f7211 */ /* 0x000fe400000f0eff */
[-C--:B------:R-:W-:Y:S02]  /*7e280*/  IADD3 R74, P0, PT, R71, R3.reuse, RZ ;  /* 0x00000003474a7210 */ /* 0x080fe40007f1e0ff */
[----:B------:R-:W-:-:S02]  /*7e290*/  IADD3 R70, P3, PT, R69, R3, RZ ;  /* 0x0000000345467210 */ /* 0x000fc40007f7e0ff */
[-C--:B------:R-:W-:Y:S02]  /*7e2a0*/  LEA.HI.X.SX32 R75, R71, R2.reuse, 0x1, P0 ;  /* 0x00000002474b7211 */ /* 0x080fe400000f0eff */
[-C--:B------:R-:W-:Y:S02]  /*7e2b0*/  IADD3 R72, P0, PT, R73, R3.reuse, RZ ;  /* 0x0000000349487210 */ /* 0x080fe40007f1e0ff */
[-C--:B------:R-:W-:Y:S01]  /*7e2c0*/  LEA.HI.X.SX32 R71, R69, R2.reuse, 0x1, P3 ;  /* 0x0000000245477211 */ /* 0x080fe200018f0eff */
[----:B------:R-:W-:Y:S01]  /*7e2d0*/  IMAD.MOV.U32 R69, RZ, RZ, R68 ;  /* 0x000000ffff457224 */ /* 0x000fe200078e0044 */
[----:B------:R-:W-:Y:S01]  /*7e2e0*/  ISETP.LT.AND P3, PT, R5, UR4, !P1 ;  /* 0x0000000405007c0c */ /* 0x000fe2000cf61270 */
[----:B------:R-:W-:Y:S01]  /*7e2f0*/  IMAD.MOV.U32 R22, RZ, RZ, R12 ;  /* 0x000000ffff167224 */ /* 0x000fe200078e000c */
[-C--:B------:R-:W-:Y:S01]  /*7e300*/  LEA.HI.X.SX32 R73, R73, R2.reuse, 0x1, P0 ;  /* 0x0000000249497211 */ /* 0x080fe200000f0eff */
[----:B------:R-:W0:Y:S01]  /*7e310*/  LDL.LU R5, [R1+0x25dc] ;  /* 0x0025dc0001057983 */ /* 0x000e220000300800 */
[C---:B------:R-:W-:Y:S01]  /*7e320*/  IADD3 R68, P0, PT, R0.reuse, R3, RZ ;  /* 0x0000000300447210 */ /* 0x040fe20007f1e0ff */
[----:B------:R-:W-:Y:S01]  /*7e330*/  IMAD.MOV.U32 R16, RZ, RZ, R14 ;  /* 0x000000ffff107224 */ /* 0x000fe200078e000e */
[----:B------:R-:W-:Y:S01]  /*7e340*/  SHF.R.S32.HI R3, RZ, 0x8, R69 ;  /* 0x00000008ff037819 */ /* 0x000fe20000011445 */
[----:B------:R-:W3:Y:S01]  /*7e350*/  LDL.LU R12, [R1+0x25e4] ;  /* 0x0025e400010c7983 */ /* 0x000ee20000300800 */
[----:B------:R-:W-:Y:S01]  /*7e360*/  IMAD.MOV.U32 R17, RZ, RZ, R15 ;  /* 0x000000ffff117224 */ /* 0x000fe200078e000f */
[----:B------:R-:W-:Y:S01]  /*7e370*/  LEA.HI.X.SX32 R69, R0, R2, 0x1, P0 ;  /* 0x0000000200457211 */ /* 0x000fe200000f0eff */
[----:B------:R-:W3:Y:S01]  /*7e380*/  LDCU UR4, c[0x0][0x39c] ;  /* 0x00007380ff0477ac */ /* 0x000ee20008000800 */
[----:B------:R-:W5:Y:S04]  /*7e390*/  LDL.LU R14, [R1+0x2f8] ;  /* 0x0002f800010e7983 */ /* 0x000f680000300800 */
[----:B------:R-:W5:Y:S01]  /*7e3a0*/  LDL.LU R15, [R1+0x2fc] ;  /* 0x0002fc00010f7983 */ /* 0x000f620000300800 */
[----:B--2---:R-:W-:-:S02]  /*7e3b0*/  ISETP.LT.AND P0, PT, R8, UR5, !P1 ;  /* 0x0000000508007c0c */ /* 0x004fc4000cf01270 */
[----:B------:R-:W-:Y:S01]  /*7e3c0*/  F2FP.SATFINITE.E4M3.F32.PACK_AB_MERGE_C R4, R4, R9, RZ ;  /* 0x000000090404723e */ /* 0x000fe200048070ff */
[----:B------:R-:W2:Y:S01]  /*7e3d0*/  LDL.LU R8, [R1+0x25e8] ;  /* 0x0025e80001087983 */ /* 0x000ea20000300800 */
[----:B------:R-:W-:Y:S01]  /*7e3e0*/  IMAD.MOV.U32 R18, RZ, RZ, R10 ;  /* 0x000000ffff127224 */ /* 0x000fe200078e000a */
[----:B------:R-:W0:Y:S01]  /*7e3f0*/  LDCU UR5, c[0x0][0x39c] ;  /* 0x00007380ff0577ac */ /* 0x000e220008000800 */
[----:B------:R-:W-:Y:S01]  /*7e400*/  PRMT R0, R4, 0x9910, RZ ;  /* 0x0000991004007816 */ /* 0x000fe200000000ff */
[----:B------:R-:W-:Y:S01]  /*7e410*/  IMAD.MOV.U32 R19, RZ, RZ, R11 ;  /* 0x000000ffff137224 */ /* 0x000fe200078e000b */
[----:B------:R4:W-:Y:S02]  /*7e420*/  @P2 STG.E.U8 desc[UR20][R22.64], R3 ;  /* 0x0000000316002986 */ /* 0x0009e4000c101114 */
[----:B------:R-:W-:Y:S02]  /*7e430*/  SHF.R.S32.HI R0, RZ, 0x8, R0 ;  /* 0x00000008ff007819 */ /* 0x000fe40000011400 */
[----:B------:R-:W5:Y:S04]  /*7e440*/  LDL.LU.64 R10, [R1+0x7c0] ;  /* 0x0007c000010a7983 */ /* 0x000f680000300a00 */
[----:B------:R-:W5:Y:S04]  /*7e450*/  LDL.LU R9, [R1+0x100] ;  /* 0x0001000001097983 */ /* 0x000f680000300800 */
[----:B------:R1:W-:Y:S01]  /*7e460*/  @P5 STG.E.U8 desc[UR20][R16.64], R4 ;  /* 0x0000000410005986 */ /* 0x0003e2000c101114 */
[----:B----4-:R-:W-:-:S02]  /*7e470*/  F2FP.SATFINITE.E4M3.F32.PACK_AB_MERGE_C R3, R13, R21, RZ ;  /* 0x000000150d03723e */ /* 0x010fc400048070ff */
[----:B0-----:R-:W-:Y:S01]  /*7e480*/  ISETP.LT.AND P2, PT, R5, UR6, !P1 ;  /* 0x0000000605007c0c */ /* 0x001fe2000cf41270 */
[----:B------:R0:W-:Y:S01]  /*7e490*/  @P4 STG.E.U8 desc[UR20][R18.64], R0 ;  /* 0x0000000012004986 */ /* 0x0001e2000c101114 */
[----:B---3--:R-:W-:-:S03]  /*7e4a0*/  ISETP.LT.AND P5, PT, R12, UR4, !P1 ;  /* 0x000000040c007c0c */ /* 0x008fc6000cfa1270 */
[----:B------:R-:W3:Y:S01]  /*7e4b0*/  LDL.LU R5, [R1+0x104] ;  /* 0x0001040001057983 */ /* 0x000ee20000300800 */
[----:B------:R-:W4:Y:S03]  /*7e4c0*/  LDCU UR4, c[0x0][0x39c] ;  /* 0x00007380ff0477ac */ /* 0x000f260008000800 */
[----:B-1----:R-:W3:Y:S01]  /*7e4d0*/  LDL.LU R4, [R1+0x25ec] ;  /* 0x0025ec0001047983 */ /* 0x002ee20000300800 */
[----:B------:R-:W-:Y:S01]  /*7e4e0*/  PRMT R2, R3, 0x9910, RZ ;  /* 0x0000991003027816 */ /* 0x000fe200000000ff */
[----:B------:R-:W1:Y:S02]  /*7e4f0*/  LDCU UR6, c[0x0][0x39c] ;  /* 0x00007380ff0677ac */ /* 0x000e640008000800 */
[----:B------:R-:W4:Y:S04]  /*7e500*/  LDL.LU.64 R16, [R1+0x7b8] ;  /* 0x0007b80001107983 */ /* 0x000f280000300a00 */
[----:B------:R-:W4:Y:S01]  /*7e510*/  LDL.LU.64 R12, [R1+0x7b0] ;  /* 0x0007b000010c7983 */ /* 0x000f220000300a00 */
[----:B--2---:R-:W-:Y:S01]  /*7e520*/  ISETP.LT.AND P4, PT, R8, UR8, !P1 ;  /* 0x0000000808007c0c */ /* 0x004fe2000cf81270 */
[----:B0-----:R-:W-:-:S02]  /*7e530*/  IMAD.MOV.U32 R0, RZ, RZ, R2 ;  /* 0x000000ffff007224 */ /* 0x001fc400078e0002 */
[----:B------:R-:W4:Y:S01]  /*7e540*/  LDL.LU R8, [R1+0x25f0] ;  /* 0x0025f00001087983 */ /* 0x000f220000300800 */
[----:B-----5:R-:W-:Y:S01]  /*7e550*/  F2FP.SATFINITE.E4M3.F32.PACK_AB_MERGE_C R2, R15, R14, RZ ;  /* 0x0000000e0f02723e */ /* 0x020fe200048070ff */
[----:B------:R-:W0:Y:S01]  /*7e560*/  LDCU UR8, c[0x0][0x39c] ;  /* 0x00007380ff0877ac */ /* 0x000e220008000800 */
[----:B------:R-:W-:Y:S01]  /*7e570*/  SHF.R.S32.HI R0, RZ, 0x8, R0 ;  /* 0x00000008ff007819 */ /* 0x000fe20000011400 */
[----:B------:R2:W-:Y:S04]  /*7e580*/  @P3 STG.E.U8 desc[UR20][R6.64], R3 ;  /* 0x0000000306003986 */ /* 0x0005e8000c101114 */
[----:B------:R-:W5:Y:S04]  /*7e590*/  LDL.LU R23, [R1+0x108] ;  /* 0x0001080001177983 */ /* 0x000f680000300800 */
[----:B------:R-:W5:Y:S01]  /*7e5a0*/  LDL.LU R15, [R1+0x10c] ;  /* 0x00010c00010f7983 */ /* 0x000f620000300800 */
[----:B--2---:R-:W-:-:S03]  /*7e5b0*/  PRMT R3, R2, 0x9910, RZ ;  /* 0x0000991002037816 */ /* 0x004fc600000000ff */
[----:B------:R2:W-:Y:S01]  /*7e5c0*/  @P0 STG.E.U8 desc[UR20][R10.64], R0 ;  /* 0x000000000a000986 */ /* 0x0005e2000c101114 */
[----:B---3--:R-:W-:Y:S01]  /*7e5d0*/  ISETP.LT.AND P3, PT, R4, UR5, !P1 ;  /* 0x0000000504007c0c */ /* 0x008fe2000cf61270 */
[----:B--2---:R-:W-:Y:S02]  /*7e5e0*/  IMAD.MOV.U32 R0, RZ, RZ, R3 ;  /* 0x000000ffff007224 */ /* 0x004fe400078e0003 */
[----:B------:R-:W1:Y:S01]  /*7e5f0*/  LDL.LU R4, [R1+0x25c8] ;  /* 0x0025c80001047983 */ /* 0x000e620000300800 */
[----:B------:R-:W2:Y:S03]  /*7e600*/  LDCU UR5, c[0x0][0x39c] ;  /* 0x00007380ff0577ac */ /* 0x000ea60008000800 */
[----:B------:R-:W3:Y:S04]  /*7e610*/  LDL.LU.64 R6, [R1+0x7a8] ;  /* 0x0007a80001067983 */ /* 0x000ee80000300a00 */
[----:B------:R-:W2:Y:S01]  /*7e620*/  LDL.LU.64 R20, [R1+0x7a0] ;  /* 0x0007a00001147983 */ /* 0x000ea20000300a00 */
[----:B------:R-:W-:-:S03]  /*7e630*/  F2FP.SATFINITE.E4M3.F32.PACK_AB_MERGE_C R3, R5, R9, RZ ;  /* 0x000000090503723e */ /* 0x000fc600048070ff */
[----:B------:R-:W2:Y:S04]  /*7e640*/  LDL.LU R10, [R1+0x25cc] ;  /* 0x0025cc00010a7983 */ /* 0x000ea80000300800 */
[----:B------:R-:W3:Y:S01]  /*7e650*/  LDL.LU R11, [R1+0x110] ;  /* 0x00011000010b7983 */ /* 0x000ee20000300800 */
[----:B----4-:R-:W-:-:S03]  /*7e660*/  ISETP.LT.AND P0, PT, R8, UR4, !P1 ;  /* 0x0000000408007c0c */ /* 0x010fc6000cf01270 */
[----:B------:R4:W-:Y:S01]  /*7e670*/  @P2 STG.E.U8 desc[UR20][R16.64], R2 ;  /* 0x0000000210002986 */ /* 0x0009e2000c101114 */
[----:B------:R-:W-:Y:S01]  /*7e680*/  SHF.R.S32.HI R0, RZ, 0x8, R0 ;  /* 0x00000008ff007819 */ /* 0x000fe20000011400 */
[----:B------:R-:W0:Y:S02]  /*7e690*/  LDCU UR4, c[0x0][0x39c] ;  /* 0x00007380ff0477ac */ /* 0x000e240008000800 */
[----:B------:R-:W5:Y:S04]  /*7e6a0*/  LDL.LU R8, [R1+0x114] ;  /* 0x0001140001087983 */ /* 0x000f680000300800 */
[----:B------:R-:W5:Y:S04]  /*7e6b0*/  LDL.LU.64 R18, [R1+0x798] ;  /* 0x0007980001127983 */ /* 0x000f680000300a00 */
[----:B------:R-:W0:Y:S04]  /*7e6c0*/  LDL.LU R5, [R1+0x25d0] ;  /* 0x0025d00001057983 */ /* 0x000e280000300800 */
[----:B----4-:R-:W4:Y:S04]  /*7e6d0*/  LDL.LU.64 R16, [R1+0x790] ;  /* 0x0007900001107983 */ /* 0x010f280000300a00 */
[----:B------:R1:W-:Y:S02]  /*7e6e0*/  @P5 STG.E.U8 desc[UR20][R12.64], R0 ;  /* 0x000000000c005986 */ /* 0x0003e4000c101114 */
[----:B-1----:R-:W-:Y:S01]  /*7e6f0*/  ISETP.LT.AND P2, PT, R4, UR6, !P1 ;  /* 0x0000000604007c0c */ /* 0x002fe2000cf41270 */
[----:B------:R-:W1:Y:S01]  /*7e700*/  LDCU UR6, c[0x0][0x39c] ;  /* 0x00007380ff0677ac */ /* 0x000e620008000800 */
[----:B------:R-:W4:Y:S04]  /*7e710*/  LDL.LU R4, [R1+0x25d4] ;  /* 0x0025d40001047983 */ /* 0x000f280000300800 */
[----:B------:R-:W4:Y:S04]  /*7e720*/  LDL.LU R14, [R1+0x118] ;  /* 0x00011800010e7983 */ /* 0x000f280000300800 */
[----:B------:R-:W4:Y:S01]  /*7e730*/  LDL.LU R9, [R1+0x11c] ;  /* 0x00011c0001097983 */ /* 0x000f220000300800 */
[----:B--2---:R-:W-:Y:S01]  /*7e740*/  ISETP.LT.AND P5, PT, R10, UR5, !P1 ;  /* 0x000000050a007c0c */ /* 0x004fe2000cfa1270 */
[----:B------:R-:W2:Y:S02]  /*7e750*/  LDCU UR5, c[0x0][0x39c] ;  /* 0x00007380ff0577ac */ /* 0x000ea40008000800 */
[----:B------:R-:W2:Y:S04]  /*7e760*/  LDL.LU.64 R12, [R1+0x788] ;  /* 0x00078800010c7983 */ /* 0x000ea80000300a00 */
[----:B---3--:R3:W-:Y:S04]  /*7e770*/  @P4 STG.E.U8 desc[UR20][R6.64], R3 ;  /* 0x0000000306004986 */ /* 0x0087e8000c101114 */
[----:B------:R-:W1:Y:S01]  /*7e780*/  LDL.LU R10, [R1+0x25d8] ;  /* 0x0025d800010a7983 */ /* 0x000e620000300800 */
[----:B0-----:R-:W-:Y:S01]  /*7e790*/  ISETP.LT.AND P4, PT, R5, UR8, !P1 ;  /* 0x0000000805007c0c */ /* 0x001fe2000cf81270 */
[----:B------:R-:W0:Y:S02]  /*7e7a0*/  LDCU UR8, c[0x0][0x39c] ;  /* 0x00007380ff0877ac */ /* 0x000e240008000800 */
[----:B------:R-:W2:Y:S01]  /*7e7b0*/  LDL.LU R5, [R1+0x25b4] ;  /* 0x0025b40001057983 */ /* 0x000ea20000300800 */
[----:B------:R-:W-:-:S03]  /*7e7c0*/  PRMT R2, R3, 0x9910, RZ ;  /* 0x0000991003027816 */ /* 0x000fc600000000ff */
[----:B---3--:R-:W3:Y:S02]  /*7e7d0*/  LDL.LU.64 R6, [R1+0x780] ;  /* 0x0007800001067983 */ /* 0x008ee40000300a00 */
[----:B------:R-:W-:Y:S01]  /*7e7e0*/  IMAD.MOV.U32 R0, RZ, RZ, R2 ;  /* 0x000000ffff007224 */ /* 0x000fe200078e0002 */
[----:B-----5:R-:W-:Y:S02]  /*7e7f0*/  F2FP.SATFINITE.E4M3.F32.PACK_AB_MERGE_C R2, R15, R23, RZ ;  /* 0x000000170f02723e */ /* 0x020fe400048070ff */
[----:B------:R-:W5:Y:S02]  /*7e800*/  LDL.LU R15, [R1+0x120] ;  /* 0x00012000010f7983 */ /* 0x000f640000300800 */
[----:B------:R-:W-:Y:S02]  /*7e810*/  SHF.R.S32.HI R0, RZ, 0x8, R0 ;  /* 0x00000008ff007819 */ /* 0x000fe40000011400 */
[----:B------:R-:W-:-:S03]  /*7e820*/  PRMT R3, R2, 0x9910, RZ ;  /* 0x0000991002037816 */ /* 0x000fc600000000ff */
[----:B------:R0:W-:Y:S01]  /*7e830*/  @P3 STG.E.U8 desc[UR20][R20.64], R0 ;  /* 0x0000000014003986 */ /* 0x0001e2000c101114 */
[----:B----4-:R-:W-:Y:S01]  /*7e840*/  ISETP.LT.AND P3, PT, R4, UR4, !P1 ;  /* 0x0000000404007c0c */ /* 0x010fe2000cf61270 */
[----:B0-----:R-:W-:Y:S02]  /*7e850*/  IMAD.MOV.U32 R0, RZ, RZ, R3 ;  /* 0x000000ffff007224 */ /* 0x001fe400078e0003 */
[----:B------:R-:W5:Y:S01]  /*7e860*/  LDL.LU R4, [R1+0x124] ;  /* 0x0001240001047983 */ /* 0x000f620000300800 */
[----:B------:R-:W-:Y:S01]  /*7e870*/  F2FP.SATFINITE.E4M3.F32.PACK_AB_MERGE_C R3, R8, R11, RZ ;  /* 0x0000000b0803723e */ /* 0x000fe200048070ff */
[----:B------:R-:W0:Y:S01]  /*7e880*/  LDCU UR4, c[0x0][0x39c] ;  /* 0x00007380ff0477ac */ /* 0x000e220008000800 */
[----:B------:R-:W-:Y:S01]  /*7e890*/  SHF.R.S32.HI R0, RZ, 0x8, R0 ;  /* 0x00000008ff007819 */ /* 0x000fe20000011400 */
[----:B------:R4:W-:Y:S04]  /*7e8a0*/  @P0 STG.E.U8 desc[UR20][R18.64], R2 ;  /* 0x0000000212000986 */ /* 0x0009e8000c101114 */
[----:B------:R-:W0:Y:S01]  /*7e8b0*/  LDL.LU R8, [R1+0x25b8] ;  /* 0x0025b80001087983 */ /* 0x000e220000300800 */
[----:B-1----:R-:W-:-:S03]  /*7e8c0*/  ISETP.LT.AND P0, PT, R10, UR6, !P1 ;  /* 0x000000060a007c0c */ /* 0x002fc6000cf01270 */
[----:B------:R1:W-:Y:S01]  /*7e8d0*/  @P2 STG.E.U8 desc[UR20][R16.64], R0 ;  /* 0x0000000010002986 */ /* 0x0003e2000c101114 */
[----:B------:R-:W0:Y:S03]  /*7e8e0*/  LDCU UR6, c[0x0][0x39c] ;  /* 0x00007380ff0677ac */ /* 0x000e260008000800 */
[----:B----4-:R-:W4:Y:S04]  /*7e8f0*/  LDL.LU.64 R18, [R1+0x778] ;  /* 0x0007780001127983 */ /* 0x010f280000300a00 */
[----:B------:R-:W4:Y:S01]  /*7e900*/  LDL.LU.64 R10, [R1+0x770] ;  /* 0x00077000010a7983 */ /* 0x000f220000300a00 */
[----:B--2---:R-:W-:Y:S02]  /*7e910*/  ISETP.LT.AND P2, PT, R5, UR5, !P1 ;  /* 0x0000000505007c0c */ /* 0x004fe4000cf41270 */
[----:B------:R-:W-:Y:S01]  /*7e920*/  PRMT R2, R3, 0x9910, RZ ;  /* 0x0000991003027816 */ /* 0x000fe200000000ff */
[----:B------:R-:W2:Y:S01]  /*7e930*/  LDL.LU R5, [R1+0x25bc] ;  /* 0x0025bc0001057983 */ /* 0x000ea20000300800 */
[----:B------:R-:W0:Y:S03]  /*7e940*/  LDCU UR5, c[0x0][0x39c] ;  /* 0x00007380ff0577ac */ /* 0x000e260008000800 */
[----:B-1----:R-:W-:Y:S01]  /*7e950*/  IMAD.MOV.U32 R0, RZ, RZ, R2 ;  /* 0x000000ffff007224 */ /* 0x002fe200078e0002 */
[----:B------:R-:W-:Y:S01]  /*7e960*/  F2FP.SATFINITE.E4M3.F32.PACK_AB_MERGE_C R2, R9, R14, RZ ;  /* 0x0000000e0902723e */ /* 0x000fe200048070ff */
[----:B------:R-:W4:Y:S03]  /*7e970*/  LDL.LU R23, [R1+0x128] ;  /* 0x0001280001177983 */ /* 0x000f260000300800 */
[----:B------:R-:W-:Y:S01]  /*7e980*/  SHF.R.S32.HI R0, RZ, 0x8, R0 ;  /* 0x00000008ff007819 */ /* 0x000fe20000011400 */
[----:B------:R1:W-:Y:S04]  /*7e990*/  @P5 STG.E.U8 desc[UR20][R12.64], R3 ;  /* 0x000000030c005986 */ /* 0x0003e8000c101114 */
[----:B------:R-:W4:Y:S04]  /*7e9a0*/  LDL.LU R16, [R1+0x12c] ;  /* 0x00012c0001107983 */ /* 0x000f280000300800 */
[----:B------:R-:W4:Y:S01]  /*7e9b0*/  LDL.LU R14, [R1+0x25c0] ;  /* 0x0025c000010e7983 */ /* 0x000f220000300800 */
[----:B-1----:R-:W-:-:S03]  /*7e9c0*/  PRMT R3, R2, 0x9910, RZ ;  /* 0x0000991002037816 */ /* 0x002fc600000000ff */
[----:B------:R-:W4:Y:S04]  /*7e9d0*/  LDL.LU.64 R12, [R1+0x768] ;  /* 0x00076800010c7983 */ /* 0x000f280000300a00 */
[----:B---3--:R1:W-:Y:S04]  /*7e9e0*/  @P4 STG.E.U8 desc[UR20][R6.64], R0 ;  /* 0x0000000006004986 */ /* 0x0083e8000c101114 */
[----:B------:R-:W3:Y:S01]  /*7e9f0*/  LDL.LU.64 R20, [R1+0x760] ;  /* 0x0007600001147983 */ /* 0x000ee20000300a00 */
[----:B0-----:R-:W-:Y:S01]  /*7ea00*/  ISETP.LT.AND P5, PT, R8, UR4, !P1 ;  /* 0x0000000408007c0c */ /* 0x001fe2000cfa1270 */
[----:B------:R-:W0:Y:S02]  /*7ea10*/  LDCU UR4, c[0x0][0x39c] ;  /* 0x00007380ff0477ac */ /* 0x000e240008000800 */
[----:B-1----:R-:W0:Y:S01]  /*7ea20*/  LDL.LU R6, [R1+0x25c4] ;  /* 0x0025c40001067983 */ /* 0x002e220000300800 */
[----:B------:R-:W-:Y:S01]  /*7ea30*/  IMAD.MOV.U32 R0, RZ, RZ, R3 ;  /* 0x000000ffff007224 */ /* 0x000fe200078e0003 */
[----:B-----5:R-:W-:-:S02]  /*7ea40*/  F2FP.SATFINITE.E4M3.F32.PACK_AB_MERGE_C R3, R4, R15, RZ ;  /* 0x0000000f0403723e */ /* 0x020fc400048070ff */
[----:B------:R-:W5:Y:S01]  /*7ea50*/  LDL.LU R7, [R1+0x130] ;  /* 0x0001300001077983 */ /* 0x000f620000300800 */
[----:B--2---:R-:W-:-:S03]  /*7ea60*/  ISETP.LT.AND P4, PT, R5, UR6, !P1 ;  /* 0x0000000605007c0c */ /* 0x004fc6000cf81270 */
[----:B----4-:R1:W-:Y:S01]  /*7ea70*/  @P3 STG.E.U8 desc[UR20][R18.64], R2 ;  /* 0x0000000212003986 */ /* 0x0103e2000c101114 */
[----:B------:R-:W-:Y:S01]  /*7ea80*/  SHF.R.S32.HI R0, RZ, 0x8, R0 ;  /* 0x00000008ff007819 */ /* 0x000fe20000011400 */
[----:B------:R-:W2:Y:S02]  /*7ea90*/  LDCU UR6, c[0x0][0x39c] ;  /* 0x00007380ff0677ac */ /* 0x000ea40008000800 */
[----:B------:R-:W5:Y:S04]  /*7eaa0*/  LDL.LU R5, [R1+0x134] ;  /* 0x0001340001057983 */ /* 0x000f680000300800 */
[----:B------:R-:W4:Y:S04]  /*7eab0*/  LDL.LU.64 R8, [R1+0x758] ;  /* 0x0007580001087983 */ /* 0x000f280000300a00 */
[----:B------:R-:W2:Y:S04]  /*7eac0*/  LDL.LU R4, [R1+0x25a0] ;  /* 0x0025a00001047983 */ /* 0x000ea80000300800 */
[----:B-1----:R-:W3:Y:S04]  /*7ead0*/  LDL.LU.64 R18, [R1+0x750] ;  /* 0x0007500001127983 */ /* 0x002ee80000300a00 */
[----:B------:R1:W-:Y:S01]  /*7eae0*/  @P0 STG.E.U8 desc[UR20][R10.64], R0 ;  /* 0x000000000a000986 */ /* 0x0003e2000c101114 */
[----:B------:R-:W-:Y:S01]  /*7eaf0*/  ISETP.LT.AND P3, PT, R14, UR5, !P1 ;  /* 0x000000050e007c0c */ /* 0x000fe2000cf61270 */
[----:B------:R-:W2:Y:S02]  /*7eb00*/  LDCU UR5, c[0x0][0x39c] ;  /* 0x00007380ff0577ac */ /* 0x000ea40008000800 */
[----:B------:R0:W-:Y:S04]  /*7eb10*/  @P2 STG.E.U8 desc[UR20][R12.64], R3 ;  /* 0x000000030c002986 */ /* 0x0001e8000c101114 */
[----:B-1----:R-:W4:Y:S04]  /*7eb20*/  LDL.LU R11, [R1+0x25a4] ;  /* 0x0025a400010b7983 */ /* 0x002f280000300800 */
[----:B------:R-:W5:Y:S01]  /*7eb30*/  LDL.LU R17, [R1+0x138] ;  /* 0x0001380001117983 */ /* 0x000f620000300800 */
[----:B0-----:R-:W-:Y:S01]  /*7eb40*/  ISETP.LT.AND P0, PT, R6, UR4, !P1 ;  /* 0x0000000406007c0c */ /* 0x001fe2000cf01270 */
[----:B------:R-:W0:Y:S02]  /*7eb50*/  LDCU UR4, c[0x0][0x39c] ;  /* 0x00007380ff0477ac */ /* 0x000e240008000800 */
[----:B------:R-:W5:Y:S04]  /*7eb60*/  LDL.LU R10, [R1+0x13c] ;  /* 0x00013c00010a7983 */ /* 0x000f680000300800 */
[----:B------:R-:W5:Y:S04]  /*7eb70*/  LDL.LU.64 R14, [R1+0x748] ;  /* 0x00074800010e7983 */ /* 0x000f680000300a00 */
[----:B------:R-:W5:Y:S01]  /*7eb80*/  LDL.LU R6, [R1+0x25a8] ;  /* 0x0025a80001067983 */ /* 0x000f620000300800 */
[----:B--2---:R-:W-:Y:S01]  /*7eb90*/  ISETP.LT.AND P2, PT, R4, UR8, !P1 ;  /* 0x0000000804007c0c */ /* 0x004fe2000cf41270 */
[----:B------:R-:W1:Y:S02]  /*7eba0*/  LDCU UR8, c[0x0][0x39c] ;  /* 0x00007380ff0877ac */ /* 0x000e640008000800 */
[----:B------:R-:W0:Y:S01]  /*7ebb0*/  LDL.LU R4, [R1+0x25ac] ;  /* 0x0025ac0001047983 */ /* 0x000e220000300800 */
[----:B------:R-:W-:-:S03]  /*7ebc0*/  PRMT R2, R3, 0x9910, RZ ;  /* 0x0000991003027816 */ /* 0x000fc600000000ff */
[----:B------:R-:W2:Y:S02]  /*7ebd0*/  LDL.LU.64 R12, [R1+0x740] ;  /* 0x00074000010c7983 */ /* 0x000ea40000300a00 */
[----:B------:R-:W-:Y:S01]  /*7ebe0*/  IMAD.MOV.U32 R0, RZ, RZ, R2 ;  /* 0x000000ffff007224 */ /* 0x000fe200078e0002 */
[----:B------:R-:W-:-:S04]  /*7ebf0*/  F2FP.SATFINITE.E4M3.F32.PACK_AB_MERGE_C R2, R16, R23, RZ ;  /* 0x000000171002723e */ /* 0x000fc800048070ff */
[----:B------:R-:W-:Y:S02]  /*7ec00*/  SHF.R.S32.HI R0, RZ, 0x8, R0 ;  /* 0x00000008ff007819 */ /* 0x000fe40000011400 */
[----:B------:R-:W-:-:S03]  /*7ec10*/  PRMT R3, R2, 0x9910, RZ ;  /* 0x0000991002037816 */ /* 0x000fc600000000ff */
[----:B---3--:R3:W-:Y:S01]  /*7ec20*/  @P5 STG.E.U8 desc[UR20][R20.64], R0 ;  /* 0x0000000014005986 */ /* 0x0087e2000c101114 */
[----:B----4-:R-:W-:Y:S01]  /*7ec30*/  ISETP.LT.AND P5, PT, R11, UR6, !P1 ;  /* 0x000000060b007c0c */ /* 0x010fe2000cfa1270 */
[----:B------:R-:W4:Y:S01]  /*7ec40*/  LDCU UR6, c[0x0][0x39c] ;  /* 0x00007380ff0677ac */ /* 0x000f220008000800 */
[----:B---3--:R-:W-:Y:S01]  /*7ec50*/  IMAD.MOV.U32 R0, RZ, RZ, R3 ;  /* 0x000000ffff007224 */ /* 0x008fe200078e0003 */
[----:B------:R-:W3:Y:S01]  /*7ec60*/  LDL.LU R21, [R1+0x140] ;  /* 0x0001400001157983 */ /* 0x000ee20000300800 */
[----:B-----5:R-:W-:-:S03]  /*7ec70*/  F2FP.SATFINITE.E4M3.F32.PACK_AB_MERGE_C R3, R5, R7, RZ ;  /* 0x000000070503723e */ /* 0x020fc600048070ff */
[----:B------:R-:W-:Y:S01]  /*7ec80*/  SHF.R.S32.HI R0, RZ, 0x8, R0 ;  /* 0x00000008ff007819 */ /* 0x000fe20000011400 */
[----:B------:R-:W3:Y:S04]  /*7ec90*/  LDL.LU R11, [R1+0x144] ;  /* 0x00014400010b7983 */ /* 0x000ee80000300800 */
[----:B------:R-:W4:Y:S04]  /*7eca0*/  LDL.LU R5, [R1+0x25b0] ;  /* 0x0025b00001057983 */ /* 0x000f280000300800 */
[----:B------:R5:W-:Y:S01]  /*7ecb0*/  @P4 STG.E.U8 desc[UR20][R8.64], R2 ;  /* 0x0000000208004986 */ /* 0x000be2000c101114 */
[----:B------:R-:W-:Y:S01]  /*7ecc0*/  ISETP.LT.AND P4, PT, R6, UR5, !P1 ;  /* 0x0000000506007c0c */ /* 0x000fe2000cf81270 */
[----:B------:R-:W0:Y:S02]  /*7ecd0*/  LDCU UR5, c[0x0][0x39c] ;  /* 0x00007380ff0577ac */ /* 0x000e240008000800 */
[----:B------:R0:W-:Y:S04]  /*7ece0*/  @P3 STG.E.U8 desc[UR20][R18.64], R0 ;  /* 0x0000000012003986 */ /* 0x0001e8000c101114 */
[----:B-----5:R-:W5:Y:S04]  /*7ecf0*/  LDL.LU.64 R8, [R1+0x738] ;  /* 0x0007380001087983 */ /* 0x020f680000300a00 */
[----:B------:R-:W3:Y:S01]  /*7ed00*/  LDL.LU.64 R6, [R1+0x730] ;  /* 0x0007300001067983 */ /* 0x000ee20000300a00 */
[----:B0-----:R-:W-:-:S02]  /*7ed10*/  ISETP.LT.AND P3, PT, R4, UR4, !P1 ;  /* 0x0000000404007c0c */ /* 0x001fc4000cf61270 */
[----:B------:R-:W-:Y:S01]  /*7ed20*/  PRMT R2, R3, 0x9910, RZ ;  /* 0x0000991003027816 */ /* 0x000fe200000000ff */
[----:B------:R-:W3:Y:S01]  /*7ed30*/  LDL.LU R4, [R1+0x258c] ;  /* 0x00258c0001047983 */ /* 0x000ee20000300800 */
[----:B------:R-:W0:Y:S03]  /*7ed40*/  LDCU UR4, c[0x0][0x39c] ;  /* 0x00007380ff0477ac */ /* 0x000e260008000800 */
[----:B------:R-:W-:Y:S01]  /*7ed50*/  IMAD.MOV.U32 R0, RZ, RZ, R2 ;  /* 0x000000ffff007224 */ /* 0x000fe200078e0002 */
[----:B------:R1:W-:Y:S01]  /*7ed60*/  @P0 STG.E.U8 desc[UR20][R14.64], R3 ;  /* 0x000000030e000986 */ /* 0x0003e2000c101114 */
[----:B------:R-:W-:-:S03]  /*7ed70*/  F2FP.SATFINITE.E4M3.F32.PACK_AB_MERGE_C R2, R10, R17, RZ ;  /* 0x000000110a02723e */ /* 0x000fc600048070ff */
[----:B------:R-:W3:Y:S01]  /*7ed80*/  LDL.LU R23, [R1+0x148] ;  /* 0x0001480001177983 */ /* 0x000ee20000300800 */
[----:B------:R-:W-:-:S03]  /*7ed90*/  SHF.R.S32.HI R0, RZ, 0x8, R0 ;  /* 0x00000008ff007819 */ /* 0x000fc60000011400 */
[----:B-1----:R-:W3:Y:S04]  /*7eda0*/  LDL.LU R14, [R1+0x14c] ;  /* 0x00014c00010e7983 */ /* 0x002ee80000300800 */
[----:B--2---:R1:W-:Y:S01]  /*7edb0*/  @P2 STG.E.U8 desc[UR20][R12.64], R0 ;  /* 0x000000000c002986 */ /* 0x0043e2000c101114 */
[----:B----4-:R-:W-:Y:S01]  /*7edc0*/  ISETP.LT.AND P0, PT, R5, UR6, !P1 ;  /* 0x0000000605007c0c */ /* 0x010fe2000cf01270 */
[----:B------:R-:W2:Y:S02]  /*7edd0*/  LDCU UR6, c[0x0][0x39c] ;  /* 0x00007380ff0677ac */ /* 0x000ea40008000800 */
[----:B------:R-:W0:Y:S04]  /*7ede0*/  LDL.LU R5, [R1+0x2590] ;  /* 0x0025900001057983 */ /* 0x000e280000300800 */
[----:B------:R-:W4:Y:S04]  /*7edf0*/  LDL.LU.64 R18, [R1+0x728] ;  /* 0x0007280001127983 */ /* 0x000f280000300a00 */
[----:B------:R-:W2:Y:S04]  /*7ee00*/  LDL.LU.64 R16, [R1+0x720] ;  /* 0x0007200001107983 */ /* 0x000ea80000300a00 */
[----:B------:R-:W2:Y:S04]  /*7ee10*/  LDL.LU R10, [R1+0x2594] ;  /* 0x00259400010a7983 */ /* 0x000ea80000300800 */
[----:B------:R-:W4:Y:S04]  /*7ee20*/  LDL.LU R15, [R1+0x150] ;  /* 0x00015000010f7983 */ /* 0x000f280000300800 */
[----:B-----5:R5:W-:Y:S01]  /*7ee30*/  @P5 STG.E.U8 desc[UR20][R8.64], R2 ;  /* 0x0000000208005986 */ /* 0x020be2000c101114 */
[----:B---3--:R-:W-:Y:S01]  /*7ee40*/  ISETP.LT.AND P2, PT, R4, UR5, !P1 ;  /* 0x0000000504007c0c */ /* 0x008fe2000cf41270 */
[----:B------:R-:W3:Y:S02]  /*7ee50*/  LDCU UR5, c[0x0][0x39c] ;  /* 0x00007380ff0577ac */ /* 0x000ee40008000800 */
[----:B------:R-:W3:Y:S04]  /*7ee60*/  LDL.LU R4, [R1+0x154] ;  /* 0x0001540001047983 */ /* 0x000ee80000300800 */
[----:B-1----:R-:W3:Y:S04]  /*7ee70*/  LDL.LU.64 R12, [R1+0x718] ;  /* 0x00071800010c7983 */ /* 0x002ee80000300a00 */
[----:B-----5:R-:W5:Y:S01]  /*7ee80*/  LDL.LU R8, [R1+0x2598] ;  /* 0x0025980001087983 */ /* 0x020f620000300800 */
[----:B------:R-:W-:-:S05]  /*7ee90*/  PRMT R3, R2, 0x9910, RZ ;  /* 0x0000991002037816 */ /* 0x000fca00000000ff */
[----:B------:R-:W-:Y:S01]  /*7eea0*/  IMAD.MOV.U32 R0, RZ, RZ, R3 ;  /* 0x000000ffff007224 */ /* 0x000fe200078e0003 */
[----:B------:R-:W-:Y:S02]  /*7eeb0*/  F2FP.SATFINITE.E4M3.F32.PACK_AB_MERGE_C R3, R11, R21, RZ ;  /* 0x000000150b03723e */ /* 0x000fe400048070ff */
[----:B------:R-:W3:Y:S02]  /*7eec0*/  LDL.LU.64 R20, [R1+0x710] ;  /* 0x0007100001147983 */ /* 0x000ee40000300a00 */
[----:B------:R-:W-:-:S05]  /*7eed0*/  SHF.R.S32.HI R0, RZ, 0x8, R0 ;  /* 0x00000008ff007819 */ /* 0x000fca0000011400 */
[----:B------:R1:W-:Y:S01]  /*7eee0*/  @P4 STG.E.U8 desc[UR20][R6.64], R0 ;  /* 0x0000000006004986 */ /* 0x0003e2000c101114 */
[----:B0-----:R-:W-:Y:S01]  /*7eef0*/  ISETP.LT.AND P5, PT, R5, UR4, !P1 ;  /* 0x0000000405007c0c */ /* 0x001fe2000cfa1270 */
[----:B------:R-:W0:Y:S02]  /*7ef00*/  LDCU UR4, c[0x0][0x39c] ;  /* 0x00007380ff0477ac */ /* 0x000e240008000800 */
[----:B------:R-:W3:Y:S04]  /*7ef10*/  LDL.LU R5, [R1+0x259c] ;  /* 0x00259c0001057983 */ /* 0x000ee80000300800 */
[----:B------:R-:W3:Y:S04]  /*7ef20*/  LDL.LU R11, [R1+0x158] ;  /* 0x00015800010b7983 */ /* 0x000ee80000300800 */
[----:B------:R-:W3:Y:S01]  /*7ef30*/  LDL.LU R9, [R1+0x15c] ;  /* 0x00015c0001097983 */ /* 0x000ee20000300800 */
[----:B--2---:R-:W-:Y:S01]  /*7ef40*/  ISETP.LT.AND P4, PT, R10, UR6, !P1 ;  /* 0x000000060a007c0c */ /* 0x004fe2000cf81270 */
[----:B------:R-:W2:Y:S02]  /*7ef50*/  LDCU UR6, c[0x0][0x39c] ;  /* 0x00007380ff0677ac */ /* 0x000ea40008000800 */
[----:B-1----:R-:W2:Y:S04]  /*7ef60*/  LDL.LU.64 R6, [R1+0x708] ;  /* 0x0007080001067983 */ /* 0x002ea80000300a00 */
[----:B----4-:R1:W-:Y:S04]  /*7ef70*/  @P3 STG.E.U8 desc[UR20][R18.64], R3 ;  /* 0x0000000312003986 */ /* 0x0103e8000c101114 */
[----:B------:R-:W0:Y:S01]  /*7ef80*/  LDL.LU R10, [R1+0x2578] ;  /* 0x00257800010a7983 */ /* 0x000e220000300800 */
[----:B-----5:R-:W-:Y:S01]  /*7ef90*/  ISETP.LT.AND P3, PT, R8, UR8, !P1 ;  /* 0x0000000808007c0c */ /* 0x020fe2000cf61270 */
[----:B------:R-:W4:Y:S02]  /*7efa0*/  LDCU UR8, c[0x0][0x39c] ;  /* 0x00007380ff0877ac */ /* 0x000f240008000800 */
[----:B------:R-:W2:Y:S01]  /*7efb0*/  LDL.LU R8, [R1+0x257c] ;  /* 0x00257c0001087983 */ /* 0x000ea20000300800 */
[----:B------:R-:W-:-:S03]  /*7efc0*/  PRMT R2, R3, 0x9910, RZ ;  /* 0x0000991003027816 */ /* 0x000fc600000000ff */
[----:B-1----:R-:W5:Y:S02]  /*7efd0*/  LDL.LU.64 R18, [R1+0x700] ;  /* 0x0007000001127983 */ /* 0x002f640000300a00 */
[----:B------:R-:W-:Y:S01]  /*7efe0*/  IMAD.MOV.U32 R0, RZ, RZ, R2 ;  /* 0x000000ffff007224 */ /* 0x000fe200078e0002 */
[----:B------:R-:W-:-:S04]  /*7eff0*/  F2FP.SATFINITE.E4M3.F32.PACK_AB_MERGE_C R2, R14, R23, RZ ;  /* 0x000000170e02723e */ /* 0x000fc800048070ff */
[----:B------:R-:W-:Y:S02]  /*7f000*/  SHF.R.S32.HI R0, RZ, 0x8, R0 ;  /* 0x00000008ff007819 */ /* 0x000fe40000011400 */
[----:B------:R-:W-:-:S03]  /*7f010*/  PRMT R3, R2, 0x9910, RZ ;  /* 0x0000991002037816 */ /* 0x000fc600000000ff */
[----:B------:R1:W-:Y:S02]  /*7f020*/  @P0 STG.E.U8 desc[UR20][R16.64], R0 ;  /* 0x0000000010000986 */ /* 0x0003e4000c101114 */
[----:B-1----:R-:W-:Y:S01]  /*7f030*/  IMAD.MOV.U32 R0, RZ, RZ, R3 ;  /* 0x000000ffff007224 */ /* 0x002fe200078e0003 */
[----:B---3--:R-:W-:Y:S01]  /*7f040*/  ISETP.LT.AND P0, PT, R5, UR5, !P1 ;  /* 0x0000000505007c0c */ /* 0x008fe2000cf01270 */
[----:B------:R-:W3:Y:S01]  /*7f050*/  LDL.LU R17, [R1+0x160] ;  /* 0x0001600001117983 */ /* 0x000ee20000300800 */
[----:B------:R-:W-:Y:S01]  /*7f060*/  F2FP.SATFINITE.E4M3.F32.PACK_AB_MERGE_C R3, R4, R15, RZ ;  /* 0x0000000f0403723e */ /* 0x000fe200048070ff */
[----:B------:R-:W1:Y:S01]  /*7f070*/  LDCU UR5, c[0x0][0x39c] ;  /* 0x00007380ff0577ac */ /* 0x000e620008000800 */
[----:B------:R-:W-:Y:S01]  /*7f080*/  SHF.R.S32.HI R0, RZ, 0x8, R0 ;  /* 0x00000008ff007819 */ /* 0x000fe20000011400 */
[----:B------:R-:W3:Y:S04]  /*7f090*/  LDL.LU R5, [R1+0x164] ;  /* 0x0001640001057983 */ /* 0x000ee80000300800 */
[----:B------:R0:W-:Y:S04]  /*7f0a0*/  @P2 STG.E.U8 desc[UR20][R12.64], R2 ;  /* 0x000000020c002986 */ /* 0x0001e8000c101114 */
[----:B------:R-:W1:Y:S04]  /*7f0b0*/  LDL.LU R4, [R1+0x2580] ;  /* 0x0025800001047983 */ /* 0x000e680000300800 */
[----:B------:R-:W4:Y:S04]  /*7f0c0*/  LDL.LU.64 R14, [R1+0x6f8] ;  /* 0x0006f800010e7983 */ /* 0x000f280000300a00 */
[----:B------:R2:W-:Y:S04]  /*7f0d0*/  @P5 STG.E.U8 desc[UR20][R20.64], R0 ;  /* 0x0000000014005986 */ /* 0x0005e8000c101114 */
[----:B0-----:R-:W4:Y:S01]  /*7f0e0*/  LDL.LU.64 R12, [R1+0x6f0] ;  /* 0x0006f000010c7983 */ /* 0x001f220000300a00 */
[----:B--2---:R-:W-:-:S02]  /*7f0f0*/  ISETP.LT.AND P5, PT, R8, UR6, !P1 ;  /* 0x0000000608007c0c */ /* 0x004fc4000cfa1270 */
[----:B------:R-:W-:Y:S01]  /*7f100*/  ISETP.LT.AND P2, PT, R10, UR4, !P1 ;  /* 0x000000040a007c0c */ /* 0x000fe2000cf41270 */
[----:B------:R-:W2:Y:S01]  /*7f110*/  LDL.LU R8, [R1+0x2584] ;  /* 0x0025840001087983 */ /* 0x000ea20000300800 */
[----:B------:R-:W2:Y:S01]  /*7f120*/  LDCU UR4, c[0x0][0x39c] ;  /* 0x00007380ff0477ac */ /* 0x000ea20008000800 */
[----:B------:R-:W-:Y:S02]  /*7f130*/  PRMT R2, R3, 0x9910, RZ ;  /* 0x0000991003027816 */ /* 0x000fe400000000ff */
[----:B------:R0:W-:Y:S01]  /*7f140*/  @P4 STG.E.U8 desc[UR20][R6.64], R3 ;  /* 0x0000000306004986 */ /* 0x0001e2000c101114 */
[----:B------:R-:W1:Y:S02]  /*7f150*/  LDCU UR6, c[0x0][0x39c] ;  /* 0x00007380ff0677ac */ /* 0x000e640008000800 */
[----:B------:R-:W-:Y:S01]  /*7f160*/  IMAD.MOV.U32 R0, RZ, RZ, R2 ;  /* 0x000000ffff007224 */ /* 0x000fe200078e0002 */
[----:B------:R-:W-:Y:S01]  /*7f170*/  F2FP.SATFINITE.E4M3.F32.PACK_AB_MERGE_C R2, R9, R11, RZ ;  /* 0x0000000b0902723e */ /* 0x000fe200048070ff */
[----:B------:R-:W4:Y:S03]  /*7f180*/  LDL.LU R23, [R1+0x168] ;  /* 0x0001680001177983 */ /* 0x000f260000300800 */
[----:B------:R-:W-:Y:S01]  /*7f190*/  SHF.R.S32.HI R0, RZ, 0x8, R0 ;  /* 0x00000008ff007819 */ /* 0x000fe20000011400 */
[----:B------:R-:W4:Y:S01]  /*7f1a0*/  LDL.LU R11, [R1+0x16c] ;  /* 0x00016c00010b7983 */ /* 0x000f220000300800 */
[----:B0-----:R-:W-:-:S03]  /*7f1b0*/  PRMT R3, R2, 0x9910, RZ ;  /* 0x0000991002037816 */ /* 0x001fc600000000ff */
[----:B-----5:R0:W-:Y:S02]  /*7f1c0*/  @P3 STG.E.U8 desc[UR20][R18.64], R0 ;  /* 0x0000000012003986 */ /* 0x0201e4000c101114 */
[----:B0-----:R-:W-:Y:S01]  /*7f1d0*/  IMAD.MOV.U32 R0, RZ, RZ, R3 ;  /* 0x000000ffff007224 */ /* 0x001fe200078e0003 */
[----:B---3--:R-:W-:Y:S02]  /*7f1e0*/  F2FP.SATFINITE.E4M3.F32.PACK_AB_MERGE_C R3, R5, R17, RZ ;  /* 0x000000110503723e */ /* 0x008fe400048070ff */
[----:B-1----:R-:W-:Y:S01]  /*7f1f0*/  ISETP.LT.AND P4, PT, R4, UR5, !P1 ;  /* 0x0000000504007c0c */ /* 0x002fe2000cf81270 */
[----:B------:R-:W0:Y:S01]  /*7f200*/  LDCU UR5, c[0x0][0x39c] ;  /* 0x00007380ff0577ac */ /* 0x000e220008000800 */
[----:B------:R-:W3:Y:S04]  /*7f210*/  LDL.LU R4, [R1+0x2588] ;  /* 0x0025880001047983 */ /* 0x000ee80000300800 */
[----:B------:R-:W5:Y:S04]  /*7f220*/  LDL.LU.64 R6, [R1+0x6e8] ;  /* 0x0006e80001067983 */ /* 0x000f680000300a00 */
[----:B------:R-:W5:Y:S01]  /*7f230*/  LDL.LU.64 R20, [R1+0x6e0] ;  /* 0x0006e00001147983 */ /* 0x000f620000300a00 */
[----:B--2---:R-:W-:-:S03]  /*7f240*/  ISETP.LT.AND P3, PT, R8, UR4, !P1 ;  /* 0x0000000408007c0c */ /* 0x004fc6000cf61270 */
[----:B----4-:R1:W-:Y:S01]  /*7f250*/  @P0 STG.E.U8 desc[UR20][R14.64], R2 ;  /* 0x000000020e000986 */ /* 0x0103e2000c101114 */
[----:B------:R-:W-:Y:S01]  /*7f260*/  SHF.R.S32.HI R0, RZ, 0x8, R0 ;  /* 0x00000008ff007819 */ /* 0x000fe20000011400 */
[----:B------:R-:W2:Y:S02]  /*7f270*/  LDCU UR4, c[0x0][0x39c] ;  /* 0x00007380ff0477ac */ /* 0x000ea40008000800 */
[----:B------:R-:W0:Y:S04]  /*7f280*/  LDL.LU R8, [R1+0x2564] ;  /* 0x0025640001087983 */ /* 0x000e280000300800 */
[----:B------:R-:W4:Y:S04]  /*7f290*/  LDL.LU R10, [R1+0x170] ;  /* 0x00017000010a7983 */ /* 0x000f280000300800 */
[----:B------:R-:W4:Y:S04]  /*7f2a0*/  LDL.LU R9, [R1+0x174] ;  /* 0x0001740001097983 */ /* 0x000f280000300800 */
[----:B------:R-:W2:Y:S04]  /*7f2b0*/  LDL.LU.64 R18, [R1+0x6d8] ;  /* 0x0006d80001127983 */ /* 0x000ea80000300a00 */
[----:B------:R-:W2:Y:S04]  /*7f2c0*/  LDL.LU R5, [R1+0x2568] ;  /* 0x0025680001057983 */ /* 0x000ea80000300800 */
[----:B------:R-:W4:Y:S04]  /*7f2d0*/  LDL.LU.64 R16, [R1+0x6d0] ;  /* 0x0006d00001107983 */ /* 0x000f280000300a00 */
[----:B------:R1:W-:Y:S01]  /*7f2e0*/  @P2 STG.E.U8 desc[UR20][R12.64], R0 ;  /* 0x000000000c002986 */ /* 0x0003e2000c101114 */
[----:B---3--:R-:W-:Y:S01]  /*7f2f0*/  ISETP.LT.AND P0, PT, R4, UR6, !P1 ;  /* 0x0000000604007c0c */ /* 0x008fe2000cf01270 */
[----:B------:R-:W3:Y:S02]  /*7f300*/  LDCU UR6, c[0x0][0x39c] ;  /* 0x00007380ff0677ac */ /* 0x000ee40008000800 */
[----:B------:R-:W3:Y:S04]  /*7f310*/  LDL.LU R4, [R1+0x256c] ;  /* 0x00256c0001047983 */ /* 0x000ee80000300800 */
[----:B-1----:R-:W4:Y:S04]  /*7f320*/  LDL.LU R14, [R1+0x178] ;  /* 0x00017800010e7983 */ /* 0x002f280000300800 */
[----:B------:R-:W4:Y:S04]  /*7f330*/  LDL.LU R15, [R1+0x17c] ;  /* 0x00017c00010f7983 */ /* 0x000f280000300800 */
[----:B------:R-:W4:Y:S04]  /*7f340*/  LDL.LU.64 R12, [R1+0x6c8] ;  /* 0x0006c800010c7983 */ /* 0x000f280000300a00 */
[----:B-----5:R1:W-:Y:S01]  /*7f350*/  @P5 STG.E.U8 desc[UR20][R6.64], R3 ;  /* 0x0000000306005986 */ /* 0x0203e2000c101114 */
[----:B0-----:R-:W-:Y:S01]  /*7f360*/  ISETP.LT.AND P2, PT, R8, UR5, !P1 ;  /* 0x0000000508007c0c */ /* 0x001fe2000cf41270 */
[----:B------:R-:W0:Y:S02]  /*7f370*/  LDCU UR5, c[0x0][0x39c] ;  /* 0x00007380ff0577ac */ /* 0x000e240008000800 */
[----:B------:R-:W5:Y:S01]  /*7f380*/  LDL.LU R8, [R1+0x2570] ;  /* 0x0025700001087983 */ /* 0x000f620000300800 */
[----:B--2---:R-:W-:Y:S01]  /*7f390*/  ISETP.LT.AND P5, PT, R5, UR8, !P1 ;  /* 0x0000000805007c0c */ /* 0x004fe2000cfa1270 */
[----:B------:R-:W2:Y:S02]  /*7f3a0*/  LDCU UR8, c[0x0][0x39c] ;  /* 0x00007380ff0877ac */ /* 0x000ea40008000800 */
[----:B------:R-:W0:Y:S01]  /*7f3b0*/  LDL.LU R5, [R1+0x2574] ;  /* 0x0025740001057983 */ /* 0x000e220000300800 */
[----:B------:R-:W-:-:S03]  /*7f3c0*/  PRMT R2, R3, 0x9910, RZ ;  /* 0x0000991003027816 */ /* 0x000fc600000000ff */
[----:B-1----:R-:W2:Y:S02]  /*7f3d0*/  LDL.LU.64 R6, [R1+0x6c0] ;  /* 0x0006c00001067983 */ /* 0x002ea40000300a00 */
[----:B------:R-:W-:Y:S01]  /*7f3e0*/  IMAD.MOV.U32 R0, RZ, RZ, R2 ;  /* 0x000000ffff007224 */ /* 0x000fe200078e0002 */
[----:B------:R-:W-:Y:S02]  /*7f3f0*/  F2FP.SATFINITE.E4M3.F32.PACK_AB_MERGE_C R2, R11, R23, RZ ;  /* 0x000000170b02723e */ /* 0x000fe400048070ff */
[----:B------:R-:W2:Y:S02]  /*7f400*/  LDL.LU R11, [R1+0x180] ;  /* 0x00018000010b7983 */ /* 0x000ea40000300800 */
[----:B------:R-:W-:Y:S02]  /*7f410*/  SHF.R.S32.HI R0, RZ, 0x8, R0 ;  /* 0x00000008ff007819 */ /* 0x000fe40000011400 */
[----:B------:R-:W-:-:S03]  /*7f420*/  PRMT R3, R2, 0x9910, RZ ;  /* 0x0000991002037816 */ /* 0x000fc600000000ff */
[----:B------:R1:W-:Y:S01]  /*7f430*/  @P4 STG.E.U8 desc[UR20][R20.64], R0 ;  /* 0x0000000014004986 */ /* 0x0003e2000c101114 */
[----:B---3--:R-:W-:Y:S01]  /*7f440*/  ISETP.LT.AND P4, PT, R4, UR4, !P1 ;  /* 0x0000000404007c0c */ /* 0x008fe2000cf81270 */
[----:B-1----:R-:W-:Y:S02]  /*7f450*/  IMAD.MOV.U32 R0, RZ, RZ, R3 ;  /* 0x000000ffff007224 */ /* 0x002fe400078e0003 */
[----:B------:R-:W3:Y:S01]  /*7f460*/  LDL.LU R4, [R1+0x184] ;  /* 0x0001840001047983 */ /* 0x000ee20000300800 */
[----:B----4-:R-:W-:Y:S01]  /*7f470*/  F2FP.SATFINITE.E4M3.F32.PACK_AB_MERGE_C R3, R9, R10, RZ ;  /* 0x0000000a0903723e */ /* 0x010fe200048070ff */
[----:B------:R-:W1:Y:S01]  /*7f480*/  LDCU UR4, c[0x0][0x39c] ;  /* 0x00007380ff0477ac */ /* 0x000e620008000800 */
[----:B------:R-:W-:Y:S01]  /*7f490*/  SHF.R.S32.HI R0, RZ, 0x8, R0 ;  /* 0x00000008ff007819 */ /* 0x000fe20000011400 */
[----:B------:R-:W1:Y:S04]  /*7f4a0*/  LDL.LU R10, [R1+0x2550] ;  /* 0x00255000010a7983 */ /* 0x000e680000300800 */
[----:B------:R4:W-:Y:S04]  /*7f4b0*/  @P3 STG.E.U8 desc[UR20][R18.64], R2 ;  /* 0x0000000212003986 */ /* 0x0009e8000c101114 */
[----:B------:R0:W-:Y:S04]  /*7f4c0*/  @P0 STG.E.U8 desc[UR20][R16.64], R0 ;  /* 0x0000000010000986 */ /* 0x0001e8000c101114 */
[----:B----4-:R-:W4:Y:S01]  /*7f4d0*/  LDL.LU.64 R18, [R1+0x6b8] ;  /* 0x0006b80001127983 */ /* 0x010f220000300a00 */
[----:B-----5:R-:W-:Y:S01]  /*7f4e0*/  ISETP.LT.AND P3, PT, R8, UR6, !P1 ;  /* 0x0000000608007c0c */ /* 0x020fe2000cf61270 */
[----:B------:R-:W5:Y:S02]  /*7f4f0*/  LDCU UR6, c[0x0][0x39c] ;  /* 0x00007380ff0677ac */ /* 0x000f640008000800 */
[----:B------:R-:W4:Y:S01]  /*7f500*/  LDL.LU.64 R8, [R1+0x6b0] ;  /* 0x0006b00001087983 */ /* 0x000f220000300a00 */
[----:B0-----:R-:W-:-:S02]  /*7f510*/  ISETP.LT.AND P0, PT, R5, UR5, !P1 ;  /* 0x0000000505007c0c */ /* 0x001fc4000cf01270 */
[----:B------:R-:W-:Y:S01]  /*7f520*/  PRMT R2, R3, 0x9910, RZ ;  /* 0x0000991003027816 */ /* 0x000fe200000000ff */
[----:B------:R-:W5:Y:S01]  /*7f530*/  LDL.LU R5, [R1+0x2554] ;  /* 0x0025540001057983 */ /* 0x000f620000300800 */
[----:B------:R-:W0:Y:S03]  /*7f540*/  LDCU UR5, c[0x0][0x39c] ;  /* 0x00007380ff0577ac */ /* 0x000e260008000800 */
[----:B------:R-:W-:Y:S01]  /*7f550*/  IMAD.MOV.U32 R0, RZ, RZ, R2 ;  /* 0x000000ffff007224 */ /* 0x000fe200078e0002 */
[----:B------:R-:W-:Y:S01]  /*7f560*/  F2FP.SATFINITE.E4M3.F32.PACK_AB_MERGE_C R2, R15, R14, RZ ;  /* 0x0000000e0f02723e */ /* 0x000fe200048070ff */
[----:B------:R2:W-:Y:S03]  /*7f570*/  @P2 STG.E.U8 desc[UR20][R12.64], R3 ;  /* 0x000000030c002986 */ /* 0x0005e6000c101114 */
[----:B------:R-:W-:Y:S01]  /*7f580*/  SHF.R.S32.HI R0, RZ, 0x8, R0 ;  /* 0x00000008ff007819 */ /* 0x000fe20000011400 */
[----:B------:R-:W4:Y:S04]  /*7f590*/  LDL.LU R23, [R1+0x188] ;  /* 0x0001880001177983 */ /* 0x000f280000300800 */
[----:B------:R-:W4:Y:S01]  /*7f5a0*/  LDL.LU R17, [R1+0x18c] ;  /* 0x00018c0001117983 */ /* 0x000f220000300800 */
[----:B--2---:R-:W-:-:S03]  /*7f5b0*/  PRMT R3, R2, 0x9910, RZ ;  /* 0x0000991002037816 */ /* 0x004fc600000000ff */
[----:B------:R2:W-:Y:S01]  /*7f5c0*/  @P5 STG.E.U8 desc[UR20][R6.64], R0 ;  /* 0x0000000006005986 */ /* 0x0005e2000c101114 */
[----:B-1----:R-:W-:Y:S01]  /*7f5d0*/  ISETP.LT.AND P2, PT, R10, UR4, !P1 ;  /* 0x000000040a007c0c */ /* 0x002fe2000cf41270 */
[----:B--2---:R-:W-:Y:S02]  /*7f5e0*/  IMAD.MOV.U32 R0, RZ, RZ, R3 ;  /* 0x000000ffff007224 */ /* 0x004fe400078e0003 */
[----:B------:R-:W0:Y:S01]  /*7f5f0*/  LDL.LU R10, [R1+0x2558] ;  /* 0x00255800010a7983 */ /* 0x000e220000300800 */
[----:B------:R-:W1:Y:S03]  /*7f600*/  LDCU UR4, c[0x0][0x39c] ;  /* 0x00007380ff0477ac */ /* 0x000e660008000800 */
[----:B------:R-:W2:Y:S04]  /*7f610*/  LDL.LU.64 R12, [R1+0x6a8] ;  /* 0x0006a800010c7983 */ /* 0x000ea80000300a00 */
[----:B------:R-:W2:Y:S01]  /*7f620*/  LDL.LU.64 R20, [R1+0x6a0] ;  /* 0x0006a00001147983 */ /* 0x000ea20000300a00 */
[----:B---3--:R-:W-:-:S03]  /*7f630*/  F2FP.SATFINITE.E4M3.F32.PACK_AB_MERGE_C R3, R4, R11, RZ ;  /* 0x0000000b0403723e */ /* 0x008fc600048070ff */
[----:B------:R-:W1:Y:S04]  /*7f640*/  LDL.LU R6, [R1+0x255c] ;  /* 0x00255c0001067983 */ /* 0x000e680000300800 */
[----:B------:R-:W3:Y:S01]  /*7f650*/  LDL.LU R7, [R1+0x190] ;  /* 0x0001900001077983 */ /* 0x000ee20000300800 */
[----:B-----5:R-:W-:-:S03]  /*7f660*/  ISETP.LT.AND P5, PT, R5, UR6, !P1 ;  /* 0x0000000605007c0c */ /* 0x020fc6000cfa1270 */
[----:B----4-:R4:W-:Y:S01]  /*7f670*/  @P4 STG.E.U8 desc[UR20][R18.64], R2 ;  /* 0x0000000212004986 */ /* 0x0109e2000c101114 */
[----:B------:R-:W-:Y:S01]  /*7f680*/  SHF.R.S32.HI R0, RZ, 0x8, R0 ;  /* 0x00000008ff007819 */ /* 0x000fe20000011400 */
[----:B------:R-:W5:Y:S02]  /*7f690*/  LDCU UR6, c[0x0][0x39c] ;  /* 0x00007380ff0677ac */ /* 0x000f640008000800 */
[----:B------:R-:W3:Y:S04]  /*7f6a0*/  LDL.LU R5, [R1+0x194] ;  /* 0x0001940001057983 */ /* 0x000ee80000300800 */
[----:B------:R-:W3:Y:S04]  /*7f6b0*/  LDL.LU.64 R14, [R1+0x698] ;  /* 0x00069800010e7983 */ /* 0x000ee80000300a00 */
[----:B------:R-:W3:Y:S04]  /*7f6c0*/  LDL.LU R4, [R1+0x2560] ;  /* 0x0025600001047983 */ /* 0x000ee80000300800 */
[----:B----4-:R-:W4:Y:S04]  /*7f6d0*/  LDL.LU.64 R18, [R1+0x690] ;  /* 0x0006900001127983 */ /* 0x010f280000300a00 */
[----:B------:R0:W-:Y:S04]  /*7f6e0*/  @P3 STG.E.U8 desc[UR20][R8.64], R0 ;  /* 0x0000000008003986 */ /* 0x0001e8000c101114 */
[----:B0-----:R-:W5:Y:S01]  /*7f6f0*/  LDL.LU R8, [R1+0x253c] ;  /* 0x00253c0001087983 */ /* 0x001f620000300800 */
[----:B------:R-:W-:Y:S01]  /*7f700*/  ISETP.LT.AND P4, PT, R10, UR5, !P1 ;  /* 0x000000050a007c0c */ /* 0x000fe2000cf81270 */
[----:B------:R-:W0:Y:S02]  /*7f710*/  LDCU UR5, c[0x0][0x39c] ;  /* 0x00007380ff0577ac */ /* 0x000e240008000800 */
[----:B------:R-:W4:Y:S04]  /*7f720*/  LDL.LU R16, [R1+0x198] ;  /* 0x0001980001107983 */ /* 0x000f280000300800 */
[----:B------:R-:W4:Y:S04]  /*7f730*/  LDL.LU R9, [R1+0x19c] ;  /* 0x00019c0001097983 */ /* 0x000f280000300800 */
[----:B------:R-:W4:Y:S01]  /*7f740*/  LDL.LU.64 R10, [R1+0x688] ;  /* 0x00068800010a7983 */ /* 0x000f220000300a00 */
[----:B-1----:R-:W-:Y:S01]  /*7f750*/  ISETP.LT.AND P3, PT, R6, UR4, !P1 ;  /* 0x0000000406007c0c */ /* 0x002fe2000cf61270 */
[----:B------:R-:W1:Y:S02]  /*7f760*/  LDCU UR4, c[0x0][0x39c] ;  /* 0x00007380ff0477ac */ /* 0x000e640008000800 */
[----:B--2---:R2:W-:Y:S04]  /*7f770*/  @P0 STG.E.U8 desc[UR20][R12.64], R3 ;  /* 0x000000030c000986 */ /* 0x0045e8000c101114 */
[----:B------:R-:W0:Y:S01]  /*7f780*/  LDL.LU R6, [R1+0x2540] ;  /* 0x0025400001067983 */ /* 0x000e220000300800 */
[----:B---3--:R-:W-:Y:S01]  /*7f790*/  ISETP.LT.AND P0, PT, R4, UR8, !P1 ;  /* 0x0000000804007c0c */ /* 0x008fe2000cf01270 */
[----:B------:R-:W3:Y:S02]  /*7f7a0*/  LDCU UR8, c[0x0][0x39c] ;  /* 0x00007380ff0877ac */ /* 0x000ee40008000800 */
[----:B------:R-:W1:Y:S01]  /*7f7b0*/  LDL.LU R4, [R1+0x2544] ;  /* 0x0025440001047983 */ /* 0x000e620000300800 */
[----:B------:R-:W-:-:S03]  /*7f7c0*/  PRMT R2, R3, 0x9910, RZ ;  /* 0x0000991003027816 */ /* 0x000fc600000000ff */
[----:B--2---:R-:W2:Y:S02]  /*7f7d0*/  LDL.LU.64 R12, [R1+0x680] ;  /* 0x00068000010c7983 */ /* 0x004ea40000300a00 */
[----:B------:R-:W-:Y:S01]  /*7f7e0*/  IMAD.MOV.U32 R0, RZ, RZ, R2 ;  /* 0x000000ffff007224 */ /* 0x000fe200078e0002 */
[----:B------:R-:W-:Y:S02]  /*7f7f0*/  F2FP.SATFINITE.E4M3.F32.PACK_AB_MERGE_C R2, R17, R23, RZ ;  /* 0x000000171102723e */ /* 0x000fe400048070ff */
[----:B------:R-:W2:Y:S02]  /*7f800*/  LDL.LU R17, [R1+0x1a0] ;  /* 0x0001a00001117983 */ /* 0x000ea40000300800 */
[----:B------:R-:W-:Y:S02]  /*7f810*/  SHF.R.S32.HI R0, RZ, 0x8, R0 ;  /* 0x00000008ff007819 */ /* 0x000fe40000011400 */
[----:B------:R-:W-:-:S03]  /*7f820*/  PRMT R3, R2, 0x9910, RZ ;  /* 0x0000991002037816 */ /* 0x000fc600000000ff */
[----:B------:R3:W-:Y:S01]  /*7f830*/  @P2 STG.E.U8 desc[UR20][R20.64], R0 ;  /* 0x0000000014002986 */ /* 0x0007e2000c101114 */
[----:B-----5:R-:W-:Y:S01]  /*7f840*/  ISETP.LT.AND P2, PT, R8, UR6, !P1 ;  /* 0x0000000608007c0c */ /* 0x020fe2000cf41270 */
[----:B------:R-:W5:Y:S02]  /*7f850*/  LDCU UR6, c[0x0][0x39c] ;  /* 0x00007380ff0677ac */ /* 0x000f640008000800 */
[----:B------:R-:W2:Y:S01]  /*7f860*/  LDL.LU R8, [R1+0x1a4] ;  /* 0x0001a40001087983 */ /* 0x000ea20000300800 */
[----:B---3--:R-:W-:Y:S01]  /*7f870*/  IMAD.MOV.U32 R0, RZ, RZ, R3 ;  /* 0x000000ffff007224 */ /* 0x008fe200078e0003 */
[----:B------:R-:W-:Y:S02]  /*7f880*/  F2FP.SATFINITE.E4M3.F32.PACK_AB_MERGE_C R3, R5, R7, RZ ;  /* 0x000000070503723e */ /* 0x000fe400048070ff */
[----:B------:R-:W5:Y:S02]  /*7f890*/  LDL.LU R5, [R1+0x2548] ;  /* 0x0025480001057983 */ /* 0x000f640000300800 */
[----:B------:R-:W-:-:S02]  /*7f8a0*/  SHF.R.S32.HI R0, RZ, 0x8, R0 ;  /* 0x00000008ff007819 */ /* 0x000fc40000011400 */
[----:B------:R3:W-:Y:S01]  /*7f8b0*/  @P5 STG.E.U8 desc[UR20][R14.64], R2 ;  /* 0x000000020e005986 */ /* 0x0007e2000c101114 */
[----:B0-----:R-:W-:-:S03]  /*7f8c0*/  ISETP.LT.AND P5, PT, R6, UR5, !P1 ;  /* 0x0000000506007c0c */ /* 0x001fc6000cfa1270 */
[----:B----4-:R0:W-:Y:S01]  /*7f8d0*/  @P4 STG.E.U8 desc[UR20][R18.64], R0 ;  /* 0x0000000012004986 */ /* 0x0101e2000c101114 */
[----:B------:R-:W4:Y:S03]  /*7f8e0*/  LDCU UR5, c[0x0][0x39c] ;  /* 0x00007380ff0577ac */ /* 0x000f260008000800 */
[----:B---3--:R-:W3:Y:S04]  /*7f8f0*/  LDL.LU.64 R14, [R1+0x678] ;  /* 0x00067800010e7983 */ /* 0x008ee80000300a00 */
[----:B------:R-:W3:Y:S01]  /*7f900*/  LDL.LU.64 R6, [R1+0x670] ;  /* 0x0006700001067983 */ /* 0x000ee20000300a00 */
[----:B-1----:R-:W-:Y:S02]  /*7f910*/  ISETP.LT.AND P4, PT, R4, UR4, !P1 ;  /* 0x0000000404007c0c */ /* 0x002fe4000cf81270 */
[----:B------:R-:W-:Y:S01]  /*7f920*/  PRMT R2, R3, 0x9910, RZ ;  /* 0x0000991003027816 */ /* 0x000fe200000000ff */
[----:B------:R-:W4:Y:S01]  /*7f930*/  LDL.LU R4, [R1+0x254c] ;  /* 0x00254c0001047983 */ /* 0x000f220000300800 */
[----:B------:R-:W1:Y:S03]  /*7f940*/  LDCU UR4, c[0x0][0x39c] ;  /* 0x00007380ff0477ac */ /* 0x000e660008000800 */
[----:B0-----:R-:W-:Y:S01]  /*7f950*/  IMAD.MOV.U32 R0, RZ, RZ, R2 ;  /* 0x000000ffff007224 */ /* 0x001fe200078e0002 */
[----:B------:R-:W-:Y:S01]  /*7f960*/  F2FP.SATFINITE.E4M3.F32.PACK_AB_MERGE_C R2, R9, R16, RZ ;  /* 0x000000100902723e */ /* 0x000fe200048070ff */
[----:B------:R0:W-:Y:S03]  /*7f970*/  @P3 STG.E.U8 desc[UR20][R10.64], R3 ;  /* 0x000000030a003986 */ /* 0x0001e6000c101114 */
[----:B------:R-:W-:Y:S01]  /*7f980*/  SHF.R.S32.HI R0, RZ, 0x8, R0 ;  /* 0x00000008ff007819 */ /* 0x000fe20000011400 */
[----:B------:R-:W3:Y:S04]  /*7f990*/  LDL.LU R23, [R1+0x1a8] ;  /* 0x0001a80001177983 */ /* 0x000ee80000300800 */
[----:B------:R-:W3:Y:S01]  /*7f9a0*/  LDL.LU R9, [R1+0x1ac] ;  /* 0x0001ac0001097983 */ /* 0x000ee20000300800 */
[----:B0-----:R-:W-:-:S03]  /*7f9b0*/  PRMT R3, R2, 0x9910, RZ ;  /* 0x0000991002037816 */ /* 0x001fc600000000ff */
[----:B--2---:R0:W-:Y:S01]  /*7f9c0*/  @P0 STG.E.U8 desc[UR20][R12.64], R0 ;  /* 0x000000000c000986 */ /* 0x0041e2000c101114 */
[----:B-----5:R-:W-:Y:S01]  /*7f9d0*/  ISETP.LT.AND P3, PT, R5, UR6, !P1 ;  /* 0x0000000605007c0c */ /* 0x020fe2000cf61270 */
[----:B------:R-:W2:Y:S02]  /*7f9e0*/  LDCU UR6, c[0x0][0x39c] ;  /* 0x00007380ff0677ac */ /* 0x000ea40008000800 */
[----:B------:R-:W1:Y:S04]  /*7f9f0*/  LDL.LU R5, [R1+0x2528] ;  /* 0x0025280001057983 */ /* 0x000e680000300800 */
[----:B------:R-:W5:Y:S01]  /*7fa00*/  LDL.LU.64 R10, [R1+0x668] ;  /* 0x00066800010a7983 */ /* 0x000f620000300a00 */
[----:B0-----:R-:W-:-:S03]  /*7fa10*/  IMAD.MOV.U32 R0, RZ, RZ, R3 ;  /* 0x000000ffff007224 */ /* 0x001fc600078e0003 */
[----:B------:R-:W2:Y:S01]  /*7fa20*/  LDL.LU.64 R20, [R1+0x660] ;  /* 0x0006600001147983 */ /* 0x000ea20000300a00 */
[----:B------:R-:W-:-:S03]  /*7fa30*/  F2FP.SATFINITE.E4M3.F32.PACK_AB_MERGE_C R3, R8, R17, RZ ;  /* 0x000000110803723e */ /* 0x000fc600048070ff */
[----:B------:R-:W2:Y:S04]  /*7fa40*/  LDL.LU R12, [R1+0x252c] ;  /* 0x00252c00010c7983 */ /* 0x000ea80000300800 */
[----:B------:R-:W5:Y:S01]  /*7fa50*/  LDL.LU R13, [R1+0x1b0] ;  /* 0x0001b000010d7983 */ /* 0x000f620000300800 */
[----:B----4-:R-:W-:-:S03]  /*7fa60*/  ISETP.LT.AND P0, PT, R4, UR5, !P1 ;  /* 0x0000000504007c0c */ /* 0x010fc6000cf01270 */
[----:B---3--:R0:W-:Y:S01]  /*7fa70*/  @P2 STG.E.U8 desc[UR20][R14.64], R2 ;  /* 0x000000020e002986 */ /* 0x0081e2000c101114 */
[----:B------:R-:W-:Y:S01]  /*7fa80*/  SHF.R.S32.HI R0, RZ, 0x8, R0 ;  /* 0x00000008ff007819 */ /* 0x000fe20000011400 */
[----:B------:R-:W3:Y:S02]  /*7fa90*/  LDCU UR5, c[0x0][0x39c] ;  /* 0x00007380ff0577ac */ /* 0x000ee40008000800 */
[----:B------:R-:W4:Y:S04]  /*7faa0*/  LDL.LU R4, [R1+0x1b4] ;  /* 0x0001b40001047983 */ /* 0x000f280000300800 */
[----:B------:R-:W3:Y:S04]  /*7fab0*/  LDL.LU.64 R18, [R1+0x658] ;  /* 0x0006580001127983 */ /* 0x000ee80000300a00 */
[----:B------:R-:W3:Y:S04]  /*7fac0*/  LDL.LU R8, [R1+0x2530] ;  /* 0x0025300001087983 */ /* 0x000ee80000300800 */
[----:B------:R-:W4:Y:S04]  /*7fad0*/  LDL.LU.64 R16, [R1+0x650] ;  /* 0x0006500001107983 */ /* 0x000f280000300a00 */
[----:B------:R0:W-:Y:S01]  /*7fae0*/  @P5 STG.E.U8 desc[UR20][R6.64], R0 ;  /* 0x0000000006005986 */ /* 0x0001e2000c101114 */
[----:B-1----:R-:W-:Y:S01]  /*7faf0*/  ISETP.LT.AND P2, PT, R5, UR4, !P1 ;  /* 0x0000000405007c0c */ /* 0x002fe2000cf41270 */
[----:B------:R-:W1:Y:S02]  /*7fb00*/  LDCU UR4, c[0x0][0x39c] ;  /* 0x00007380ff0477ac */ /* 0x000e640008000800 */
[----:B------:R-:W4:Y:S04]  /*7fb10*/  LDL.LU R5, [R1+0x2534] ;  /* 0x0025340001057983 */ /* 0x000f280000300800 */
[----:B0-----:R-:W4:Y:S04]  /*7fb20*/  LDL.LU R14, [R1+0x1b8] ;  /* 0x0001b800010e7983 */ /* 0x001f280000300800 */
[----:B------:R-:W4:Y:S01]  /*7fb30*/  LDL.LU R15, [R1+0x1bc] ;  /* 0x0001bc00010f7983 */ /* 0x000f220000300800 */
[----:B--2---:R-:W-:Y:S01]  /*7fb40*/  ISETP.LT.AND P5, PT, R12, UR6, !P1 ;  /* 0x000000060c007c0c */ /* 0x004fe2000cfa1270 */
[----:B------:R-:W0:Y:S02]  /*7fb50*/  LDCU UR6, c[0x0][0x39c] ;  /* 0x00007380ff0677ac */ /* 0x000e240008000800 */
[----:B------:R-:W2:Y:S04]  /*7fb60*/  LDL.LU.64 R6, [R1+0x648] ;  /* 0x0006480001067983 */ /* 0x000ea80000300a00 */
[----:B-----5:R5:W-:Y:S04]  /*7fb70*/  @P4 STG.E.U8 desc[UR20][R10.64], R3 ;  /* 0x000000030a004986 */ /* 0x020be8000c101114 */
[----:B------:R-:W1:Y:S01]  /*7fb80*/  LDL.LU R12, [R1+0x2538] ;  /* 0x00253800010c7983 */ /* 0x000e620000300800 */
[----:B---3--:R-:W-:Y:S01]  /*7fb90*/  ISETP.LT.AND P4, PT, R8, UR8, !P1 ;  /* 0x0000000808007c0c */ /* 0x008fe2000cf81270 */
[----:B------:R-:W3:Y:S02]  /*7fba0*/  LDCU UR8, c[0x0][0x39c] ;  /* 0x00007380ff0877ac */ /* 0x000ee40008000800 */
[----:B------:R-:W0:Y:S01]  /*7fbb0*/  LDL.LU R8, [R1+0x2514] ;  /* 0x0025140001087983 */ /* 0x000e220000300800 */
[----:B------:R-:W-:-:S03]  /*7fbc0*/  PRMT R2, R3, 0x9910, RZ ;  /* 0x0000991003027816 */ /* 0x000fc600000000ff */
[----:B-----5:R-:W5:Y:S02]  /*7fbd0*/  LDL.LU.64 R10, [R1+0x640] ;  /* 0x00064000010a7983 */ /* 0x020f640000300a00 */
[----:B------:R-:W-:Y:S01]  /*7fbe0*/  IMAD.MOV.U32 R0, RZ, RZ, R2 ;  /* 0x000000ffff007224 */ /* 0x000fe200078e0002 */
[----:B------:R-:W-:Y:S02]  /*7fbf0*/  F2FP.SATFINITE.E4M3.F32.PACK_AB_MERGE_C R2, R9, R23, RZ ;  /* 0x000000170902723e */ /* 0x000fe400048070ff */
[----:B------:R-:W2:Y:S02]  /*7fc00*/  LDL.LU R9, [R1+0x1c0] ;  /* 0x0001c00001097983 */ /* 0x000ea40000300800 */
[----:B------:R-:W-:Y:S02]  /*7fc10*/  SHF.R.S32.HI R0, RZ, 0x8, R0 ;  /* 0x00000008ff007819 */ /* 0x000fe40000011400 */
[----:B------:R-:W-:-:S03]  /*7fc20*/  PRMT R3, R2, 0x9910, RZ ;  /* 0x0000991002037816 */ /* 0x000fc600000000ff */
[----:B------:R3:W-:Y:S01]  /*7fc30*/  @P3 STG.E.U8 desc[UR20][R20.64], R0 ;  /* 0x0000000014003986 */ /* 0x0007e2000c101114 */
[----:B----4-:R-:W-:Y:S01]  /*7fc40*/  ISETP.LT.AND P3, PT, R5, UR5, !P1 ;  /* 0x0000000505007c0c */ /* 0x010fe2000cf61270 */
[----:B------:R-:W4:Y:S02]  /*7fc50*/  LDCU UR5, c[0x0][0x39c] ;  /* 0x00007380ff0577ac */ /* 0x000f240008000800 */
[----:B------:R-:W4:Y:S01]  /*7fc60*/  LDL.LU R5, [R1+0x1c4] ;  /* 0x0001c40001057983 */ /* 0x000f220000300800 */
[----:B---3--:R-:W-:Y:S01]  /*7fc70*/  IMAD.MOV.U32 R0, RZ, RZ, R3 ;  /* 0x000000ffff007224 */ /* 0x008fe200078e0003 */
[----:B------:R-:W-:Y:S02]  /*7fc80*/  F2FP.SATFINITE.E4M3.F32.PACK_AB_MERGE_C R3, R4, R13, RZ ;  /* 0x0000000d0403723e */ /* 0x000fe400048070ff */
[----:B------:R-:W4:Y:S02]  /*7fc90*/  LDL.LU R4, [R1+0x2518] ;  /* 0x0025180001047983 */ /* 0x000f240000300800 */
[----:B------:R-:W-:-:S02]  /*7fca0*/  SHF.R.S32.HI R0, RZ, 0x8, R0 ;  /* 0x00000008ff007819 */ /* 0x000fc40000011400 */
[----:B------:R3:W-:Y:S01]  /*7fcb0*/  @P0 STG.E.U8 desc[UR20][R18.64], R2 ;  /* 0x0000000212000986 */ /* 0x0007e2000c101114 */
[----:B-1----:R-:W-:Y:S01]  /*7fcc0*/  ISETP.LT.AND P0, PT, R12, UR4, !P1 ;  /* 0x000000040c007c0c */ /* 0x002fe2000cf01270 */
[----:B------:R-:W1:Y:S02]  /*7fcd0*/  LDCU UR4, c[0x0][0x39c] ;  /* 0x00007380ff0477ac */ /* 0x000e640008000800 */
[----:B------:R-:W4:Y:S04]  /*7fce0*/  LDL.LU.64 R20, [R1+0x638] ;  /* 0x0006380001147983 */ /* 0x000f280000300a00 */
[----:B------:R0:W-:Y:S04]  /*7fcf0*/  @P2 STG.E.U8 desc[UR20][R16.64], R0 ;  /* 0x0000000010002986 */ /* 0x0001e8000c101114 */
[----:B------:R-:W4:Y:S01]  /*7fd00*/  LDL.LU.64 R12, [R1+0x630] ;  /* 0x00063000010c7983 */ /* 0x000f220000300a00 */
[----:B0-----:R-:W-:-:S02]  /*7fd10*/  ISETP.LT.AND P2, PT, R8, UR6, !P1 ;  /* 0x0000000608007c0c */ /* 0x001fc4000cf41270 */
[----:B---3--:R-:W-:Y:S01]  /*7fd20*/  PRMT R2, R3, 0x9910, RZ ;  /* 0x0000991003027816 */ /* 0x008fe200000000ff */
[----:B------:R-:W1:Y:S01]  /*7fd30*/  LDL.LU R8, [R1+0x251c] ;  /* 0x00251c0001087983 */ /* 0x000e620000300800 */
[----:B------:R-:W0:Y:S03]  /*7fd40*/  LDCU UR6, c[0x0][0x39c] ;  /* 0x00007380ff0677ac */ /* 0x000e260008000800 */
[----:B------:R-:W-:Y:S01]  /*7fd50*/  IMAD.MOV.U32 R0, RZ, RZ, R2 ;  /* 0x000000ffff007224 */ /* 0x000fe200078e0002 */
[----:B------:R-:W-:Y:S01]  /*7fd60*/  F2FP.SATFINITE.E4M3.F32.PACK_AB_MERGE_C R2, R15, R14, RZ ;  /* 0x0000000e0f02723e */ /* 0x000fe200048070ff */
[----:B--2---:R2:W-:Y:S03]  /*7fd70*/  @P5 STG.E.U8 desc[UR20][R6.64], R3 ;  /* 0x0000000306005986 */ /* 0x0045e6000c101114 */
[----:B------:R-:W-:Y:S01]  /*7fd80*/  SHF.R.S32.HI R0, RZ, 0x8, R0 ;  /* 0x00000008ff007819 */ /* 0x000fe20000011400 */
[----:B------:R-:W3:Y:S04]  /*7fd90*/  LDL.LU R23, [R1+0x1c8] ;  /* 0x0001c80001177983 */ /* 0x000ee80000300800 */
[----:B------:R-:W3:Y:S01]  /*7fda0*/  LDL.LU R14, [R1+0x1cc] ;  /* 0x0001cc00010e7983 */ /* 0x000ee20000300800 */
[----:B--2---:R-:W-:-:S03]  /*7fdb0*/  PRMT R3, R2, 0x9910, RZ ;  /* 0x0000991002037816 */ /* 0x004fc600000000ff */
[----:B-----5:R2:W-:Y:S01]  /*7fdc0*/  @P4 STG.E.U8 desc[UR20][R10.64], R0 ;  /* 0x000000000a004986 */ /* 0x0205e2000c101114 */
[----:B----4-:R-:W-:Y:S01]  /*7fdd0*/  ISETP.LT.AND P5, PT, R4, UR5, !P1 ;  /* 0x0000000504007c0c */ /* 0x010fe2000cfa1270 */
[----:B------:R-:W4:Y:S02]  /*7fde0*/  LDCU UR5, c[0x0][0x39c] ;  /* 0x00007380ff0577ac */ /* 0x000f240008000800 */
[----:B------:R-:W0:Y:S04]  /*7fdf0*/  LDL.LU R4, [R1+0x2520] ;  /* 0x0025200001047983 */ /* 0x000e280000300800 */
[----:B------:R-:W5:Y:S01]  /*7fe00*/  LDL.LU.64 R6, [R1+0x628] ;  /* 0x0006280001067983 */ /* 0x000f620000300a00 */
[----:B--2---:R-:W-:-:S03]  /*7fe10*/  IMAD.MOV.U32 R0, RZ, RZ, R3 ;  /* 0x000000ffff007224 */ /* 0x004fc600078e0003 */
[----:B------:R-:W2:Y:S01]  /*7fe20*/  LDL.LU.64 R18, [R1+0x620] ;  /* 0x0006200001127983 */ /* 0x000ea20000300a00 */
[----:B------:R-:W-:-:S03]  /*7fe30*/  F2FP.SATFINITE.E4M3.F32.PACK_AB_MERGE_C R3, R5, R9, RZ ;  /* 0x000000090503723e */ /* 0x000fc600048070ff */
[----:B------:R-:W4:Y:S04]  /*7fe40*/  LDL.LU R10, [R1+0x2524] ;  /* 0x00252400010a7983 */ /* 0x000f280000300800 */
[----:B------:R-:W2:Y:S01]  /*7fe50*/  LDL.LU R11, [R1+0x1d0] ;  /* 0x0001d000010b7983 */ /* 0x000ea20000300800 */
[----:B-1----:R-:W-:-:S03]  /*7fe60*/  ISETP.LT.AND P4, PT, R8, UR4, !P1 ;  /* 0x0000000408007c0c */ /* 0x002fc6000cf81270 */
[----:B------:R1:W-:Y:S01]  /*7fe70*/  @P3 STG.E.U8 desc[UR20][R20.64], R2 ;  /* 0x0000000214003986 */ /* 0x0003e2000c101114 */
[----:B------:R-:W-:Y:S01]  /*7fe80*/  SHF.R.S32.HI R0, RZ, 0x8, R0 ;  /* 0x00000008ff007819 */ /* 0x000fe20000011400 */
[----:B------:R-:W0:Y:S02]  /*7fe90*/  LDCU UR4, c[0x0][0x39c] ;  /* 0x00007380ff0477ac */ /* 0x000e240008000800 */
[----:B------:R-:W2:Y:S04]  /*7fea0*/  LDL.LU R8, [R1+0x1d4] ;  /* 0x0001d40001087983 */ /* 0x000ea80000300800 */
[----:B------:R-:W2:Y:S04]  /*7feb0*/  LDL.LU.64 R16, [R1+0x618] ;  /* 0x0006180001107983 */ /* 0x000ea80000300a00 */
[----:B------:R-:W2:Y:S04]  /*7fec0*/  LDL.LU R5, [R1+0x2500] ;  /* 0x0025000001057983 */ /* 0x000ea80000300800 */
[----:B-1----:R-:W3:Y:S04]  /*7fed0*/  LDL.LU.64 R20, [R1+0x610] ;  /* 0x0006100001147983 */ /* 0x002ee80000300a00 */
[----:B------:R1:W-:Y:S01]  /*7fee0*/  @P0 STG.E.U8 desc[UR20][R12.64], R0 ;  /* 0x000000000c000986 */ /* 0x0003e2000c101114 */
[----:B0-----:R-:W-:Y:S01]  /*7fef0*/  ISETP.LT.AND P3, PT, R4, UR6, !P1 ;  /* 0x0000000604007c0c */ /* 0x001fe2000cf61270 */
[----:B------:R-:W0:Y:S02]  /*7ff00*/  LDCU UR6, c[0x0][0x39c] ;  /* 0x00007380ff0677ac */ /* 0x000e240008000800 */
[----:B------:R-:W3:Y:S04]  /*7ff10*/  LDL.LU R4, [R1+0x2504] ;  /* 0x0025040001047983 */ /* 0x000ee80000300800 */
[----:B------:R-:W3:Y:S04]  /*7ff20*/  LDL.LU R15, [R1+0x1d8] ;  /* 0x0001d800010f7983 */ /* 0x000ee80000300800 */
[----:B------:R-:W3:Y:S01]  /*7ff30*/  LDL.LU R9, [R1+0x1dc] ;  /* 0x0001dc0001097983 */ /* 0x000ee20000300800 */
[----:B----4-:R-:W-:Y:S01]  /*7ff40*/  ISETP.LT.AND P0, PT, R10, UR5, !P1 ;  /* 0x000000050a007c0c */ /* 0x010fe2000cf01270 */
[----:B------:R-:W4:Y:S02]  /*7ff50*/  LDCU UR5, c[0x0][0x39c] ;  /* 0x00007380ff0577ac */ /* 0x000f240008000800 */
[----:B-1----:R-:W4:Y:S04]  /*7ff60*/  LDL.LU.64 R12, [R1+0x608] ;  /* 0x00060800010c7983 */ /* 0x002f280000300a00 */
[----:B-----5:R1:W-:Y:S04]  /*7ff70*/  @P2 STG.E.U8 desc[UR20][R6.64], R3 ;  /* 0x0000000306002986 */ /* 0x0203e8000c101114 */
[----:B------:R-:W0:Y:S01]  /*7ff80*/  LDL.LU R10, [R1+0x2508] ;  /* 0x00250800010a7983 */ /* 0x000e220000300800 */
[----:B--2---:R-:W-:Y:S01]  /*7ff90*/  ISETP.LT.AND P2, PT, R5, UR8, !P1 ;  /* 0x0000000805007c0c */ /* 0x004fe2000cf41270 */
[----:B------:R-:W2:Y:S02]  /*7ffa0*/  LDCU UR8, c[0x0][0x39c] ;  /* 0x00007380ff0877ac */ /* 0x000ea40008000800 */
[----:B------:R-:W4:Y:S01]  /*7ffb0*/  LDL.LU R5, [R1+0x250c] ;  /* 0x00250c0001057983 */ /* 0x000f220000300800 */
[----:B------:R-:W-:-:S03]  /*7ffc0*/  PRMT R2, R3, 0x9910, RZ ;  /* 0x0000991003027816 */ /* 0x000fc600000000ff */
[----:B-1----:R-:W5:Y:S02]  /*7ffd0*/  LDL.LU.64 R6, [R1+0x600] ;  /* 0x0006000001067983 */ /* 0x002f640000300a00 */
[----:B------:R-:W-:Y:S01]  /*7ffe0*/  IMAD.MOV.U32 R0, RZ, RZ, R2 ;  /* 0x000000ffff007224 */ /* 0x000fe200078e0002 */
[----:B---3--:R-:W-:-:S04]  /*7fff0*/  F2FP.SATFINITE.E4M3.F32.PACK_AB_MERGE_C R2, R14, R23, RZ ;  /* 0x000000170e02723e */ /* 0x008fc800048070ff */
[----:B------:R-:W-:Y:S02]  /*80000*/  SHF.R.S32.HI R0, RZ, 0x8, R0 ;  /* 0x00000008ff007819 */ /* 0x000fe40000011400 */
[----:B------:R-:W-:-:S03]  /*80010*/  PRMT R3, R2, 0x9910, RZ ;  /* 0x0000991002037816 */ /* 0x000fc600000000ff */
[----:B------:R1:W-:Y:S01]  /*80020*/  @P5 STG.E.U8 desc[UR20][R18.64], R0 ;  /* 0x0000000012005986 */ /* 0x0003e2000c101114 */
[----:B------:R-:W-:Y:S01]  /*80030*/  ISETP.LT.AND P5, PT, R4, UR4, !P1 ;  /* 0x0000000404007c0c */ /* 0x000fe2000cfa1270 */
[----:B------:R-:W3:Y:S01]  /*80040*/  LDCU UR4, c[0x0][0x39c] ;  /* 0x00007380ff0477ac */ /* 0x000ee20008000800 */
[----:B-1----:R-:W-:Y:S01]  /*80050*/  IMAD.MOV.U32 R0, RZ, RZ, R3 ;  /* 0x000000ffff007224 */ /* 0x002fe200078e0003 */
[----:B------:R-:W2:Y:S01]  /*80060*/  LDL.LU R19, [R1+0x1e0] ;  /* 0x0001e00001137983 */ /* 0x000ea20000300800 */
[----:B------:R-:W-:-:S03]  /*80070*/  F2FP.SATFINITE.E4M3.F32.PACK_AB_MERGE_C R3, R8, R11, RZ ;  /* 0x0000000b0803723e */ /* 0x000fc600048070ff */
[----:B------:R-:W-:Y:S01]  /*80080*/  SHF.R.S32.HI R0, RZ, 0x8, R0 ;  /* 0x00000008ff007819 */ /* 0x000fe20000011400 */
[----:B------:R-:W2:Y:S04]  /*80090*/  LDL.LU R4, [R1+0x1e4] ;  /* 0x0001e40001047983 */ /* 0x000ea80000300800 */
[----:B------:R1:W-:Y:S01]  /*800a0*/  @P4 STG.E.U8 desc[UR20][R16.64], R2 ;  /* 0x0000000210004986 */ /* 0x0003e2000c101114 */
[----:B0-----:R-:W-:Y:S01]  /*800b0*/  ISETP.LT.AND P4, PT, R10, UR6, !P1 ;  /* 0x000000060a007c0c */ /* 0x001fe2000cf81270 */
[----:B------:R-:W0:Y:S02]  /*800c0*/  LDCU UR6, c[0x0][0x39c] ;  /* 0x00007380ff0677ac */ /* 0x000e240008000800 */
[----:B------:R-:W3:Y:S04]  /*800d0*/  LDL.LU R8, [R1+0x2510] ;  /* 0x0025100001087983 */ /* 0x000ee80000300800 */
[----:B------:R0:W-:Y:S04]  /*800e0*/  @P3 STG.E.U8 desc[UR20][R20.64], R0 ;  /* 0x0000000014003986 */ /* 0x0001e8000c101114 */
[----:B-1----:R-:W2:Y:S04]  /*800f0*/  LDL.LU.64 R16, [R1+0x5f8] ;  /* 0x0005f80001107983 */ /* 0x002ea80000300a00 */
[----:B------:R-:W2:Y:S01]  /*80100*/  LDL.LU.64 R10, [R1+0x5f0] ;  /* 0x0005f000010a7983 */ /* 0x000ea20000300a00 */
[----:B----4-:R-:W-:-:S02]  /*80110*/  ISETP.LT.AND P3, PT, R5, UR5, !P1 ;  /* 0x0000000505007c0c */ /* 0x010fc4000cf61270 */
[----:B------:R-:W-:Y:S01]  /*80120*/  PRMT R2, R3, 0x9910, RZ ;  /* 0x0000991003027816 */ /* 0x000fe200000000ff */
[----:B------:R-:W4:Y:S01]  /*80130*/  LDL.LU R5, [R1+0x24ec] ;  /* 0x0024ec0001057983 */ /* 0x000f220000300800 */
[----:B------:R-:W1:Y:S03]  /*80140*/  LDCU UR5, c[0x0][0x39c] ;  /* 0x00007380ff0577ac */ /* 0x000e660008000800 */
[----:B0-----:R-:W-:Y:S01]  /*80150*/  IMAD.MOV.U32 R0, RZ, RZ, R2 ;  /* 0x000000ffff007224 */ /* 0x001fe200078e0002 */
[----:B------:R-:W-:Y:S01]  /*80160*/  F2FP.SATFINITE.E4M3.F32.PACK_AB_MERGE_C R2, R9, R15, RZ ;  /* 0x0000000f0902723e */ /* 0x000fe200048070ff */
[----:B------:R-:W4:Y:S03]  /*80170*/  LDL.LU R23, [R1+0x1e8] ;  /* 0x0001e80001177983 */ /* 0x000f260000300800 */
[----:B------:R-:W-:Y:S01]  /*80180*/  SHF.R.S32.HI R0, RZ, 0x8, R0 ;  /* 0x00000008ff007819 */ /* 0x000fe20000011400 */
[----:B------:R0:W-:Y:S04]  /*80190*/  @P0 STG.E.U8 desc[UR20][R12.64], R3 ;  /* 0x000000030c000986 */ /* 0x0001e8000c101114 */
[----:B------:R-:W4:Y:S04]  /*801a0*/  LDL.LU R15, [R1+0x1ec] ;  /* 0x0001ec00010f7983 */ /* 0x000f280000300800 */
[----:B------:R-:W1:Y:S01]  /*801b0*/  LDL.LU R14, [R1+0x24f0] ;  /* 0x0024f000010e7983 */ /* 0x000e620000300800 */
[----:B0-----:R-:W-:-:S03]  /*801c0*/  PRMT R3, R2, 0x9910, RZ ;  /* 0x0000991002037816 */ /* 0x001fc600000000ff */
[----:B------:R-:W4:Y:S04]  /*801d0*/  LDL.LU.64 R12, [R1+0x5e8] ;  /* 0x0005e800010c7983 */ /* 0x000f280000300a00 */
[----:B-----5:R0:W-:Y:S04]  /*801e0*/  @P2 STG.E.U8 desc[UR20][R6.64], R0 ;  /* 0x0000000006002986 */ /* 0x0201e8000c101114 */
[----:B------:R-:W5:Y:S04]  /*801f0*/  LDL.LU.64 R20, [R1+0x5e0] ;  /* 0x0005e00001147983 */ /* 0x000f680000300a00 */
[----:B0-----:R-:W5:Y:S01]  /*80200*/  LDL.LU R6, [R1+0x24f4] ;  /* 0x0024f40001067983 */ /* 0x001f620000300800 */
[----:B---3--:R-:W-:Y:S01]  /*80210*/  ISETP.LT.AND P0, PT, R8, UR4, !P1 ;  /* 0x0000000408007c0c */ /* 0x008fe2000cf01270 */
[----:B------:R-:W-:-:S02]  /*80220*/  IMAD.MOV.U32 R0, RZ, RZ, R3 ;  /* 0x000000ffff007224 */ /* 0x000fc400078e0003 */
[----:B------:R-:W3:Y:S01]  /*80230*/  LDL.LU R7, [R1+0x1f0] ;  /* 0x0001f00001077983 */ /* 0x000ee20000300800 */
[----:B--2---:R-:W-:Y:S01]  /*80240*/  F2FP.SATFINITE.E4M3.F32.PACK_AB_MERGE_C R3, R4, R19, RZ ;  /* 0x000000130403723e */ /* 0x004fe200048070ff */
[----:B------:R-:W5:Y:S01]  /*80250*/  LDCU UR4, c[0x0][0x39c] ;  /* 0x00007380ff0477ac */ /* 0x000f620008000800 */
[----:B----4-:R-:W-:Y:S01]  /*80260*/  ISETP.LT.AND P2, PT, R5, UR6, !P1 ;  /* 0x0000000605007c0c */ /* 0x010fe2000cf41270 */
[----:B------:R-:W-:Y:S01]  /*80270*/  @P5 STG.E.U8 desc[UR20][R16.64], R2 ;  /* 0x0000000210005986 */ /* 0x000fe2000c101114 */
[----:B------:R-:W-:Y:S01]  /*80280*/  SHF.R.S32.HI R0, RZ, 0x8, R0 ;  /* 0x00000008ff007819 */ /* 0x000fe20000011400 */
[----:B------:R-:W0:Y:S02]  /*80290*/  LDCU UR6, c[0x0][0x39c] ;  /* 0x00007380ff0677ac */ /* 0x000e240008000800 */
[----:B------:R-:W3:Y:S04]  /*802a0*/  LDL.LU R5, [R1+0x1f4] ;  /* 0x0001f40001057983 */ /* 0x000ee80000300800 */
[----:B------:R-:W2:Y:S04]  /*802b0*/  LDL.LU.64 R8, [R1+0x5d8] ;  /* 0x0005d80001087983 */ /* 0x000ea80000300a00 */
[----:B------:R-:W4:Y:S04]  /*802c0*/  LDL.LU R4, [R1+0x24f8] ;  /* 0x0024f80001047983 */ /* 0x000f280000300800 */
[----:B------:R-:W2:Y:S01]  /*802d0*/  LDL.LU.64 R18, [R1+0x5d0] ;  /* 0x0005d00001127983 */ /* 0x000ea20000300a00 */
[----:B-1----:R-:W-:Y:S01]  /*802e0*/  ISETP.LT.AND P5, PT, R14, UR5, !P1 ;  /* 0x000000050e007c0c */ /* 0x002fe2000cfa1270 */
[----:B------:R-:W1:Y:S02]  /*802f0*/  LDCU UR5, c[0x0][0x39c] ;  /* 0x00007380ff0577ac */ /* 0x000e640008000800 */
[----:B------:R0:W-:Y:S04]  /*80300*/  @P4 STG.E.U8 desc[UR20][R10.64], R0 ;  /* 0x000000000a004986 */ /* 0x0001e8000c101114 */
[----:B------:R1:W-:Y:S04]  /*80310*/  @P3 STG.E.U8 desc[UR20][R12.64], R3 ;  /* 0x000000030c003986 */ /* 0x0003e8000c101114 */
[----:B0-----:R-:W2:Y:S04]  /*80320*/  LDL.LU R10, [R1+0x24fc] ;  /* 0x0024fc00010a7983 */ /* 0x001ea80000300800 */
[----:B------:R-:W3:Y:S01]  /*80330*/  LDL.LU R14, [R1+0x1f8] ;  /* 0x0001f800010e7983 */ /* 0x000ee20000300800 */
[----:B-----5:R-:W-:Y:S01]  /*80340*/  ISETP.LT.AND P4, PT, R6, UR4, !P1 ;  /* 0x0000000406007c0c */ /* 0x020fe2000cf81270 */
[----:B------:R-:W0:Y:S02]  /*80350*/  LDCU UR4, c[0x0][0x39c] ;  /* 0x00007380ff0477ac */ /* 0x000e240008000800 */
[----:B------:R-:W5:Y:S04]  /*80360*/  LDL.LU R11, [R1+0x1fc] ;  /* 0x0001fc00010b7983 */ /* 0x000f680000300800 */
[----:B------:R-:W5:Y:S04]  /*80370*/  LDL.LU.64 R16, [R1+0x5c8] ;  /* 0x0005c80001107983 */ /* 0x000f680000300a00 */
[----:B------:R-:W5:Y:S01]  /*80380*/  LDL.LU R6, [R1+0x24dc] ;  /* 0x0024dc0001067983 */ /* 0x000f620000300800 */
[----:B----4-:R-:W-:Y:S01]  /*80390*/  ISETP.LT.AND P3, PT, R4, UR8, !P1 ;  /* 0x0000000804007c0c */ /* 0x010fe2000cf61270 */
[----:B------:R-:W4:Y:S02]  /*803a0*/  LDCU UR8, c[0x0][0x39c] ;  /* 0x00007380ff0877ac */ /* 0x000f240008000800 */
[----:B------:R-:W0:Y:S01]  /*803b0*/  LDL.LU R4, [R1+0x24e0] ;  /* 0x0024e00001047983 */ /* 0x000e220000300800 */
[----:B------:R-:W-:-:S03]  /*803c0*/  PRMT R2, R3, 0x9910, RZ ;  /* 0x0000991003027816 */ /* 0x000fc600000000ff */
[----:B-1----:R-:W4:Y:S02]  /*803d0*/  LDL.LU.64 R12, [R1+0x5c0] ;  /* 0x0005c000010c7983 */ /* 0x002f240000300a00 */
[----:B------:R-:W-:Y:S01]  /*803e0*/  IMAD.MOV.U32 R0, RZ, RZ, R2 ;  /* 0x000000ffff007224 */ /* 0x000fe200078e0002 */
[----:B------:R-:W-:Y:S02]  /*803f0*/  F2FP.SATFINITE.E4M3.F32.PACK_AB_MERGE_C R2, R15, R23, RZ ;  /* 0x000000170f02723e */ /* 0x000fe400048070ff */
[----:B------:R-:W4:Y:S02]  /*80400*/  LDL.LU R15, [R1] ;  /* 0x00000000010f7983 */ /* 0x000f240000300800 */
[----:B------:R-:W-:Y:S02]  /*80410*/  SHF.R.S32.HI R0, RZ, 0x8, R0 ;  /* 0x00000008ff007819 */ /* 0x000fe40000011400 */
[----:B------:R-:W-:-:S03]  /*80420*/  PRMT R3, R2, 0x9910, RZ ;  /* 0x0000991002037816 */ /* 0x000fc600000000ff */
[----:B------:R1:W-:Y:S01]  /*80430*/  @P0 STG.E.U8 desc[UR20][R20.64], R0 ;  /* 0x0000000014000986 */ /* 0x0003e2000c101114 */
[----:B--2---:R-:W-:Y:S01]  /*80440*/  ISETP.LT.AND P0, PT, R10, UR6, !P1 ;  /* 0x000000060a007c0c */ /* 0x004fe2000cf01270 */
[----:B------:R-:W2:Y:S02]  /*80450*/  LDCU UR6, c[0x0][0x39c] ;  /* 0x00007380ff0677ac */ /* 0x000ea40008000800 */
[----:B------:R-:W2:Y:S01]  /*80460*/  LDL.LU R10, [R1+0x4] ;  /* 0x00000400010a7983 */ /* 0x000ea20000300800 */
[----:B-1----:R-:W-:Y:S01]  /*80470*/  IMAD.MOV.U32 R0, RZ, RZ, R3 ;  /* 0x000000ffff007224 */ /* 0x002fe200078e0003 */
[----:B---3--:R-:W-:Y:S02]  /*80480*/  F2FP.SATFINITE.E4M3.F32.PACK_AB_MERGE_C R3, R5, R7, RZ ;  /* 0x000000070503723e */ /* 0x008fe400048070ff */
[----:B------:R-:W2:Y:S02]  /*80490*/  LDL.LU R5, [R1+0x24e4] ;  /* 0x0024e40001057983 */ /* 0x000ea40000300800 */
[----:B------:R-:W-:-:S02]  /*804a0*/  SHF.R.S32.HI R0, RZ, 0x8, R0 ;  /* 0x00000008ff007819 */ /* 0x000fc40000011400 */
[----:B------:R1:W-:Y:S01]  /*804b0*/  @P2 STG.E.U8 desc[UR20][R8.64], R2 ;  /* 0x0000000208002986 */ /* 0x0003e2000c101114 */
[----:B-----5:R-:W-:Y:S01]  /*804c0*/  ISETP.LT.AND P2, PT, R6, UR5, !P1 ;  /* 0x0000000506007c0c */ /* 0x020fe2000cf41270 */
[----:B------:R-:W3:Y:S02]  /*804d0*/  LDCU UR5, c[0x0][0x39c] ;  /* 0x00007380ff0577ac */ /* 0x000ee40008000800 */
[----:B------:R5:W-:Y:S04]  /*804e0*/  @P5 STG.E.U8 desc[UR20][R18.64], R0 ;  /* 0x0000000012005986 */ /* 0x000be8000c101114 */
[----:B-1----:R-:W3:Y:S04]  /*804f0*/  LDL.LU.64 R8, [R1+0x5b8] ;  /* 0x0005b80001087983 */ /* 0x002ee80000300a00 */
[----:B------:R-:W3:Y:S01]  /*80500*/  LDL.LU.64 R6, [R1+0x5b0] ;  /* 0x0005b00001067983 */ /* 0x000ee20000300a00 */
[----:B0-----:R-:W-:-:S02]  /*80510*/  ISETP.LT.AND P5, PT, R4, UR4, !P1 ;  /* 0x0000000404007c0c */ /* 0x001fc4000cfa1270 */
[----:B------:R-:W-:Y:S01]  /*80520*/  PRMT R2, R3, 0x9910, RZ ;  /* 0x0000991003027816 */ /* 0x000fe200000000ff */
[----:B------:R-:W3:Y:S01]  /*80530*/  LDL.LU R4, [R1+0x24e8] ;  /* 0x0024e80001047983 */ /* 0x000ee20000300800 */
[----:B------:R-:W0:Y:S03]  /*80540*/  LDCU UR4, c[0x0][0x39c] ;  /* 0x00007380ff0477ac */ /* 0x000e260008000800 */
[----:B-----5:R-:W-:Y:S01]  /*80550*/  IMAD.MOV.U32 R0, RZ, RZ, R2 ;  /* 0x000000ffff007224 */ /* 0x020fe200078e0002 */
[----:B------:R-:W-:Y:S01]  /*80560*/  F2FP.SATFINITE.E4M3.F32.PACK_AB_MERGE_C R2, R11, R14, RZ ;  /* 0x0000000e0b02723e */ /* 0x000fe200048070ff */
[----:B------:R-:W-:Y:S03]  /*80570*/  @P4 STG.E.U8 desc[UR20][R16.64], R3 ;  /* 0x0000000310004986 */ /* 0x000fe6000c101114 */
[----:B------:R-:W-:Y:S01]  /*80580*/  SHF.R.S32.HI R0, RZ, 0x8, R0 ;  /* 0x00000008ff007819 */ /* 0x000fe20000011400 */
[----:B------:R-:W5:Y:S04]  /*80590*/  LDL.LU R23, [R1+0x8] ;  /* 0x0000080001177983 */ /* 0x000f680000300800 */
[----:B------:R-:W5:Y:S04]  /*805a0*/  LDL.LU R11, [R1+0xc] ;  /* 0x00000c00010b7983 */ /* 0x000f680000300800 */
[----:B----4-:R1:W-:Y:S01]  /*805b0*/  @P3 STG.E.U8 desc[UR20][R12.64], R0 ;  /* 0x000000000c003986 */ /* 0x0103e2000c101114 */
[----:B--2---:R-:W-:Y:S01]  /*805c0*/  ISETP.LT.AND P4, PT, R5, UR6, !P1 ;  /* 0x0000000605007c0c */ /* 0x004fe2000cf81270 */
[----:B------:R-:W2:Y:S02]  /*805d0*/  LDCU UR6, c[0x0][0x39c] ;  /* 0x00007380ff0677ac */ /* 0x000ea40008000800 */
[----:B------:R-:W0:Y:S04]  /*805e0*/  LDL.LU R5, [R1+0x24d0] ;  /* 0x0024d00001057983 */ /* 0x000e280000300800 */
[----:B------:R-:W4:Y:S04]  /*805f0*/  LDL.LU.64 R18, [R1+0x5a8] ;  /* 0x0005a80001127983 */ /* 0x000f280000300a00 */
[----:B------:R-:W2:Y:S04]  /*80600*/  LDL.LU.64 R20, [R1+0x5a0] ;  /* 0x0005a00001147983 */ /* 0x000ea80000300a00 */
[----:B-1----:R-:W2:Y:S04]  /*80610*/  LDL.LU R12, [R1+0x24cc] ;  /* 0x0024cc00010c7983 */ /* 0x002ea80000300800 */
[----:B------:R-:W4:Y:S04]  /*80620*/  LDL.LU R13, [R1+0x10] ;  /* 0x00001000010d7983 */ /* 0x000f280000300800 */
[----:B---3--:R1:W-:Y:S01]  /*80630*/  @P0 STG.E.U8 desc[UR20][R8.64], R2 ;  /* 0x0000000208000986 */ /* 0x0083e2000c101114 */
[----:B------:R-:W-:Y:S01]  /*80640*/  ISETP.LT.AND P3, PT, R4, UR5, !P1 ;  /* 0x0000000504007c0c */ /* 0x000fe2000cf61270 */
[----:B------:R-:W3:Y:S02]  /*80650*/  LDCU UR5, c[0x0][0x39c] ;  /* 0x00007380ff0577ac */ /* 0x000ee40008000800 */
[----:B------:R-:W3:Y:S04]  /*80660*/  LDL.LU R4, [R1+0x14] ;  /* 0x0000140001047983 */ /* 0x000ee80000300800 */
[----:B------:R-:W3:Y:S04]  /*80670*/  LDL.LU.64 R16, [R1+0x598] ;  /* 0x0005980001107983 */ /* 0x000ee80000300a00 */
[----:B-1----:R-:W3:Y:S01]  /*80680*/  LDL.LU R8, [R1+0x24d8] ;  /* 0x0024d80001087983 */ /* 0x002ee20000300800 */
[----:B------:R-:W-:-:S05]  /*80690*/  PRMT R3, R2, 0x9910, RZ ;  /* 0x0000991002037816 */ /* 0x000fca00000000ff */
[----:B------:R-:W-:Y:S01]  /*806a0*/  IMAD.MOV.U32 R0, RZ, RZ, R3 ;  /* 0x000000ffff007224 */ /* 0x000fe200078e0003 */
[----:B------:R-:W-:Y:S02]  /*806b0*/  F2FP.SATFINITE.E4M3.F32.PACK_AB_MERGE_C R3, R10, R15, RZ ;  /* 0x0000000f0a03723e */ /* 0x000fe400048070ff */
[----:B------:R-:W5:Y:S02]  /*806c0*/  LDL.LU.64 R14, [R1+0x590] ;  /* 0x00059000010e7983 */ /* 0x000f640000300a00 */
[----:B------:R-:W-:-:S05]  /*806d0*/  SHF.R.S32.HI R0, RZ, 0x8, R0 ;  /* 0x00000008ff007819 */ /* 0x000fca0000011400 */
[----:B------:R1:W-:Y:S01]  /*806e0*/  @P2 STG.E.U8 desc[UR20][R6.64], R0 ;  /* 0x0000000006002986 */ /* 0x0003e2000c101114 */
[----:B0-----:R-:W-:Y:S01]  /*806f0*/  ISETP.LT.AND P0, PT, R5, UR4, !P1 ;  /* 0x0000000405007c0c */ /* 0x001fe2000cf01270 */
[----:B------:R-:W0:Y:S02]  /*80700*/  LDCU UR4, c[0x0][0x39c] ;  /* 0x00007380ff0477ac */ /* 0x000e240008000800 */
[----:B------:R-:W5:Y:S04]  /*80710*/  LDL.LU R5, [R1+0x24d4] ;  /* 0x0024d40001057983 */ /* 0x000f680000300800 */
[----:B------:R-:W5:Y:S04]  /*80720*/  LDL.LU R10, [R1+0x18] ;  /* 0x00001800010a7983 */ /* 0x000f680000300800 */
[----:B------:R-:W5:Y:S01]  /*80730*/  LDL.LU R9, [R1+0x1c] ;  /* 0x00001c0001097983 */ /* 0x000f620000300800 */
[----:B--2---:R-:W-:Y:S01]  /*80740*/  ISETP.LT.AND P2, PT, R12, UR6, !P1 ;  /* 0x000000060c007c0c */ /* 0x004fe2000cf41270 */
[----:B------:R-:W2:Y:S02]  /*80750*/  LDCU UR6, c[0x0][0x39c] ;  /* 0x00007380ff0677ac */ /* 0x000ea40008000800 */
[----:B-1----:R-:W2:Y:S04]  /*80760*/  LDL.LU.64 R6, [R1+0x588] ;  /* 0x0005880001067983 */ /* 0x002ea80000300a00 */
[----:B----4-:R1:W-:Y:S04]  /*80770*/  @P5 STG.E.U8 desc[UR20][R18.64], R3 ;  /* 0x0000000312005986 */ /* 0x0103e8000c101114 */
[----:B------:R-:W0:Y:S01]  /*80780*/  LDL.LU R12, [R1+0x24c0] ;  /* 0x0024c000010c7983 */ /* 0x000e220000300800 */
[----:B---3--:R-:W-:Y:S01]  /*80790*/  ISETP.LT.AND P5, PT, R8, UR8, !P1 ;  /* 0x0000000808007c0c */ /* 0x008fe2000cfa1270 */
[----:B------:R-:W3:Y:S02]  /*807a0*/  LDCU UR8, c[0x0][0x39c] ;  /* 0x00007380ff0877ac */ /* 0x000ee40008000800 */
[----:B------:R-:W2:Y:S01]  /*807b0*/  LDL.LU R8, [R1+0x24c4] ;  /* 0x0024c40001087983 */ /* 0x000ea20000300800 */
[----:B------:R-:W-:-:S03]  /*807c0*/  PRMT R2, R3, 0x9910, RZ ;  /* 0x0000991003027816 */ /* 0x000fc600000000ff */
[----:B-1----:R-:W4:Y:S02]  /*807d0*/  LDL.LU.64 R18, [R1+0x580] ;  /* 0x0005800001127983 */ /* 0x002f240000300a00 */
[----:B------:R-:W-:Y:S01]  /*807e0*/  IMAD.MOV.U32 R0, RZ, RZ, R2 ;  /* 0x000000ffff007224 */ /* 0x000fe200078e0002 */
[----:B-----5:R-:W-:Y:S02]  /*807f0*/  F2FP.SATFINITE.E4M3.F32.PACK_AB_MERGE_C R2, R11, R23, RZ ;  /* 0x000000170b02723e */ /* 0x020fe400048070ff */
[----:B------:R-:W5:Y:S02]  /*80800*/  LDL.LU R11, [R1+0x20] ;  /* 0x00002000010b7983 */ /* 0x000f640000300800 */
[----:B------:R-:W-:Y:S02]  /*80810*/  SHF.R.S32.HI R0, RZ, 0x8, R0 ;  /* 0x00000008ff007819 */ /* 0x000fe40000011400 */
[----:B------:R-:W-:-:S03]  /*80820*/  PRMT R3, R2, 0x9910, RZ ;  /* 0x0000991002037816 */ /* 0x000fc600000000ff */
[----:B------:R1:W-:Y:S01]  /*80830*/  @P4 STG.E.U8 desc[UR20][R20.64], R0 ;  /* 0x0000000014004986 */ /* 0x0003e2000c101114 */
[----:B------:R-:W-:Y:S01]  /*80840*/  ISETP.LT.AND P4, PT, R5, UR5, !P1 ;  /* 0x0000000505007c0c */ /* 0x000fe2000cf81270 */
[----:B-1----:R-:W-:Y:S02]  /*80850*/  IMAD.MOV.U32 R0, RZ, RZ, R3 ;  /* 0x000000ffff007224 */ /* 0x002fe400078e0003 */
[----:B------:R-:W5:Y:S01]  /*80860*/  LDL.LU R5, [R1+0x24] ;  /* 0x0000240001057983 */ /* 0x000f620000300800 */
[----:B------:R-:W-:Y:S01]  /*80870*/  F2FP.SATFINITE.E4M3.F32.PACK_AB_MERGE_C R3, R4, R13, RZ ;  /* 0x0000000d0403723e */ /* 0x000fe200048070ff */
[----:B------:R-:W1:Y:S01]  /*80880*/  LDCU UR5, c[0x0][0x39c] ;  /* 0x00007380ff0577ac */ /* 0x000e620008000800 */
[----:B------:R-:W-:Y:S01]  /*80890*/  SHF.R.S32.HI R0, RZ, 0x8, R0 ;  /* 0x00000008ff007819 */ /* 0x000fe20000011400 */
[----:B------:R3:W-:Y:S04]  /*808a0*/  @P3 STG.E.U8 desc[UR20][R16.64], R2 ;  /* 0x0000000210003986 */ /* 0x0007e8000c101114 */
[----:B------:R-:W1:Y:S01]  /*808b0*/  LDL.LU R4, [R1+0x24c8] ;  /* 0x0024c80001047983 */ /* 0x000e620000300800 */
[----:B0-----:R-:W-:Y:S01]  /*808c0*/  ISETP.LT.AND P3, PT, R12, UR4, !P1 ;  /* 0x000000040c007c0c */ /* 0x001fe2000cf61270 */
[----:B------:R-:W0:Y:S02]  /*808d0*/  LDCU UR4, c[0x0][0x39c] ;  /* 0x00007380ff0477ac */ /* 0x000e240008000800 */
[----:B------:R0:W-:Y:S04]  /*808e0*/  @P0 STG.E.U8 desc[UR20][R14.64], R0 ;  /* 0x000000000e000986 */ /* 0x0001e8000c101114 */
[----:B---3--:R-:W3:Y:S04]  /*808f0*/  LDL.LU.64 R16, [R1+0x578] ;  /* 0x0005780001107983 */ /* 0x008ee80000300a00 */
[----:B------:R-:W3:Y:S01]  /*80900*/  LDL.LU.64 R12, [R1+0x570] ;  /* 0x00057000010c7983 */ /* 0x000ee20000300a00 */
[----:B--2---:R-:W-:-:S02]  /*80910*/  ISETP.LT.AND P0, PT, R8, UR6, !P1 ;  /* 0x0000000608007c0c */ /* 0x004fc4000cf01270 */
[----:B------:R-:W-:Y:S01]  /*80920*/  PRMT R2, R3, 0x9910, RZ ;  /* 0x0000991003027816 */ /* 0x000fe200000000ff */
[----:B------:R-:W2:Y:S01]  /*80930*/  LDL.LU R8, [R1+0x24b4] ;  /* 0x0024b40001087983 */ /* 0x000ea20000300800 */
        /* <DEDUP_REMOVED lines=8> */
[----:B----4-:R0:W-:Y:S01]  /*809c0*/  @P5 STG.E.U8 desc[UR20][R18.64], R0 ;  /* 0x0000000012005986 */ /* 0x0101e2000c101114 */
[----:B-1----:R-:W-:Y:S01]  /*809d0*/  ISETP.LT.AND P2, PT, R4, UR5, !P1 ;  /* 0x0000000504007c0c */ /* 0x002fe2000cf41270 */
[----:B0-----:R-:W-:Y:S02]  /*809e0*/  IMAD.MOV.U32 R0, RZ, RZ, R3 ;  /* 0x000000ffff007224 */ /* 0x001fe400078e0003 */
[----:B------:R-:W4:Y:S01]  /*809f0*/  LDL.LU R4, [R1+0x24bc] ;  /* 0x0024bc0001047983 */ /* 0x000f220000300800 */
[----:B------:R-:W0:Y:S03]  /*80a00*/  LDCU UR5, c[0x0][0x39c] ;  /* 0x00007380ff0577ac */ /* 0x000e260008000800 */
[----:B------:R-:W4:Y:S04]  /*80a10*/  LDL.LU.64 R6, [R1+0x540] ;  /* 0x0005400001067983 */ /* 0x000f280000300a00 */
[----:B------:R-:W4:Y:S01]  /*80a20*/  LDL.LU.64 R20, [R1+0x538] ;  /* 0x0005380001147983 */ /* 0x000f220000300a00 */
[----:B-----5:R-:W-:-:S02]  /*80a30*/  F2FP.SATFINITE.E4M3.F32.PACK_AB_MERGE_C R3, R5, R11, RZ ;  /* 0x0000000b0503723e */ /* 0x020fc400048070ff */
[----:B--2---:R-:W-:Y:S01]  /*80a40*/  ISETP.LT.AND P5, PT, R8, UR4, !P1 ;  /* 0x0000000408007c0c */ /* 0x004fe2000cfa1270 */
[----:B---3--:R1:W-:Y:S01]  /*80a50*/  @P4 STG.E.U8 desc[UR20][R16.64], R2 ;  /* 0x0000000210004986 */ /* 0x0083e2000c101114 */
[----:B------:R-:W-:Y:S01]  /*80a60*/  SHF.R.S32.HI R0, RZ, 0x8, R0 ;  /* 0x00000008ff007819 */ /* 0x000fe20000011400 */
[----:B------:R-:W2:Y:S02]  /*80a70*/  LDCU UR4, c[0x0][0x39c] ;  /* 0x00007380ff0477ac */ /* 0x000ea40008000800 */
[----:B------:R-:W0:Y:S04]  /*80a80*/  LDL.LU R8, [R1+0x24b8] ;  /* 0x0024b80001087983 */ /* 0x000e280000300800 */
[----:B------:R-:W3:Y:S04]  /*80a90*/  LDL.LU R10, [R1+0x30] ;  /* 0x00003000010a7983 */ /* 0x000ee80000300800 */
[----:B------:R-:W3:Y:S04]  /*80aa0*/  LDL.LU R9, [R1+0x34] ;  /* 0x0000340001097983 */ /* 0x000ee80000300800 */
[----:B------:R-:W5:Y:S04]  /*80ab0*/  LDL.LU.64 R18, [R1+0x530] ;  /* 0x0005300001127983 */ /* 0x000f680000300a00 */
[----:B------:R-:W2:Y:S04]  /*80ac0*/  LDL.LU R5, [R1+0x24a8] ;  /* 0x0024a80001057983 */ /* 0x000ea80000300800 */
[----:B-1----:R-:W3:Y:S04]  /*80ad0*/  LDL.LU.64 R16, [R1+0x528] ;  /* 0x0005280001107983 */ /* 0x002ee80000300a00 */
[----:B------:R1:W-:Y:S01]  /*80ae0*/  @P3 STG.E.U8 desc[UR20][R12.64], R0 ;  /* 0x000000000c003986 */ /* 0x0003e2000c101114 */
[----:B----4-:R-:W-:Y:S01]  /*80af0*/  ISETP.LT.AND P4, PT, R4, UR6, !P1 ;  /* 0x0000000604007c0c */ /* 0x010fe2000cf81270 */
[----:B------:R-:W4:Y:S02]  /*80b00*/  LDCU UR6, c[0x0][0x39c] ;  /* 0x00007380ff0677ac */ /* 0x000f240008000800 */
[----:B------:R-:W3:Y:S04]  /*80b10*/  LDL.LU R4, [R1+0x24ac] ;  /* 0x0024ac0001047983 */ /* 0x000ee80000300800 */
[----:B------:R-:W4:Y:S04]  /*80b20*/  LDL.LU R14, [R1+0x38] ;  /* 0x00003800010e7983 */ /* 0x000f280000300800 */
[----:B------:R-:W4:Y:S04]  /*80b30*/  LDL.LU R11, [R1+0x3c] ;  /* 0x00003c00010b7983 */ /* 0x000f280000300800 */
[----:B-1----:R-:W4:Y:S04]  /*80b40*/  LDL.LU.64 R12, [R1+0x520] ;  /* 0x00052000010c7983 */ /* 0x002f280000300a00 */
[----:B------:R1:W-:Y:S01]  /*80b50*/  @P0 STG.E.U8 desc[UR20][R6.64], R3 ;  /* 0x0000000306000986 */ /* 0x0003e2000c101114 */
[----:B0-----:R-:W-:Y:S01]  /*80b60*/  ISETP.LT.AND P3, PT, R8, UR5, !P1 ;  /* 0x0000000508007c0c */ /* 0x001fe2000cf61270 */
[----:B------:R-:W0:Y:S02]  /*80b70*/  LDCU UR5, c[0x0][0x39c] ;  /* 0x00007380ff0577ac */ /* 0x000e240008000800 */
[----:B------:R-:W4:Y:S01]  /*80b80*/  LDL.LU R8, [R1+0x24b0] ;  /* 0x0024b00001087983 */ /* 0x000f220000300800 */
        /* <DEDUP_REMOVED lines=12> */
[----:B------:R-:W3:Y:S02]  /*80c50*/  LDCU UR4, c[0x0][0x39c] ;  /* 0x00007380ff0477ac */ /* 0x000ee40008000800 */
[----:B------:R-:W2:Y:S01]  /*80c60*/  LDL.LU R4, [R1+0x44] ;  /* 0x0000440001047983 */ /* 0x000ea20000300800 */
[----:B-1----:R-:W-:Y:S01]  /*80c70*/  IMAD.MOV.U32 R0, RZ, RZ, R3 ;  /* 0x000000ffff007224 */ /* 0x002fe200078e0003 */
[----:B------:R-:W-:Y:S02]  /*80c80*/  F2FP.SATFINITE.E4M3.F32.PACK_AB_MERGE_C R3, R9, R10, RZ ;  /* 0x0000000a0903723e */ /* 0x000fe400048070ff */
[----:B-----5:R1:W-:Y:S02]  /*80c90*/  @P5 STG.E.U8 desc[UR20][R18.64], R2 ;  /* 0x0000000212005986 */ /* 0x0203e4000c101114 */
[----:B------:R-:W-:-:S02]  /*80ca0*/  SHF.R.S32.HI R0, RZ, 0x8, R0 ;  /* 0x00000008ff007819 */ /* 0x000fc40000011400 */
[----:B------:R-:W3:Y:S04]  /*80cb0*/  LDL.LU R10, [R1+0x24a0] ;  /* 0x0024a000010a7983 */ /* 0x000ee80000300800 */
[----:B------:R5:W-:Y:S04]  /*80cc0*/  @P4 STG.E.U8 desc[UR20][R16.64], R0 ;  /* 0x0000000010004986 */ /* 0x000be8000c101114 */
[----:B-1----:R-:W2:Y:S01]  /*80cd0*/  LDL.LU.64 R18, [R1+0x510] ;  /* 0x0005100001127983 */ /* 0x002ea20000300a00 */
[----:B----4-:R-:W-:Y:S01]  /*80ce0*/  ISETP.LT.AND P5, PT, R8, UR6, !P1 ;  /* 0x0000000608007c0c */ /* 0x010fe2000cfa1270 */
[----:B------:R-:W1:Y:S02]  /*80cf0*/  LDCU UR6, c[0x0][0x39c] ;  /* 0x00007380ff0677ac */ /* 0x000e640008000800 */
[----:B------:R-:W4:Y:S01]  /*80d00*/  LDL.LU.64 R8, [R1+0x508] ;  /* 0x0005080001087983 */ /* 0x000f220000300a00 */
[----:B0-----:R-:W-:-:S02]  /*80d10*/  ISETP.LT.AND P4, PT, R5, UR5, !P1 ;  /* 0x0000000505007c0c */ /* 0x001fc4000cf81270 */
[----:B------:R-:W-:Y:S01]  /*80d20*/  PRMT R2, R3, 0x9910, RZ ;  /* 0x0000991003027816 */ /* 0x000fe200000000ff */
[----:B------:R-:W1:Y:S01]  /*80d30*/  LDL.LU R5, [R1+0x24a4] ;  /* 0x0024a40001057983 */ /* 0x000e620000300800 */
[----:B------:R-:W0:Y:S03]  /*80d40*/  LDCU UR5, c[0x0][0x39c] ;  /* 0x00007380ff0577ac */ /* 0x000e260008000800 */
[----:B-----5:R-:W-:Y:S01]  /*80d50*/  IMAD.MOV.U32 R0, RZ, RZ, R2 ;  /* 0x000000ffff007224 */ /* 0x020fe200078e0002 */
[----:B------:R-:W-:Y:S01]  /*80d60*/  F2FP.SATFINITE.E4M3.F32.PACK_AB_MERGE_C R2, R11, R14, RZ ;  /* 0x0000000e0b02723e */ /* 0x000fe200048070ff */
[----:B------:R-:W5:Y:S03]  /*80d70*/  LDL.LU R23, [R1+0x48] ;  /* 0x0000480001177983 */ /* 0x000f660000300800 */
[----:B------:R-:W-:Y:S01]  /*80d80*/  SHF.R.S32.HI R0, RZ, 0x8, R0 ;  /* 0x00000008ff007819 */ /* 0x000fe20000011400 */
[----:B------:R0:W-:Y:S04]  /*80d90*/  @P3 STG.E.U8 desc[UR20][R12.64], R3 ;  /* 0x000000030c003986 */ /* 0x0001e8000c101114 */
[----:B------:R-:W5:Y:S04]  /*80da0*/  LDL.LU R17, [R1+0x4c] ;  /* 0x00004c0001117983 */ /* 0x000f680000300800 */
[----:B------:R-:W4:Y:S01]  /*80db0*/  LDL.LU R14, [R1+0x2490] ;  /* 0x00249000010e7983 */ /* 0x000f220000300800 */
[----:B0-----:R-:W-:-:S03]  /*80dc0*/  PRMT R3, R2, 0x9910, RZ ;  /* 0x0000991002037816 */ /* 0x001fc600000000ff */
[----:B------:R-:W5:Y:S04]  /*80dd0*/  LDL.LU.64 R12, [R1+0x500] ;  /* 0x00050000010c7983 */ /* 0x000f680000300a00 */
[----:B------:R-:W5:Y:S01]  /*80de0*/  LDL.LU.64 R20, [R1+0x4f8] ;  /* 0x0004f80001147983 */ /* 0x000f620000300a00 */
[----:B---3--:R-:W-:-:S03]  /*80df0*/  ISETP.LT.AND P3, PT, R10, UR4, !P1 ;  /* 0x000000040a007c0c */ /* 0x008fc6000cf61270 */
[----:B--2---:R0:W-:Y:S01]  /*80e00*/  @P0 STG.E.U8 desc[UR20][R6.64], R0 ;  /* 0x0000000006000986 */ /* 0x0041e2000c101114 */
[----:B------:R-:W2:Y:S03]  /*80e10*/  LDCU UR4, c[0x0][0x39c] ;  /* 0x00007380ff0477ac */ /* 0x000ea60008000800 */
[----:B------:R-:W2:Y:S04]  /*80e20*/  LDL.LU R10, [R1+0x2494] ;  /* 0x00249400010a7983 */ /* 0x000ea80000300800 */
[----:B------:R-:W3:Y:S01]  /*80e30*/  LDL.LU R11, [R1+0x50] ;  /* 0x00005000010b7983 */ /* 0x000ee20000300800 */
[----:B0-----:R-:W-:Y:S01]  /*80e40*/  IMAD.MOV.U32 R0, RZ, RZ, R3 ;  /* 0x000000ffff007224 */ /* 0x001fe200078e0003 */
[----:B------:R-:W-:-:S02]  /*80e50*/  F2FP.SATFINITE.E4M3.F32.PACK_AB_MERGE_C R3, R4, R15, RZ ;  /* 0x0000000f0403723e */ /* 0x000fc400048070ff */
[----:B-1----:R-:W-:Y:S01]  /*80e60*/  ISETP.LT.AND P0, PT, R5, UR6, !P1 ;  /* 0x0000000605007c0c */ /* 0x002fe2000cf01270 */
[----:B------:R0:W-:Y:S01]  /*80e70*/  @P2 STG.E.U8 desc[UR20][R18.64], R2 ;  /* 0x0000000212002986 */ /* 0x0001e2000c101114 */
[----:B------:R-:W-:Y:S01]  /*80e80*/  SHF.R.S32.HI R0, RZ, 0x8, R0 ;  /* 0x00000008ff007819 */ /* 0x000fe20000011400 */
[----:B------:R-:W1:Y:S02]  /*80e90*/  LDCU UR6, c[0x0][0x39c] ;  /* 0x00007380ff0677ac */ /* 0x000e640008000800 */
[----:B------:R-:W3:Y:S04]  /*80ea0*/  LDL.LU R5, [R1+0x54] ;  /* 0x0000540001057983 */ /* 0x000ee80000300800 */
[----:B------:R-:W3:Y:S04]  /*80eb0*/  LDL.LU.64 R6, [R1+0x4f0] ;  /* 0x0004f00001067983 */ /* 0x000ee80000300a00 */
[----:B------:R-:W3:Y:S04]  /*80ec0*/  LDL.LU R4, [R1+0x2498] ;  /* 0x0024980001047983 */ /* 0x000ee80000300800 */
[----:B0-----:R-:W3:Y:S04]  /*80ed0*/  LDL.LU.64 R18, [R1+0x4e8] ;  /* 0x0004e80001127983 */ /* 0x001ee80000300a00 */
[----:B----4-:R0:W-:Y:S01]  /*80ee0*/  @P5 STG.E.U8 desc[UR20][R8.64], R0 ;  /* 0x0000000008005986 */ /* 0x0101e2000c101114 */
[----:B------:R-:W-:Y:S01]  /*80ef0*/  ISETP.LT.AND P2, PT, R14, UR5, !P1 ;  /* 0x000000050e007c0c */ /* 0x000fe2000cf41270 */
[----:B------:R-:W4:Y:S02]  /*80f00*/  LDCU UR5, c[0x0][0x39c] ;  /* 0x00007380ff0577ac */ /* 0x000f240008000800 */
[----:B-----5:R5:W-:Y:S04]  /*80f10*/  @P4 STG.E.U8 desc[UR20][R12.64], R3 ;  /* 0x000000030c004986 */ /* 0x020be8000c101114 */
[----:B0-----:R-:W1:Y:S04]  /*80f20*/  LDL.LU R8, [R1+0x2484] ;  /* 0x0024840001087983 */ /* 0x001e680000300800 */
[----:B------:R-:W4:Y:S01]  /*80f30*/  LDL.LU R16, [R1+0x58] ;  /* 0x0000580001107983 */ /* 0x000f220000300800 */
[----:B--2---:R-:W-:Y:S01]  /*80f40*/  ISETP.LT.AND P5, PT, R10, UR4, !P1 ;  /* 0x000000040a007c0c */ /* 0x004fe2000cfa1270 */
[----:B------:R-:W0:Y:S02]  /*80f50*/  LDCU UR4, c[0x0][0x39c] ;  /* 0x00007380ff0477ac */ /* 0x000e240008000800 */
[----:B------:R-:W2:Y:S04]  /*80f60*/  LDL.LU R9, [R1+0x5c] ;  /* 0x00005c0001097983 */ /* 0x000ea80000300800 */
[----:B------:R-:W2:Y:S04]  /*80f70*/  LDL.LU.64 R14, [R1+0x4e0] ;  /* 0x0004e000010e7983 */ /* 0x000ea80000300a00 */
[----:B------:R-:W4:Y:S01]  /*80f80*/  LDL.LU R10, [R1+0x248c] ;  /* 0x00248c00010a7983 */ /* 0x000f220000300800 */
[----:B---3--:R-:W-:Y:S01]  /*80f90*/  ISETP.LT.AND P4, PT, R4, UR8, !P1 ;  /* 0x0000000804007c0c */ /* 0x008fe2000cf81270 */
[----:B------:R-:W3:Y:S02]  /*80fa0*/  LDCU UR8, c[0x0][0x39c] ;  /* 0x00007380ff0877ac */ /* 0x000ee40008000800 */
[----:B------:R-:W0:Y:S01]  /*80fb0*/  LDL.LU R4, [R1+0x2488] ;  /* 0x0024880001047983 */ /* 0x000e220000300800 */
[----:B------:R-:W-:-:S03]  /*80fc0*/  PRMT R2, R3, 0x9910, RZ ;  /* 0x0000991003027816 */ /* 0x000fc600000000ff */
[----:B-----5:R-:W5:Y:S02]  /*80fd0*/  LDL.LU.64 R12, [R1+0x4d8] ;  /* 0x0004d800010c7983 */ /* 0x020f640000300a00 */
[----:B------:R-:W-:Y:S01]  /*80fe0*/  IMAD.MOV.U32 R0, RZ, RZ, R2 ;  /* 0x000000ffff007224 */ /* 0x000fe200078e0002 */
[----:B------:R-:W-:Y:S02]  /*80ff0*/  F2FP.SATFINITE.E4M3.F32.PACK_AB_MERGE_C R2, R17, R23, RZ ;  /* 0x000000171102723e */ /* 0x000fe400048070ff */
[----:B------:R-:W3:Y:S02]  /*81000*/  LDL.LU R17, [R1+0x60] ;  /* 0x0000600001117983 */ /* 0x000ee40000300800 */
[----:B------:R-:W-:Y:S02]  /*81010*/  SHF.R.S32.HI R0, RZ, 0x8, R0 ;  /* 0x00000008ff007819 */ /* 0x000fe40000011400 */
[----:B------:R-:W-:-:S03]  /*81020*/  PRMT R3, R2, 0x9910, RZ ;  /* 0x0000991002037816 */ /* 0x000fc600000000ff */
[----:B------:R2:W-:Y:S01]  /*81030*/  @P3 STG.E.U8 desc[UR20][R20.64], R0 ;  /* 0x0000000014003986 */ /* 0x0005e2000c101114 */
[----:B-1----:R-:W-:Y:S01]  /*81040*/  ISETP.LT.AND P3, PT, R8, UR6, !P1 ;  /* 0x0000000608007c0c */ /* 0x002fe2000cf61270 */
[----:B------:R-:W1:Y:S02]  /*81050*/  LDCU UR6, c[0x0][0x39c] ;  /* 0x00007380ff0677ac */ /* 0x000e640008000800 */
[----:B------:R-:W3:Y:S01]  /*81060*/  LDL.LU R8, [R1+0x64] ;  /* 0x0000640001087983 */ /* 0x000ee20000300800 */
[----:B--2---:R-:W-:Y:S01]  /*81070*/  IMAD.MOV.U32 R0, RZ, RZ, R3 ;  /* 0x000000ffff007224 */ /* 0x004fe200078e0003 */
[----:B------:R-:W-:Y:S02]  /*81080*/  F2FP.SATFINITE.E4M3.F32.PACK_AB_MERGE_C R3, R5, R11, RZ ;  /* 0x0000000b0503723e */ /* 0x000fe400048070ff */
[----:B------:R-:W1:Y:S02]  /*81090*/  LDL.LU R5, [R1+0x2478] ;  /* 0x0024780001057983 */ /* 0x000e640000300800 */
[----:B------:R-:W-:-:S02]  /*810a0*/  SHF.R.S32.HI R0, RZ, 0x8, R0 ;  /* 0x00000008ff007819 */ /* 0x000fc40000011400 */
[----:B------:R2:W-:Y:S01]  /*810b0*/  @P0 STG.E.U8 desc[UR20][R6.64], R2 ;  /* 0x0000000206000986 */ /* 0x0005e2000c101114 */
[----:B----4-:R-:W-:Y:S01]  /*810c0*/  ISETP.LT.AND P0, PT, R10, UR5, !P1 ;  /* 0x000000050a007c0c */ /* 0x010fe2000cf01270 */
[----:B------:R-:W4:Y:S02]  /*810d0*/  LDCU UR5, c[0x0][0x39c] ;  /* 0x00007380ff0577ac */ /* 0x000f240008000800 */
[----:B------:R0:W-:Y:S04]  /*810e0*/  @P2 STG.E.U8 desc[UR20][R18.64], R0 ;  /* 0x0000000012002986 */ /* 0x0001e8000c101114 */
[----:B--2---:R-:W2:Y:S04]  /*810f0*/  LDL.LU.64 R6, [R1+0x4d0] ;  /* 0x0004d00001067983 */ /* 0x004ea80000300a00 */
[----:B------:R-:W2:Y:S01]  /*81100*/  LDL.LU.64 R10, [R1+0x4c8] ;  /* 0x0004c800010a7983 */ /* 0x000ea20000300a00 */
[----:B0-----:R-:W-:-:S02]  /*81110*/  ISETP.LT.AND P2, PT, R4, UR4, !P1 ;  /* 0x0000000404007c0c */ /* 0x001fc4000cf41270 */
[----:B------:R-:W-:Y:S01]  /*81120*/  PRMT R2, R3, 0x9910, RZ ;  /* 0x0000991003027816 */ /* 0x000fe200000000ff */
[----:B------:R-:W4:Y:S01]  /*81130*/  LDL.LU R4, [R1+0x247c] ;  /* 0x00247c0001047983 */ /* 0x000f220000300800 */
[----:B------:R-:W0:Y:S03]  /*81140*/  LDCU UR4, c[0x0][0x39c] ;  /* 0x00007380ff0477ac */ /* 0x000e260008000800 */
[----:B------:R-:W-:Y:S01]  /*81150*/  IMAD.MOV.U32 R0, RZ, RZ, R2 ;  /* 0x000000ffff007224 */ /* 0x000fe200078e0002 */
[----:B------:R3:W-:Y:S01]  /*81160*/  @P5 STG.E.U8 desc[UR20][R14.64], R3 ;  /* 0x000000030e005986 */ /* 0x0007e2000c101114 */
[----:B------:R-:W-:-:S03]  /*81170*/  F2FP.SATFINITE.E4M3.F32.PACK_AB_MERGE_C R2, R9, R16, RZ ;  /* 0x000000100902723e */ /* 0x000fc600048070ff */
[----:B------:R-:W-:Y:S01]  /*81180*/  SHF.R.S32.HI R0, RZ, 0x8, R0 ;  /* 0x00000008ff007819 */ /* 0x000fe20000011400 */
[----:B---3--:R-:W3:Y:S04]  /*81190*/  LDL.LU R14, [R1+0x68] ;  /* 0x00006800010e7983 */ /* 0x008ee80000300800 */
[----:B------:R-:W3:Y:S01]  /*811a0*/  LDL.LU R9, [R1+0x6c] ;  /* 0x00006c0001097983 */ /* 0x000ee20000300800 */
[----:B-1----:R-:W-:-:S03]  /*811b0*/  ISETP.LT.AND P5, PT, R5, UR6, !P1 ;  /* 0x0000000605007c0c */ /* 0x002fc6000cfa1270 */
[----:B-----5:R1:W-:Y:S01]  /*811c0*/  @P4 STG.E.U8 desc[UR20][R12.64], R0 ;  /* 0x000000000c004986 */ /* 0x0203e2000c101114 */
[----:B------:R-:W5:Y:S03]  /*811d0*/  LDCU UR6, c[0x0][0x39c] ;  /* 0x00007380ff0677ac */ /* 0x000f660008000800 */
[----:B------:R-:W0:Y:S04]  /*811e0*/  LDL.LU R5, [R1+0x2480] ;  /* 0x0024800001057983 */ /* 0x000e280000300800 */
[----:B------:R-:W3:Y:S04]  /*811f0*/  LDL.LU.64 R20, [R1+0x4c0] ;  /* 0x0004c00001147983 */ /* 0x000ee80000300a00 */
[----:B------:R-:W3:Y:S01]  /*81200*/  LDL.LU.64 R22, [R1+0x4b8] ;  /* 0x0004b80001167983 */ /* 0x000ee20000300a00 */
[----:B----4-:R-:W-:-:S02]  /*81210*/  ISETP.LT.AND P4, PT, R4, UR5, !P1 ;  /* 0x0000000504007c0c */ /* 0x010fc4000cf81270 */
[----:B------:R-:W-:Y:S01]  /*81220*/  PRMT R3, R2, 0x9910, RZ ;  /* 0x0000991002037816 */ /* 0x000fe200000000ff */
[----:B------:R-:W5:Y:S01]  /*81230*/  LDL.LU R4, [R1+0x2470] ;  /* 0x0024700001047983 */ /* 0x000f620000300800 */
[----:B------:R-:W4:Y:S03]  /*81240*/  LDCU UR5, c[0x0][0x39c] ;  /* 0x00007380ff0577ac */ /* 0x000f260008000800 */
[----:B-1----:R-:W-:Y:S01]  /*81250*/  IMAD.MOV.U32 R0, RZ, RZ, R3 ;  /* 0x000000ffff007224 */ /* 0x002fe200078e0003 */
[----:B------:R-:W3:Y:S01]  /*81260*/  LDL.LU R19, [R1+0x70] ;  /* 0x0000700001137983 */ /* 0x000ee20000300800 */
[----:B------:R-:W-:-:S03]  /*81270*/  F2FP.SATFINITE.E4M3.F32.PACK_AB_MERGE_C R3, R8, R17, RZ ;  /* 0x000000110803723e */ /* 0x000fc600048070ff */
[----:B------:R-:W4:Y:S01]  /*81280*/  LDL.LU R15, [R1+0x74] ;  /* 0x00007400010f7983 */ /* 0x000f220000300800 */
[----:B------:R-:W-:-:S03]  /*81290*/  SHF.R.S32.HI R0, RZ, 0x8, R0 ;  /* 0x00000008ff007819 */ /* 0x000fc60000011400 */
[----:B------:R-:W4:Y:S04]  /*812a0*/  LDL.LU.64 R12, [R1+0x4b0] ;  /* 0x0004b000010c7983 */ /* 0x000f280000300a00 */
[----:B--2---:R1:W-:Y:S04]  /*812b0*/  @P3 STG.E.U8 desc[UR20][R6.64], R2 ;  /* 0x0000000206003986 */ /* 0x0043e8000c101114 */
[----:B------:R2:W-:Y:S04]  /*812c0*/  @P0 STG.E.U8 desc[UR20][R10.64], R0 ;  /* 0x000000000a000986 */ /* 0x0005e8000c101114 */
[----:B-1----:R-:W4:Y:S01]  /*812d0*/  LDL.LU R7, [R1+0x2474] ;  /* 0x0024740001077983 */ /* 0x002f220000300800 */
[----:B0-----:R-:W-:Y:S01]  /*812e0*/  ISETP.LT.AND P3, PT, R5, UR4, !P1 ;  /* 0x0000000405007c0c */ /* 0x001fe2000cf61270 */
[----:B------:R-:W0:Y:S02]  /*812f0*/  LDCU UR4, c[0x0][0x39c] ;  /* 0x00007380ff0477ac */ /* 0x000e240008000800 */
[----:B------:R-:W4:Y:S04]  /*81300*/  LDL.LU.64 R16, [R1+0x4a8] ;  /* 0x0004a80001107983 */ /* 0x000f280000300a00 */
[----:B------:R-:W4:Y:S04]  /*81310*/  LDL.LU R5, [R1+0x246c] ;  /* 0x00246c0001057983 */ /* 0x000f280000300800 */
[----:B------:R-:W4:Y:S04]  /*81320*/  LDL.LU R8, [R1+0x78] ;  /* 0x0000780001087983 */ /* 0x000f280000300800 */
[----:B------:R-:W4:Y:S04]  /*81330*/  LDL.LU R6, [R1+0x7c] ;  /* 0x00007c0001067983 */ /* 0x000f280000300800 */
[----:B--2---:R-:W2:Y:S01]  /*81340*/  LDL.LU.64 R10, [R1+0x4a0] ;  /* 0x0004a000010a7983 */ /* 0x004ea20000300a00 */
[----:B-----5:R-:W-:-:S02]  /*81350*/  ISETP.LT.AND P0, PT, R4, UR6, !P1 ;  /* 0x0000000604007c0c */ /* 0x020fc4000cf01270 */
[----:B------:R-:W-:Y:S01]  /*81360*/  PRMT R2, R3, 0x9910, RZ ;  /* 0x0000991003027816 */ /* 0x000fe200000000ff */
[----:B------:R-:W0:Y:S01]  /*81370*/  LDL.LU R4, [R1+0x2468] ;  /* 0x0024680001047983 */ /* 0x000e220000300800 */
[----:B------:R-:W1:Y:S03]  /*81380*/  LDCU UR6, c[0x0][0x39c] ;  /* 0x00007380ff0677ac */ /* 0x000e660008000800 */
[----:B------:R-:W-:Y:S01]  /*81390*/  IMAD.MOV.U32 R0, RZ, RZ, R2 ;  /* 0x000000ffff007224 */ /* 0x000fe200078e0002 */
[----:B---3--:R-:W-:Y:S01]  /*813a0*/  F2FP.SATFINITE.E4M3.F32.PACK_AB_MERGE_C R2, R9, R14, RZ ;  /* 0x0000000e0902723e */ /* 0x008fe200048070ff */
[----:B------:R3:W-:Y:S03]  /*813b0*/  @P2 STG.E.U8 desc[UR20][R20.64], R3 ;  /* 0x0000000314002986 */ /* 0x0007e6000c101114 */
[----:B------:R-:W-:-:S05]  /*813c0*/  SHF.R.S32.HI R0, RZ, 0x8, R0 ;  /* 0x00000008ff007819 */ /* 0x000fca0000011400 */
[----:B------:R5:W-:Y:S01]  /*813d0*/  @P5 STG.E.U8 desc[UR20][R22.64], R0 ;  /* 0x0000000016005986 */ /* 0x000be2000c101114 */
[----:B---3--:R-:W-:-:S03]  /*813e0*/  PRMT R3, R2, 0x9910, RZ ;  /* 0x0000991002037816 */ /* 0x008fc600000000ff */
[----:B------:R-:W3:Y:S04]  /*813f0*/  LDL.LU.64 R20, [R1+0x498] ;  /* 0x0004980001147983 */ /* 0x000ee80000300a00 */
[----:B-----5:R-:W5:Y:S01]  /*81400*/  LDL.LU.64 R22, [R1+0x2758] ;  /* 0x0027580001167983 */ /* 0x020f620000300a00 */
[----:B----4-:R-:W-:Y:S01]  /*81410*/  ISETP.LT.AND P2, PT, R7, UR8, !P1 ;  /* 0x0000000807007c0c */ /* 0x010fe2000cf41270 */
[----:B------:R-:W-:Y:S02]  /*81420*/  IMAD.MOV.U32 R0, RZ, RZ, R3 ;  /* 0x000000ffff007224 */ /* 0x000fe400078e0003 */
[----:B------:R-:W1:Y:S01]  /*81430*/  LDL.LU R14, [R1+0x2464] ;  /* 0x00246400010e7983 */ /* 0x000e620000300800 */
[----:B------:R-:W-:Y:S01]  /*81440*/  F2FP.SATFINITE.E4M3.F32.PACK_AB_MERGE_C R3, R15, R19, RZ ;  /* 0x000000130f03723e */ /* 0x000fe200048070ff */
[----:B------:R-:W4:Y:S01]  /*81450*/  LDCU UR8, c[0x0][0x39c] ;  /* 0x00007380ff0877ac */ /* 0x000f220008000800 */
[----:B------:R-:W-:-:S02]  /*81460*/  ISETP.LT.AND P5, PT, R5, UR5, !P1 ;  /* 0x0000000505007c0c */ /* 0x000fc4000cfa1270 */
[----:B------:R-:W4:Y:S04]  /*81470*/  LDL.LU R5, [R1+0x2458] ;  /* 0x0024580001057983 */ /* 0x000f280000300800 */
[----:B------:R2:W-:Y:S01]  /*81480*/  @P4 STG.E.U8 desc[UR20][R12.64], R2 ;  /* 0x000000020c004986 */ /* 0x0005e2000c101114 */
[----:B------:R-:W-:Y:S01]  /*81490*/  SHF.R.S32.HI R0, RZ, 0x8, R0 ;  /* 0x00000008ff007819 */ /* 0x000fe20000011400 */
[----:B------:R-:W4:Y:S02]  /*814a0*/  LDCU UR5, c[0x0][0x39c] ;  /* 0x00007380ff0577ac */ /* 0x000f240008000800 */
[----:B------:R-:W4:Y:S04]  /*814b0*/  LDL.LU R9, [R1+0x80] ;  /* 0x0000800001097983 */ /* 0x000f280000300800 */
[----:B------:R-:W4:Y:S04]  /*814c0*/  LDL.LU R7, [R1+0x84] ;  /* 0x0000840001077983 */ /* 0x000f280000300800 */
[----:B------:R-:W4:Y:S04]  /*814d0*/  LDL.LU.64 R18, [R1+0x490] ;  /* 0x0004900001127983 */ /* 0x000f280000300a00 */
[----:B--2---:R-:W2:Y:S01]  /*814e0*/  LDL.LU.64 R12, [R1+0x488] ;  /* 0x00048800010c7983 */ /* 0x004ea20000300a00 */
[----:B0-----:R-:W-:-:S02]  /*814f0*/  ISETP.LT.AND P4, PT, R4, UR4, !P1 ;  /* 0x0000000404007c0c */ /* 0x001fc4000cf81270 */
[----:B------:R-:W-:Y:S01]  /*81500*/  PRMT R2, R3, 0x9910, RZ ;  /* 0x0000991003027816 */ /* 0x000fe200000000ff */
[----:B------:R-:W2:Y:S01]  /*81510*/  LDL.LU R4, [R1+0x245c] ;  /* 0x00245c0001047983 */ /* 0x000ea20000300800 */
[----:B------:R-:W2:Y:S03]  /*81520*/  LDCU UR4, c[0x0][0x39c] ;  /* 0x00007380ff0477ac */ /* 0x000ea60008000800 */
[----:B------:R0:W-:Y:S04]  /*81530*/  @P3 STG.E.U8 desc[UR20][R16.64], R0 ;  /* 0x0000000010003986 */ /* 0x0001e8000c101114 */
[----:B------:R3:W-:Y:S01]  /*81540*/  @P0 STG.E.U8 desc[UR20][R10.64], R3 ;  /* 0x000000030a000986 */ /* 0x0007e2000c101114 */
[----:B0-----:R-:W-:Y:S01]  /*81550*/  IMAD.MOV.U32 R0, RZ, RZ, R2 ;  /* 0x000000ffff007224 */ /* 0x001fe200078e0002 */
[----:B------:R-:W-:-:S02]  /*81560*/  F2FP.SATFINITE.E4M3.F32.PACK_AB_MERGE_C R2, R6, R8, RZ ;  /* 0x000000080602723e */ /* 0x000fc400048070ff */
[----:B---3--:R-:W3:Y:S04]  /*81570*/  LDL.LU R10, [R1+0x8c] ;  /* 0x00008c00010a7983 */ /* 0x008ee80000300800 */
[----:B------:R-:W3:Y:S01]  /*81580*/  LDL.LU R6, [R1+0x2460] ;  /* 0x0024600001067983 */ /* 0x000ee20000300800 */
[----:B------:R-:W-:Y:S02]  /*81590*/  SHF.R.S32.HI R0, RZ, 0x8, R0 ;  /* 0x00000008ff007819 */ /* 0x000fe40000011400 */
[----:B-1----:R-:W-:Y:S01]  /*815a0*/  ISETP.LT.AND P3, PT, R14, UR6, !P1 ;  /* 0x000000060e007c0c */ /* 0x002fe2000cf61270 */
[----:B------:R-:W3:Y:S01]  /*815b0*/  LDCU UR6, c[0x0][0x39c] ;  /* 0x00007380ff0677ac */ /* 0x000ee20008000800 */
[----:B------:R-:W5:Y:S04]  /*815c0*/  LDL.LU.64 R14, [R1+0x480] ;  /* 0x00048000010e7983 */ /* 0x000f680000300a00 */
[----:B------:R0:W-:Y:S04]  /*815d0*/  @P2 STG.E.U8 desc[UR20][R20.64], R0 ;  /* 0x0000000014002986 */ /* 0x0001e8000c101114 */
[----:B------:R-:W5:Y:S01]  /*815e0*/  LDL.LU.64 R16, [R1+0x478] ;  /* 0x0004780001107983 */ /* 0x000f620000300a00 */
[----:B--2---:R-:W-:-:S02]  /*815f0*/  ISETP.LT.AND P2, PT, R4, UR4, !P1 ;  /* 0x0000000404007c0c */ /* 0x004fc4000cf41270 */
[----:B------:R-:W-:Y:S01]  /*81600*/  PRMT R3, R2, 0x9910, RZ ;  /* 0x0000991002037816 */ /* 0x000fe200000000ff */
[----:B------:R-:W2:Y:S01]  /*81610*/  LDL.LU R4, [R1+0x2448] ;  /* 0x0024480001047983 */ /* 0x000ea20000300800 */
[----:B----4-:R-:W-:Y:S01]  /*81620*/  ISETP.LT.AND P0, PT, R5, UR5, !P1 ;  /* 0x0000000505007c0c */ /* 0x010fe2000cf01270 */
[----:B------:R-:W2:Y:S02]  /*81630*/  LDCU UR5, c[0x0][0x39c] ;  /* 0x00007380ff0577ac */ /* 0x000ea40008000800 */
[----:B------:R-:W4:Y:S01]  /*81640*/  LDL.LU R8, [R1+0x90] ;  /* 0x0000900001087983 */ /* 0x000f220000300800 */
[----:B0-----:R-:W-:Y:S01]  /*81650*/  IMAD.MOV.U32 R0, RZ, RZ, R3 ;  /* 0x000000ffff007224 */ /* 0x001fe200078e0003 */
[----:B------:R-:W-:Y:S01]  /*81660*/  F2FP.SATFINITE.E4M3.F32.PACK_AB_MERGE_C R3, R7, R9, RZ ;  /* 0x000000090703723e */ /* 0x000fe200048070ff */
[----:B------:R-:W0:Y:S01]  /*81670*/  LDCU UR4, c[0x0][0x39c] ;  /* 0x00007380ff0477ac */ /* 0x000e220008000800 */
[----:B------:R-:W4:Y:S04]  /*81680*/  LDL.LU R5, [R1+0x94] ;  /* 0x0000940001057983 */ /* 0x000f280000300800 */
[----:B------:R-:W4:Y:S04]  /*81690*/  LDL.LU.64 R20, [R1+0x470] ;  /* 0x0004700001147983 */ /* 0x000f280000300a00 */
[----:B------:R1:W-:Y:S04]  /*816a0*/  @P5 STG.E.U8 desc[UR20][R18.64], R2 ;  /* 0x0000000212005986 */ /* 0x0003e8000c101114 */
[----:B------:R-:W4:Y:S01]  /*816b0*/  LDL.LU R7, [R1+0x2450] ;  /* 0x0024500001077983 */ /* 0x000f220000300800 */
[----:B---3--:R-:W-:Y:S01]  /*816c0*/  ISETP.LT.AND P5, PT, R6, UR6, !P1 ;  /* 0x0000000606007c0c */ /* 0x008fe2000cfa1270 */
[----:B------:R-:W3:Y:S01]  /*816d0*/  LDCU UR6, c[0x0][0x39c] ;  /* 0x00007380ff0677ac */ /* 0x000ee20008000800 */
[----:B------:R-:W-:Y:S01]  /*816e0*/  SHF.R.S32.HI R0, RZ, 0x8, R0 ;  /* 0x00000008ff007819 */ /* 0x000fe20000011400 */
[----:B-1----:R-:W3:Y:S01]  /*816f0*/  LDL.LU.64 R18, [R1+0x468] ;  /* 0x0004680001127983 */ /* 0x002ee20000300a00 */
[----:B------:R-:W-:-:S03]  /*81700*/  PRMT R2, R3, 0x9910, RZ ;  /* 0x0000991003027816 */ /* 0x000fc600000000ff */
[----:B------:R-:W0:Y:S04]  /*81710*/  LDL.LU R6, [R1+0x244c] ;  /* 0x00244c0001067983 */ /* 0x000e280000300800 */
[----:B------:R-:W3:Y:S04]  /*81720*/  LDL.LU R11, [R1+0x98] ;  /* 0x00009800010b7983 */ /* 0x000ee80000300800 */
[----:B------:R1:W-:Y:S04]  /*81730*/  @P4 STG.E.U8 desc[UR20][R12.64], R0 ;  /* 0x000000000c004986 */ /* 0x0003e8000c101114 */
[----:B------:R-:W3:Y:S04]  /*81740*/  LDL.LU R9, [R1+0x9c] ;  /* 0x00009c0001097983 */ /* 0x000ee80000300800 */
[----:B-1----:R-:W3:Y:S01]  /*81750*/  LDL.LU.64 R12, [R1+0x460] ;  /* 0x00046000010c7983 */ /* 0x002ee20000300a00 */
[----:B------:R-:W-:-:S03]  /*81760*/  IMAD.MOV.U32 R0, RZ, RZ, R2 ;  /* 0x000000ffff007224 */ /* 0x000fc600078e0002 */
[----:B------:R-:W3:Y:S01]  /*81770*/  LDL.LU R2, [R1+0x88] ;  /* 0x0000880001027983 */ /* 0x000ee20000300800 */
[----:B--2---:R-:W-:-:S03]  /*81780*/  ISETP.LT.AND P4, PT, R4, UR5, !P1 ;  /* 0x0000000504007c0c */ /* 0x004fc6000cf81270 */
[----:B-----5:R1:W-:Y:S01]  /*81790*/  @P3 STG.E.U8 desc[UR20][R14.64], R3 ;  /* 0x000000030e003986 */ /* 0x0203e2000c101114 */
[----:B------:R-:W-:Y:S01]  /*817a0*/  SHF.R.S32.HI R0, RZ, 0x8, R0 ;  /* 0x00000008ff007819 */ /* 0x000fe20000011400 */
[----:B------:R-:W2:Y:S02]  /*817b0*/  LDCU UR5, c[0x0][0x39c] ;  /* 0x00007380ff0577ac */ /* 0x000ea40008000800 */
[----:B------:R-:W5:Y:S04]  /*817c0*/  LDL.LU R4, [R1+0x2454] ;  /* 0x0024540001047983 */ /* 0x000f680000300800 */
[----:B------:R2:W-:Y:S04]  /*817d0*/  @P0 STG.E.U8 desc[UR20][R16.64], R0 ;  /* 0x0000000010000986 */ /* 0x0005e8000c101114 */
[----:B-1----:R-:W5:Y:S04]  /*817e0*/  LDL.LU.64 R14, [R1+0x458] ;  /* 0x00045800010e7983 */ /* 0x002f680000300a00 */
[----:B--2---:R-:W2:Y:S01]  /*817f0*/  LDL.LU R16, [R1+0x2434] ;  /* 0x0024340001107983 */ /* 0x004ea20000300800 */
[----:B0-----:R-:W-:Y:S01]  /*81800*/  ISETP.LT.AND P0, PT, R6, UR4, !P1 ;  /* 0x0000000406007c0c */ /* 0x001fe2000cf01270 */
[----:B------:R-:W0:Y:S02]  /*81810*/  LDCU UR4, c[0x0][0x39c] ;  /* 0x00007380ff0477ac */ /* 0x000e240008000800 */
[----:B------:R-:W0:Y:S01]  /*81820*/  LDL.LU R6, [R1+0x2438] ;  /* 0x0024380001067983 */ /* 0x000e220000300800 */
[----:B----4-:R-:W-:Y:S01]  /*81830*/  ISETP.LT.AND P3, PT, R7, UR8, !P1 ;  /* 0x0000000807007c0c */ /* 0x010fe2000cf61270 */
[----:B------:R-:W1:Y:S01]  /*81840*/  LDCU UR8, c[0x0][0x39c] ;  /* 0x00007380ff0877ac */ /* 0x000e620008000800 */
[----:B---3--:R-:W-:-:S02]  /*81850*/  F2FP.SATFINITE.E4M3.F32.PACK_AB_MERGE_C R2, R10, R2, RZ ;  /* 0x000000020a02723e */ /* 0x008fc400048070ff */
[----:B------:R-:W3:Y:S02]  /*81860*/  LDL.LU R10, [R1+0xa0] ;  /* 0x0000a000010a7983 */ /* 0x000ee40000300800 */
[----:B------:R-:W-:Y:S02]  /*81870*/  PRMT R3, R2, 0x9910, RZ ;  /* 0x0000991002037816 */ /* 0x000fe400000000ff */
[----:B------:R-:W3:Y:S03]  /*81880*/  LDL.LU R7, [R1+0xa4] ;  /* 0x0000a40001077983 */ /* 0x000ee60000300800 */
[----:B------:R-:W-:Y:S01]  /*81890*/  IMAD.MOV.U32 R0, RZ, RZ, R3 ;  /* 0x000000ffff007224 */ /* 0x000fe200078e0003 */
[----:B------:R4:W-:Y:S01]  /*818a0*/  @P2 STG.E.U8 desc[UR20][R20.64], R2 ;  /* 0x0000000214002986 */ /* 0x0009e2000c101114 */
[----:B------:R-:W-:-:S03]  /*818b0*/  F2FP.SATFINITE.E4M3.F32.PACK_AB_MERGE_C R3, R5, R8, RZ ;  /* 0x000000080503723e */ /* 0x000fc600048070ff */
[----:B----4-:R-:W4:Y:S01]  /*818c0*/  LDL.LU.64 R20, [R1+0x450] ;  /* 0x0004500001147983 */ /* 0x010f220000300a00 */
[----:B-----5:R-:W-:Y:S01]  /*818d0*/  ISETP.LT.AND P2, PT, R4, UR6, !P1 ;  /* 0x0000000604007c0c */ /* 0x020fe2000cf41270 */
[----:B------:R-:W5:Y:S02]  /*818e0*/  LDCU UR6, c[0x0][0x39c] ;  /* 0x00007380ff0677ac */ /* 0x000f640008000800 */
[----:B------:R-:W4:Y:S04]  /*818f0*/  LDL.LU.64 R4, [R1+0x448] ;  /* 0x0004480001047983 */ /* 0x000f280000300a00 */
[----:B------:R-:W5:Y:S01]  /*81900*/  LDL.LU R8, [R1+0x243c] ;  /* 0x00243c0001087983 */ /* 0x000f620000300800 */
[----:B------:R-:W-:Y:S02]  /*81910*/  SHF.R.S32.HI R0, RZ, 0x8, R0 ;  /* 0x00000008ff007819 */ /* 0x000fe40000011400 */
[----:B------:R-:W-:-:S03]  /*81920*/  PRMT R2, R3, 0x9910, RZ ;  /* 0x0000991003027816 */ /* 0x000fc600000000ff */
[----:B------:R1:W-:Y:S04]  /*81930*/  @P5 STG.E.U8 desc[UR20][R18.64], R0 ;  /* 0x0000000012005986 */ /* 0x0003e8000c101114 */
[----:B------:R0:W-:Y:S01]  /*81940*/  @P4 STG.E.U8 desc[UR20][R12.64], R3 ;  /* 0x000000030c004986 */ /* 0x0001e2000c101114 */
[----:B-1----:R-:W-:Y:S01]  /*81950*/  IMAD.MOV.U32 R0, RZ, RZ, R2 ;  /* 0x000000ffff007224 */ /* 0x002fe200078e0002 */
[----:B------:R-:W-:Y:S02]  /*81960*/  F2FP.SATFINITE.E4M3.F32.PACK_AB_MERGE_C R2, R9, R11, RZ ;  /* 0x0000000b0902723e */ /* 0x000fe400048070ff */
[----:B------:R-:W4:Y:S01]  /*81970*/  LDL.LU R11, [R1+0xac] ;  /* 0x0000ac00010b7983 */ /* 0x000f220000300800 */
[----:B0-----:R-:W-:Y:S01]  /*81980*/  ISETP.LT.AND P4, PT, R6, UR4, !P1 ;  /* 0x0000000406007c0c */ /* 0x001fe2000cf81270 */
[----:B------:R-:W0:Y:S02]  /*81990*/  LDCU UR4, c[0x0][0x39c] ;  /* 0x00007380ff0477ac */ /* 0x000e240008000800 */
[----:B------:R-:W4:Y:S01]  /*819a0*/  LDL.LU R6, [R1+0x2444] ;  /* 0x0024440001067983 */ /* 0x000f220000300800 */
[----:B------:R-:W-:-:S02]  /*819b0*/  SHF.R.S32.HI R0, RZ, 0x8, R0 ;  /* 0x00000008ff007819 */ /* 0x000fc40000011400 */
[----:B------:R-:W-:Y:S01]  /*819c0*/  PRMT R3, R2, 0x9910, RZ ;  /* 0x0000991002037816 */ /* 0x000fe200000000ff */
[----:B------:R-:W4:Y:S01]  /*819d0*/  LDL.LU.64 R12, [R1+0x440] ;  /* 0x00044000010c7983 */ /* 0x000f220000300a00 */
[----:B--2---:R-:W-:Y:S01]  /*819e0*/  ISETP.LT.AND P5, PT, R16, UR5, !P1 ;  /* 0x0000000510007c0c */ /* 0x004fe2000cfa1270 */
[----:B------:R-:W1:Y:S02]  /*819f0*/  LDCU UR5, c[0x0][0x39c] ;  /* 0x00007380ff0577ac */ /* 0x000e640008000800 */
[----:B------:R2:W-:Y:S04]  /*81a00*/  @P3 STG.E.U8 desc[UR20][R14.64], R0 ;  /* 0x000000000e003986 */ /* 0x0005e8000c101114 */
[----:B------:R-:W4:Y:S04]  /*81a10*/  LDL.LU.64 R18, [R1+0x438] ;  /* 0x0004380001127983 */ /* 0x000f280000300a00 */
[----:B--2---:R-:W0:Y:S01]  /*81a20*/  LDL.LU R14, [R1+0x2440] ;  /* 0x00244000010e7983 */ /* 0x004e220000300800 */
[----:B------:R-:W-:-:S03]  /*81a30*/  IMAD.MOV.U32 R0, RZ, RZ, R3 ;  /* 0x000000ffff007224 */ /* 0x000fc600078e0003 */
[----:B------:R-:W2:Y:S01]  /*81a40*/  LDL.LU R16, [R1+0xb0] ;  /* 0x0000b00001107983 */ /* 0x000ea20000300800 */
[----:B---3--:R-:W-:-:S03]  /*81a50*/  F2FP.SATFINITE.E4M3.F32.PACK_AB_MERGE_C R3, R7, R10, RZ ;  /* 0x0000000a0703723e */ /* 0x008fc600048070ff */
[----:B------:R-:W2:Y:S01]  /*81a60*/  LDL.LU R17, [R1+0xb4] ;  /* 0x0000b40001117983 */ /* 0x000ea20000300800 */
[----:B-----5:R-:W-:-:S03]  /*81a70*/  ISETP.LT.AND P3, PT, R8, UR6, !P1 ;  /* 0x0000000608007c0c */ /* 0x020fc6000cf61270 */
[----:B----4-:R3:W-:Y:S01]  /*81a80*/  @P0 STG.E.U8 desc[UR20][R20.64], R2 ;  /* 0x0000000214000986 */ /* 0x0107e2000c101114 */
[----:B------:R-:W-:Y:S01]  /*81a90*/  SHF.R.S32.HI R0, RZ, 0x8, R0 ;  /* 0x00000008ff007819 */ /* 0x000fe20000011400 */
[----:B------:R-:W4:Y:S02]  /*81aa0*/  LDCU UR6, c[0x0][0x39c] ;  /* 0x00007380ff0677ac */ /* 0x000f240008000800 */
[----:B------:R-:W5:Y:S04]  /*81ab0*/  LDL.LU.64 R8, [R1+0x430] ;  /* 0x0004300001087983 */ /* 0x000f680000300a00 */
[----:B------:R-:W2:Y:S01]  /*81ac0*/  LDL.LU R10, [R1+0x2428] ;  /* 0x00242800010a7983 */ /* 0x000ea20000300800 */
[----:B---3--:R-:W-:-:S03]  /*81ad0*/  PRMT R2, R3, 0x9910, RZ ;  /* 0x0000991003027816 */ /* 0x008fc600000000ff */
[----:B------:R-:W3:Y:S04]  /*81ae0*/  LDL.LU.64 R20, [R1+0x428] ;  /* 0x0004280001147983 */ /* 0x000ee80000300a00 */
[----:B------:R4:W-:Y:S01]  /*81af0*/  @P2 STG.E.U8 desc[UR20][R4.64], R0 ;  /* 0x0000000004002986 */ /* 0x0009e2000c101114 */
[----:B-1----:R-:W-:Y:S01]  /*81b00*/  ISETP.LT.AND P0, PT, R6, UR5, !P1 ;  /* 0x0000000506007c0c */ /* 0x002fe2000cf01270 */
[----:B------:R-:W1:Y:S02]  /*81b10*/  LDCU UR5, c[0x0][0x39c] ;  /* 0x00007380ff0577ac */ /* 0x000e640008000800 */
[----:B----4-:R-:W4:Y:S01]  /*81b20*/  LDL.LU R4, [R1+0x242c] ;  /* 0x00242c0001047983 */ /* 0x010f220000300800 */
[----:B------:R-:W-:-:S03]  /*81b30*/  IMAD.MOV.U32 R0, RZ, RZ, R2 ;  /* 0x000000ffff007224 */ /* 0x000fc600078e0002 */
[----:B------:R-:W3:Y:S04]  /*81b40*/  LDL.LU R15, [R1+0xb8] ;  /* 0x0000b800010f7983 */ /* 0x000ee80000300800 */
[----:B------:R-:W3:Y:S04]  /*81b50*/  LDL.LU R5, [R1+0xbc] ;  /* 0x0000bc0001057983 */ /* 0x000ee80000300800 */
[----:B------:R-:W3:Y:S04]  /*81b60*/  LDL.LU.64 R6, [R1+0x420] ;  /* 0x0004200001067983 */ /* 0x000ee80000300a00 */
[----:B------:R-:W3:Y:S01]  /*81b70*/  LDL.LU R2, [R1+0xa8] ;  /* 0x0000a80001027983 */ /* 0x000ee20000300800 */
[----:B0-----:R-:W-:Y:S01]  /*81b80*/  ISETP.LT.AND P2, PT, R14, UR4, !P1 ;  /* 0x000000040e007c0c */ /* 0x001fe2000cf41270 */
[----:B------:R-:W0:Y:S02]  /*81b90*/  LDCU UR4, c[0x0][0x39c] ;  /* 0x00007380ff0477ac */ /* 0x000e240008000800 */
[----:B------:R0:W-:Y:S04]  /*81ba0*/  @P5 STG.E.U8 desc[UR20][R12.64], R3 ;  /* 0x000000030c005986 */ /* 0x0001e8000c101114 */
[----:B------:R-:W1:Y:S01]  /*81bb0*/  LDL.LU R14, [R1+0x2430] ;  /* 0x00243000010e7983 */ /* 0x000e620000300800 */
[----:B--2---:R-:W-:Y:S01]  /*81bc0*/  ISETP.LT.AND P5, PT, R10, UR8, !P1 ;  /* 0x000000080a007c0c */ /* 0x004fe2000cfa1270 */
[----:B------:R-:W2:Y:S02]  /*81bd0*/  LDCU UR8, c[0x0][0x39c] ;  /* 0x00007380ff0877ac */ /* 0x000ea40008000800 */
[----:B------:R-:W2:Y:S01]  /*81be0*/  LDL.LU R10, [R1+0x241c] ;  /* 0x00241c00010a7983 */ /* 0x000ea20000300800 */
[----:B------:R-:W-:-:S03]  /*81bf0*/  SHF.R.S32.HI R0, RZ, 0x8, R0 ;  /* 0x00000008ff007819 */ /* 0x000fc60000011400 */
[----:B0-----:R-:W2:Y:S04]  /*81c00*/  LDL.LU.64 R12, [R1+0x418] ;  /* 0x00041800010c7983 */ /* 0x001ea80000300a00 */
[----:B------:R0:W-:Y:S01]  /*81c10*/  @P4 STG.E.U8 desc[UR20][R18.64], R0 ;  /* 0x0000000012004986 */ /* 0x0001e2000c101114 */
[----:B----4-:R-:W-:Y:S01]  /*81c20*/  ISETP.LT.AND P4, PT, R4, UR6, !P1 ;  /* 0x0000000604007c0c */ /* 0x010fe2000cf81270 */
[----:B------:R-:W4:Y:S02]  /*81c30*/  LDCU UR6, c[0x0][0x39c] ;  /* 0x00007380ff0677ac */ /* 0x000f240008000800 */
[----:B------:R-:W4:Y:S04]  /*81c40*/  LDL.LU R4, [R1+0x2420] ;  /* 0x0024200001047983 */ /* 0x000f280000300800 */
[----:B0-----:R-:W4:Y:S01]  /*81c50*/  LDL.LU R19, [R1+0xc0] ;  /* 0x0000c00001137983 */ /* 0x001f220000300800 */
[----:B---3--:R-:W-:-:S03]  /*81c60*/  F2FP.SATFINITE.E4M3.F32.PACK_AB_MERGE_C R2, R11, R2, RZ ;  /* 0x000000020b02723e */ /* 0x008fc600048070ff */
[----:B------:R-:W3:Y:S01]  /*81c70*/  LDL.LU R11, [R1+0xc4] ;  /* 0x0000c400010b7983 */ /* 0x000ee20000300800 */
[----:B------:R-:W-:-:S05]  /*81c80*/  PRMT R3, R2, 0x9910, RZ ;  /* 0x0000991002037816 */ /* 0x000fca00000000ff */
[----:B------:R-:W-:Y:S01]  /*81c90*/  IMAD.MOV.U32 R0, RZ, RZ, R3 ;  /* 0x000000ffff007224 */ /* 0x000fe200078e0003 */
[----:B-----5:R0:W-:Y:S04]  /*81ca0*/  @P3 STG.E.U8 desc[UR20][R8.64], R2 ;  /* 0x0000000208003986 */ /* 0x0201e8000c101114 */
[----:B------:R-:W-:Y:S02]  /*81cb0*/  SHF.R.S32.HI R0, RZ, 0x8, R0 ;  /* 0x00000008ff007819 */ /* 0x000fe40000011400 */
[----:B------:R-:W-:-:S03]  /*81cc0*/  F2FP.SATFINITE.E4M3.F32.PACK_AB_MERGE_C R3, R17, R16, RZ ;  /* 0x000000101103723e */ /* 0x000fc600048070ff */
[----:B------:R-:W-:Y:S04]  /*81cd0*/  @P0 STG.E.U8 desc[UR20][R20.64], R0 ;  /* 0x0000000014000986 */ /* 0x000fe8000c101114 */
[----:B0-----:R-:W5:Y:S04]  /*81ce0*/  LDL.LU.64 R8, [R1+0x410] ;  /* 0x0004100001087983 */ /* 0x001f680000300a00 */
[----:B------:R-:W5:Y:S01]  /*81cf0*/  LDL.LU.64 R16, [R1+0x408] ;  /* 0x0004080001107983 */ /* 0x000f620000300a00 */
[----:B-1----:R-:W-:Y:S01]  /*81d00*/  ISETP.LT.AND P3, PT, R14, UR5, !P1 ;  /* 0x000000050e007c0c */ /* 0x002fe2000cf61270 */
[----:B------:R-:W0:Y:S02]  /*81d10*/  LDCU UR5, c[0x0][0x39c] ;  /* 0x00007380ff0577ac */ /* 0x000e240008000800 */
[----:B------:R1:W-:Y:S01]  /*81d20*/  @P2 STG.E.U8 desc[UR20][R6.64], R3 ;  /* 0x0000000306002986 */ /* 0x0003e2000c101114 */
[----:B--2---:R-:W-:Y:S01]  /*81d30*/  ISETP.LT.AND P0, PT, R10, UR4, !P1 ;  /* 0x000000040a007c0c */ /* 0x004fe2000cf01270 */
[----:B------:R-:W2:Y:S02]  /*81d40*/  LDCU UR4, c[0x0][0x39c] ;  /* 0x00007380ff0477ac */ /* 0x000ea40008000800 */
[----:B------:R-:W0:Y:S04]  /*81d50*/  LDL.LU R10, [R1+0x2424] ;  /* 0x00242400010a7983 */ /* 0x000e280000300800 */
[----:B------:R-:W2:Y:S04]  /*81d60*/  LDL.LU R14, [R1+0xcc] ;  /* 0x0000cc00010e7983 */ /* 0x000ea80000300800 */
[----:B-1----:R-:W2:Y:S01]  /*81d70*/  LDL.LU R7, [R1+0x2410] ;  /* 0x0024100001077983 */ /* 0x002ea20000300800 */
[----:B------:R-:W-:-:S03]  /*81d80*/  PRMT R2, R3, 0x9910, RZ ;  /* 0x0000991003027816 */ /* 0x000fc600000000ff */
[----:B------:R-:W2:Y:S02]  /*81d90*/  LDL.LU.64 R20, [R1+0x400] ;  /* 0x0004000001147983 */ /* 0x000ea40000300a00 */
[----:B------:R-:W-:Y:S01]  /*81da0*/  IMAD.MOV.U32 R0, RZ, RZ, R2 ;  /* 0x000000ffff007224 */ /* 0x000fe200078e0002 */
[----:B------:R-:W-:-:S04]  /*81db0*/  F2FP.SATFINITE.E4M3.F32.PACK_AB_MERGE_C R2, R5, R15, RZ ;  /* 0x0000000f0502723e */ /* 0x000fc800048070ff */
[----:B------:R-:W-:Y:S02]  /*81dc0*/  SHF.R.S32.HI R0, RZ, 0x8, R0 ;  /* 0x00000008ff007819 */ /* 0x000fe40000011400 */
[----:B------:R-:W-:Y:S02]  /*81dd0*/  PRMT R3, R2, 0x9910, RZ ;  /* 0x0000991002037816 */ /* 0x000fe400000000ff */
[----:B----4-:R-:W-:Y:S01]  /*81de0*/  ISETP.LT.AND P2, PT, R4, UR6, !P1 ;  /* 0x0000000604007c0c */ /* 0x010fe2000cf41270 */
[----:B------:R1:W-:Y:S01]  /*81df0*/  @P5 STG.E.U8 desc[UR20][R12.64], R0 ;  /* 0x000000000c005986 */ /* 0x0003e2000c101114 */
[----:B------:R-:W4:Y:S03]  /*81e00*/  LDCU UR6, c[0x0][0x39c] ;  /* 0x00007380ff0677ac */ /* 0x000f260008000800 */
[----:B------:R-:W4:Y:S04]  /*81e10*/  LDL.LU.64 R4, [R1+0x3f8] ;  /* 0x0003f80001047983 */ /* 0x000f280000300a00 */
[----:B------:R-:W4:Y:S01]  /*81e20*/  LDL.LU R15, [R1+0xd0] ;  /* 0x0000d000010f7983 */ /* 0x000f220000300800 */
[----:B-1----:R-:W-:Y:S01]  /*81e30*/  IMAD.MOV.U32 R0, RZ, RZ, R3 ;  /* 0x000000ffff007224 */ /* 0x002fe200078e0003 */
[----:B---3--:R-:W-:-:S02]  /*81e40*/  F2FP.SATFINITE.E4M3.F32.PACK_AB_MERGE_C R3, R11, R19, RZ ;  /* 0x000000130b03723e */ /* 0x008fc400048070ff */
[----:B------:R-:W3:Y:S02]  /*81e50*/  LDL.LU R6, [R1+0xd4] ;  /* 0x0000d40001067983 */ /* 0x000ee40000300800 */
[----:B------:R-:W-:Y:S02]  /*81e60*/  SHF.R.S32.HI R0, RZ, 0x8, R0 ;  /* 0x00000008ff007819 */ /* 0x000fe40000011400 */
[----:B------:R-:W3:Y:S04]  /*81e70*/  LDL.LU.64 R12, [R1+0x3f0] ;  /* 0x0003f000010c7983 */ /* 0x000ee80000300a00 */
[----:B-----5:R1:W-:Y:S04]  /*81e80*/  @P4 STG.E.U8 desc[UR20][R8.64], R2 ;  /* 0x0000000208004986 */ /* 0x0203e8000c101114 */
[----:B------:R5:W-:Y:S01]  /*81e90*/  @P3 STG.E.U8 desc[UR20][R16.64], R0 ;  /* 0x0000000010003986 */ /* 0x000be2000c101114 */
[----:B-1----:R-:W-:-:S05]  /*81ea0*/  PRMT R2, R3, 0x9910, RZ ;  /* 0x0000991003027816 */ /* 0x002fca00000000ff */
[----:B-----5:R-:W-:Y:S01]  /*81eb0*/  IMAD.MOV.U32 R0, RZ, RZ, R2 ;  /* 0x000000ffff007224 */ /* 0x020fe200078e0002 */
[----:B0-----:R-:W-:Y:S01]  /*81ec0*/  ISETP.LT.AND P5, PT, R10, UR5, !P1 ;  /* 0x000000050a007c0c */ /* 0x001fe2000cfa1270 */
[----:B------:R-:W0:Y:S01]  /*81ed0*/  LDCU UR5, c[0x0][0x39c] ;  /* 0x00007380ff0577ac */ /* 0x000e220008000800 */
[----:B------:R-:W5:Y:S04]  /*81ee0*/  LDL.LU R10, [R1+0x2414] ;  /* 0x00241400010a7983 */ /* 0x000f680000300800 */
[----:B------:R-:W3:Y:S01]  /*81ef0*/  LDL.LU R8, [R1+0x2418] ;  /* 0x0024180001087983 */ /* 0x000ee20000300800 */
[----:B--2---:R-:W-:Y:S01]  /*81f00*/  ISETP.LT.AND P4, PT, R7, UR4, !P1 ;  /* 0x0000000407007c0c */ /* 0x004fe2000cf81270 */
[----:B------:R-:W1:Y:S02]  /*81f10*/  LDCU UR4, c[0x0][0x39c] ;  /* 0x00007380ff0477ac */ /* 0x000e640008000800 */
[----:B------:R-:W2:Y:S04]  /*81f20*/  LDL.LU.64 R18, [R1+0x3e8] ;  /* 0x0003e80001127983 */ /* 0x000ea80000300a00 */
[----:B------:R-:W0:Y:S04]  /*81f30*/  LDL.LU R11, [R1+0x2404] ;  /* 0x00240400010b7983 */ /* 0x000e280000300800 */
[----:B------:R-:W2:Y:S04]  /*81f40*/  LDL.LU R9, [R1+0xd8] ;  /* 0x0000d80001097983 */ /* 0x000ea80000300800 */
[----:B------:R-:W2:Y:S04]  /*81f50*/  LDL.LU R7, [R1+0xdc] ;  /* 0x0000dc0001077983 */ /* 0x000ea80000300800 */
[----:B------:R-:W2:Y:S04]  /*81f60*/  LDL.LU.64 R16, [R1+0x3e0] ;  /* 0x0003e00001107983 */ /* 0x000ea80000300a00 */
[----:B------:R-:W2:Y:S01]  /*81f70*/  LDL.LU R2, [R1+0xc8] ;  /* 0x0000c80001027983 */ /* 0x000ea20000300800 */
[----:B------:R-:W-:-:S03]  /*81f80*/  SHF.R.S32.HI R0, RZ, 0x8, R0 ;  /* 0x00000008ff007819 */ /* 0x000fc60000011400 */
[----:B------:R1:W-:Y:S04]  /*81f90*/  @P0 STG.E.U8 desc[UR20][R20.64], R3 ;  /* 0x0000000314000986 */ /* 0x0003e8000c101114 */
[----:B----4-:R4:W-:Y:S01]  /*81fa0*/  @P2 STG.E.U8 desc[UR20][R4.64], R0 ;  /* 0x0000000004002986 */ /* 0x0109e2000c101114 */
[----:B-----5:R-:W-:Y:S01]  /*81fb0*/  ISETP.LT.AND P3, PT, R10, UR6, !P1 ;  /* 0x000000060a007c0c */ /* 0x020fe2000cf61270 */
[----:B------:R-:W5:Y:S02]  /*81fc0*/  LDCU UR6, c[0x0][0x39c] ;  /* 0x00007380ff0677ac */ /* 0x000f640008000800 */
[----:B------:R-:W5:Y:S01]  /*81fd0*/  LDL.LU R10, [R1+0x2408] ;  /* 0x00240800010a7983 */ /* 0x000f620000300800 */
[----:B---3--:R-:W-:Y:S01]  /*81fe0*/  ISETP.LT.AND P0, PT, R8, UR8, !P1 ;  /* 0x0000000808007c0c */ /* 0x008fe2000cf01270 */
[----:B------:R-:W3:Y:S02]  /*81ff0*/  LDCU UR8, c[0x0][0x39c] ;  /* 0x00007380ff0877ac */ /* 0x000ee40008000800 */
[----:B-1----:R-:W3:Y:S04]  /*82000*/  LDL.LU R20, [R1+0x2750] ;  /* 0x0027500001147983 */ /* 0x002ee80000300800 */
[----:B------:R-:W3:Y:S01]  /*82010*/  LDL.LU R8, [R1+0x240c] ;  /* 0x00240c0001087983 */ /* 0x000ee20000300800 */
[----:B0-----:R-:W-:Y:S01]  /*82020*/  ISETP.LT.AND P2, PT, R11, UR5, !P1 ;  /* 0x000000050b007c0c */ /* 0x001fe2000cf41270 */
[----:B------:R-:W0:Y:S02]  /*82030*/  LDCU UR5, c[0x0][0x39c] ;  /* 0x00007380ff0577ac */ /* 0x000e240008000800 */
[----:B----4-:R-:W4:Y:S04]  /*82040*/  LDL.LU.64 R4, [R1+0x2748] ;  /* 0x0027480001047983 */ /* 0x010f280000300a00 */
[----:B------:R-:W4:Y:S01]  /*82050*/  LDL.LU R11, [R1+0xe4] ;  /* 0x0000e400010b7983 */ /* 0x000f220000300800 */
[----:B--2---:R-:W-:-:S04]  /*82060*/  F2FP.SATFINITE.E4M3.F32.PACK_AB_MERGE_C R2, R14, R2, RZ ;  /* 0x000000020e02723e */ /* 0x004fc800048070ff */
[----:B------:R-:W-:-:S05]  /*82070*/  PRMT R3, R2, 0x9910, RZ ;  /* 0x0000991002037816 */ /* 0x000fca00000000ff */
[----:B------:R-:W-:Y:S01]  /*82080*/  IMAD.MOV.U32 R0, RZ, RZ, R3 ;  /* 0x000000ffff007224 */ /* 0x000fe200078e0003 */
[----:B------:R-:W-:Y:S02]  /*82090*/  F2FP.SATFINITE.E4M3.F32.PACK_AB_MERGE_C R3, R6, R15, RZ ;  /* 0x0000000f0603723e */ /* 0x000fe400048070ff */
[----:B------:R-:W0:Y:S02]  /*820a0*/  LDL.LU R6, [R1+0x23f4] ;  /* 0x0023f40001067983 */ /* 0x000e240000300800 */
[----:B------:R-:W-:Y:S02]  /*820b0*/  SHF.R.S32.HI R0, RZ, 0x8, R0 ;  /* 0x00000008ff007819 */ /* 0x000fe40000011400 */
[----:B------:R1:W-:Y:S04]  /*820c0*/  @P5 STG.E.U8 desc[UR20][R12.64], R2 ;  /* 0x000000020c005986 */ /* 0x0003e8000c101114 */
[----:B------:R2:W-:Y:S04]  /*820d0*/  @P4 STG.E.U8 desc[UR20][R18.64], R0 ;  /* 0x0000000012004986 */ /* 0x0005e8000c101114 */
[----:B------:R-:W4:Y:S01]  /*820e0*/  LDL.LU.64 R14, [R1+0x3d0] ;  /* 0x0003d000010e7983 */ /* 0x000f220000300a00 */
[----:B-1----:R-:W-:-:S03]  /*820f0*/  PRMT R2, R3, 0x9910, RZ ;  /* 0x0000991003027816 */ /* 0x002fc600000000ff */
[----:B------:R-:W4:Y:S02]  /*82100*/  LDL.LU.64 R12, [R1+0x3c8] ;  /* 0x0003c800010c7983 */ /* 0x000f240000300a00 */
[----:B--2---:R-:W-:Y:S01]  /*82110*/  IMAD.MOV.U32 R0, RZ, RZ, R2 ;  /* 0x000000ffff007224 */ /* 0x004fe200078e0002 */
[----:B------:R-:W-:Y:S01]  /*82120*/  F2FP.SATFINITE.E4M3.F32.PACK_AB_MERGE_C R2, R7, R9, RZ ;  /* 0x000000090702723e */ /* 0x000fe200048070ff */
[----:B------:R1:W-:Y:S03]  /*82130*/  @P3 STG.E.U8 desc[UR20][R16.64], R3 ;  /* 0x0000000310003986 */ /* 0x0003e6000c101114 */
[----:B------:R-:W-:Y:S02]  /*82140*/  SHF.R.S32.HI R0, RZ, 0x8, R0 ;  /* 0x00000008ff007819 */ /* 0x000fe40000011400 */
[----:B-1----:R-:W-:Y:S02]  /*82150*/  PRMT R3, R2, 0x9910, RZ ;  /* 0x0000991002037816 */ /* 0x002fe400000000ff */
[----:B-----5:R-:W-:Y:S01]  /*82160*/  ISETP.LT.AND P5, PT, R10, UR4, !P1 ;  /* 0x000000040a007c0c */ /* 0x020fe2000cfa1270 */
[----:B------:R-:W1:Y:S01]  /*82170*/  LDCU UR4, c[0x0][0x39c] ;  /* 0x00007380ff0477ac */ /* 0x000e620008000800 */
[----:B---3--:R-:W-:Y:S01]  /*82180*/  ISETP.LT.AND P4, PT, R8, UR6, !P1 ;  /* 0x0000000608007c0c */ /* 0x008fe2000cf81270 */
[----:B------:R-:W2:Y:S01]  /*82190*/  LDCU UR6, c[0x0][0x39c] ;  /* 0x00007380ff0677ac */ /* 0x000ea20008000800 */
[----:B------:R-:W1:Y:S04]  /*821a0*/  LDL.LU R8, [R1+0x23f8] ;  /* 0x0023f80001087983 */ /* 0x000e680000300800 */
[----:B------:R-:W3:Y:S04]  /*821b0*/  LDL.LU R21, [R1+0xe8] ;  /* 0x0000e80001157983 */ /* 0x000ee80000300800 */
[----:B------:R-:W2:Y:S04]  /*821c0*/  LDL.LU R10, [R1+0x23fc] ;  /* 0x0023fc00010a7983 */ /* 0x000ea80000300800 */
[----:B------:R-:W5:Y:S04]  /*821d0*/  LDL.LU.64 R18, [R1+0x3c0] ;  /* 0x0003c00001127983 */ /* 0x000f680000300a00 */
[----:B----4-:R4:W-:Y:S01]  /*821e0*/  @P0 STG.E.U8 desc[UR20][R4.64], R0 ;  /* 0x0000000004000986 */ /* 0x0109e2000c101114 */
[----:B0-----:R-:W-:Y:S01]  /*821f0*/  ISETP.LT.AND P3, PT, R6, UR5, !P1 ;  /* 0x0000000506007c0c */ /* 0x001fe2000cf61270 */
[----:B----4-:R-:W-:-:S02]  /*82200*/  IMAD.MOV.U32 R0, RZ, RZ, R3 ;  /* 0x000000ffff007224 */ /* 0x010fc400078e0003 */
[----:B------:R-:W4:Y:S01]  /*82210*/  LDL.LU.64 R6, [R1+0x3b8] ;  /* 0x0003b80001067983 */ /* 0x000f220000300a00 */
[----:B------:R-:W0:Y:S03]  /*82220*/  LDCU UR5, c[0x0][0x39c] ;  /* 0x00007380ff0577ac */ /* 0x000e260008000800 */
[----:B------:R-:W0:Y:S04]  /*82230*/  LDL.LU R5, [R1+0x2400] ;  /* 0x0024000001057983 */ /* 0x000e280000300800 */
[----:B------:R-:W3:Y:S04]  /*82240*/  LDL.LU R4, [R1+0xf0] ;  /* 0x0000f00001047983 */ /* 0x000ee80000300800 */
[----:B------:R-:W3:Y:S04]  /*82250*/  LDL.LU.64 R16, [R1+0x3b0] ;  /* 0x0003b00001107983 */ /* 0x000ee80000300a00 */
[----:B------:R-:W3:Y:S01]  /*82260*/  LDL.LU R3, [R1+0xe0] ;  /* 0x0000e00001037983 */ /* 0x000ee20000300800 */
[----:B------:R-:W-:-:S03]  /*82270*/  SHF.R.S32.HI R0, RZ, 0x8, R0 ;  /* 0x00000008ff007819 */ /* 0x000fc60000011400 */
[----:B------:R0:W-:Y:S04]  /*82280*/  @P2 STG.E.U8 desc[UR20][R14.64], R2 ;  /* 0x000000020e002986 */ /* 0x0001e8000c101114 */
[----:B------:R0:W-:Y:S01]  /*82290*/  @P5 STG.E.U8 desc[UR20][R12.64], R0 ;  /* 0x000000000c005986 */ /* 0x0001e2000c101114 */
[----:B-1----:R-:W-:Y:S01]  /*822a0*/  ISETP.LT.AND P0, PT, R8, UR4, !P1 ;  /* 0x0000000408007c0c */ /* 0x002fe2000cf01270 */
[----:B------:R-:W1:Y:S02]  /*822b0*/  LDCU UR4, c[0x0][0x39c] ;  /* 0x00007380ff0477ac */ /* 0x000e640008000800 */
[----:B------:R-:W4:Y:S01]  /*822c0*/  LDL.LU.64 R8, [R1+0x3a8] ;  /* 0x0003a80001087983 */ /* 0x000f220000300a00 */
[----:B--2---:R-:W-:Y:S01]  /*822d0*/  ISETP.LT.AND P2, PT, R10, UR6, !P1 ;  /* 0x000000060a007c0c */ /* 0x004fe2000cf41270 */
[----:B------:R-:W2:Y:S02]  /*822e0*/  LDCU UR6, c[0x0][0x39c] ;  /* 0x00007380ff0677ac */ /* 0x000ea40008000800 */
[----:B------:R-:W1:Y:S01]  /*822f0*/  LDL.LU R10, [R1+0x23ec] ;  /* 0x0023ec00010a7983 */ /* 0x000e620000300800 */
[----:B---3--:R-:W-:-:S03]  /*82300*/  F2FP.SATFINITE.E4M3.F32.PACK_AB_MERGE_C R3, R11, R3, RZ ;  /* 0x000000030b03723e */ /* 0x008fc600048070ff */
[----:B------:R-:W3:Y:S01]  /*82310*/  LDL.LU R11, [R1+0xfc] ;  /* 0x0000fc00010b7983 */ /* 0x000ee20000300800 */
[----:B0-----:R-:W-:-:S03]  /*82320*/  PRMT R2, R3, 0x9910, RZ ;  /* 0x0000991003027816 */ /* 0x001fc600000000ff */
[----:B------:R-:W2:Y:S02]  /*82330*/  LDL.LU.64 R14, [R1+0x3a0] ;  /* 0x0003a000010e7983 */ /* 0x000ea40000300a00 */
[----:B------:R-:W-:Y:S02]  /*82340*/  IMAD.MOV.U32 R0, RZ, RZ, R2 ;  /* 0x000000ffff007224 */ /* 0x000fe400078e0002 */
[----:B------:R-:W2:Y:S01]  /*82350*/  LDL.LU R2, [R1+0xec] ;  /* 0x0000ec0001027983 */ /* 0x000ea20000300800 */
[----:B------:R-:W-:Y:S01]  /*82360*/  ISETP.LT.AND P5, PT, R5, UR5, !P1 ;  /* 0x0000000505007c0c */ /* 0x000fe2000cfa1270 */
[----:B------:R-:W0:Y:S02]  /*82370*/  LDCU UR5, c[0x0][0x39c] ;  /* 0x00007380ff0577ac */ /* 0x000e240008000800 */
[----:B------:R-:W3:Y:S04]  /*82380*/  LDL.LU R5, [R1+0x23f0] ;  /* 0x0023f00001057983 */ /* 0x000ee80000300800 */
[----:B------:R-:W3:Y:S04]  /*82390*/  LDL.LU.64 R12, [R1+0x398] ;  /* 0x00039800010c7983 */ /* 0x000ee80000300a00 */
[----:B-----5:R5:W-:Y:S01]  /*823a0*/  @P4 STG.E.U8 desc[UR20][R18.64], R3 ;  /* 0x0000000312004986 */ /* 0x020be2000c101114 */
[----:B--2---:R-:W-:-:S03]  /*823b0*/  F2FP.SATFINITE.E4M3.F32.PACK_AB_MERGE_C R2, R2, R21, RZ ;  /* 0x000000150202723e */ /* 0x004fc600048070ff */
[----:B------:R-:W2:Y:S04]  /*823c0*/  LDL.LU R21, [R1+0x2740] ;  /* 0x0027400001157983 */ /* 0x000ea80000300800 */
[----:B-----5:R-:W5:Y:S04]  /*823d0*/  LDL.LU.64 R18, [R1+0x2738] ;  /* 0x0027380001127983 */ /* 0x020f680000300a00 */
[----:B------:R-:W2:Y:S01]  /*823e0*/  LDL.LU R3, [R1+0x23e8] ;  /* 0x0023e80001037983 */ /* 0x000ea20000300800 */
[----:B------:R-:W-:-:S05]  /*823f0*/  SHF.R.S32.HI R0, RZ, 0x8, R0 ;  /* 0x00000008ff007819 */ /* 0x000fca0000011400 */
[----:B----4-:R4:W-:Y:S01]  /*82400*/  @P3 STG.E.U8 desc[UR20][R6.64], R0 ;  /* 0x0000000006003986 */ /* 0x0109e2000c101114 */
[----:B-1----:R-:W-:Y:S01]  /*82410*/  ISETP.LT.AND P3, PT, R10, UR4, !P1 ;  /* 0x000000040a007c0c */ /* 0x002fe2000cf61270 */
[----:B------:R-:W1:Y:S02]  /*82420*/  LDCU UR4, c[0x0][0x39c] ;  /* 0x00007380ff0477ac */ /* 0x000e640008000800 */
[----:B----4-:R-:W4:Y:S04]  /*82430*/  LDL.LU.64 R6, [R1+0x390] ;  /* 0x0003900001067983 */ /* 0x010f280000300a00 */
[----:B------:R-:W1:Y:S01]  /*82440*/  LDL.LU R10, [R1+0x23e0] ;  /* 0x0023e000010a7983 */ /* 0x000e620000300800 */
[----:B--2---:R-:W-:-:S03]  /*82450*/  ISETP.LT.AND P4, PT, R3, UR8, !P1 ;  /* 0x0000000803007c0c */ /* 0x004fc6000cf81270 */
[----:B------:R2:W-:Y:S01]  /*82460*/  @P0 STG.E.U8 desc[UR20][R16.64], R2 ;  /* 0x0000000210000986 */ /* 0x0005e2000c101114 */
[----:B------:R-:W-:Y:S01]  /*82470*/  PRMT R3, R2, 0x9910, RZ ;  /* 0x0000991002037816 */ /* 0x000fe200000000ff */
[----:B------:R-:W0:Y:S04]  /*82480*/  LDCU UR8, c[0x0][0x39c] ;  /* 0x00007380ff0877ac */ /* 0x000e280008000800 */
[----:B------:R-:W-:Y:S02]  /*82490*/  IMAD.MOV.U32 R0, RZ, RZ, R3 ;  /* 0x000000ffff007224 */ /* 0x000fe400078e0003 */
[----:B------:R-:W2:Y:S03]  /*824a0*/  LDL.LU R3, [R1+0xf4] ;  /* 0x0000f40001037983 */ /* 0x000ea60000300800 */
[----:B------:R-:W-:-:S02]  /*824b0*/  SHF.R.S32.HI R0, RZ, 0x8, R0 ;  /* 0x00000008ff007819 */ /* 0x000fc40000011400 */
[----:B---3--:R-:W-:Y:S01]  /*824c0*/  ISETP.LT.AND P0, PT, R5, UR6, !P1 ;  /* 0x0000000605007c0c */ /* 0x008fe2000cf01270 */
[----:B------:R-:W3:Y:S02]  /*824d0*/  LDCU UR6, c[0x0][0x39c] ;  /* 0x00007380ff0677ac */ /* 0x000ee40008000800 */
[----:B------:R0:W-:Y:S01]  /*824e0*/  @P2 STG.E.U8 desc[UR20][R8.64], R0 ;  /* 0x0000000008002986 */ /* 0x0001e2000c101114 */
[----:B--2---:R-:W-:-:S03]  /*824f0*/  F2FP.SATFINITE.E4M3.F32.PACK_AB_MERGE_C R3, R3, R4, RZ ;  /* 0x000000040303723e */ /* 0x004fc600048070ff */
[----:B------:R-:W2:Y:S04]  /*82500*/  LDL.LU R4, [R1+0x2730] ;  /* 0x0027300001047983 */ /* 0x000ea80000300800 */
[----:B------:R-:W2:Y:S04]  /*82510*/  LDL.LU.64 R16, [R1+0x2728] ;  /* 0x0027280001107983 */ /* 0x000ea80000300a00 */
[----:B------:R-:W3:Y:S04]  /*82520*/  LDL.LU R5, [R1+0x23dc] ;  /* 0x0023dc0001057983 */ /* 0x000ee80000300800 */
[----:B0-----:R-:W2:Y:S01]  /*82530*/  LDL.LU R0, [R1+0x23e4] ;  /* 0x0023e40001007983 */ /* 0x001ea20000300800 */
[----:B------:R-:W-:-:S03]  /*82540*/  PRMT R2, R3, 0x9910, RZ ;  /* 0x0000991003027816 */ /* 0x000fc600000000ff */
[----:B------:R-:W3:Y:S01]  /*82550*/  LDL.LU.64 R8, [R1+0x380] ;  /* 0x0003800001087983 */ /* 0x000ee20000300a00 */
[----:B--2---:R-:W-:Y:S01]  /*82560*/  ISETP.LT.AND P2, PT, R0, UR5, !P1 ;  /* 0x0000000500007c0c */ /* 0x004fe2000cf41270 */
[----:B------:R-:W-:Y:S02]  /*82570*/  IMAD.MOV.U32 R0, RZ, RZ, R2 ;  /* 0x000000ffff007224 */ /* 0x000fe400078e0002 */
[----:B------:R0:W-:Y:S01]  /*82580*/  @P5 STG.E.U8 desc[UR20][R14.64], R3 ;  /* 0x000000030e005986 */ /* 0x0001e2000c101114 */
[----:B------:R-:W2:Y:S03]  /*82590*/  LDCU UR5, c[0x0][0x39c] ;  /* 0x00007380ff0577ac */ /* 0x000ea60008000800 */
[----:B------:R-:W2:Y:S01]  /*825a0*/  LDL.LU R2, [R1+0xf8] ;  /* 0x0000f80001027983 */ /* 0x000ea20000300800 */
[----:B------:R-:W-:Y:S02]  /*825b0*/  SHF.R.S32.HI R0, RZ, 0x8, R0 ;  /* 0x00000008ff007819 */ /* 0x000fe40000011400 */
[----:B-1----:R-:W-:Y:S01]  /*825c0*/  ISETP.LT.AND P5, PT, R10, UR4, !P1 ;  /* 0x000000040a007c0c */ /* 0x002fe2000cfa1270 */
[----:B------:R-:W1:Y:S02]  /*825d0*/  LDCU UR4, c[0x0][0x39c] ;  /* 0x00007380ff0477ac */ /* 0x000e640008000800 */
[----:B------:R1:W-:Y:S01]  /*825e0*/  @P4 STG.E.U8 desc[UR20][R12.64], R0 ;  /* 0x000000000c004986 */ /* 0x0003e2000c101114 */
[----:B---3--:R-:W-:Y:S01]  /*825f0*/  ISETP.LT.AND P4, PT, R5, UR6, !P1 ;  /* 0x0000000605007c0c */ /* 0x008fe2000cf81270 */
[----:B------:R-:W3:Y:S02]  /*82600*/  LDCU UR6, c[0x0][0x39c] ;  /* 0x00007380ff0677ac */ /* 0x000ee40008000800 */
[----:B0-----:R-:W3:Y:S01]  /*82610*/  LDL.LU.64 R14, [R1+0x2720] ;  /* 0x00272000010e7983 */ /* 0x001ee20000300a00 */
[----:B--2---:R-:W-:-:S03]  /*82620*/  F2FP.SATFINITE.E4M3.F32.PACK_AB_MERGE_C R2, R11, R2, RZ ;  /* 0x000000020b02723e */ /* 0x004fc600048070ff */
[----:B------:R-:W2:Y:S01]  /*82630*/  LDL.LU.64 R10, [R1+0x370] ;  /* 0x00037000010a7983 */ /* 0x000ea20000300a00 */
[----:B------:R-:W-:-:S03]  /*82640*/  PRMT R3, R2, 0x9910, RZ ;  /* 0x0000991002037816 */ /* 0x000fc600000000ff */
[----:B-1----:R-:W2:Y:S02]  /*82650*/  LDL.LU.64 R12, [R1+0x2718] ;  /* 0x00271800010c7983 */ /* 0x002ea40000300a00 */
[----:B------:R-:W-:Y:S02]  /*82660*/  IMAD.MOV.U32 R0, RZ, RZ, R3 ;  /* 0x000000ffff007224 */ /* 0x000fe400078e0003 */
[----:B------:R-:W2:Y:S04]  /*82670*/  LDL.LU R3, [R1+0x23d4] ;  /* 0x0023d40001037983 */ /* 0x000ea80000300800 */
[----:B------:R-:W2:Y:S04]  /*82680*/  LDL.LU R5, [R1+0x2710] ;  /* 0x0027100001057983 */ /* 0x000ea80000300800 */
[----:B----4-:R0:W-:Y:S01]  /*82690*/  @P3 STG.E.U8 desc[UR20][R6.64], R2 ;  /* 0x0000000206003986 */ /* 0x0101e2000c101114 */
[----:B--2---:R-:W-:-:S03]  /*826a0*/  F2FP.SATFINITE.E4M3.F32.PACK_AB_MERGE_C R4, R5, R4, RZ ;  /* 0x000000040504723e */ /* 0x004fc600048070ff */
[----:B------:R-:W2:Y:S04]  /*826b0*/  LDL.LU R5, [R1+0x23d0] ;  /* 0x0023d00001057983 */ /* 0x000ea80000300800 */
[----:B0-----:R-:W4:Y:S01]  /*826c0*/  LDL.LU.64 R6, [R1+0x2708] ;  /* 0x0027080001067983 */ /* 0x001f220000300a00 */
[----:B------:R-:W-:Y:S02]  /*826d0*/  SHF.R.S32.HI R0, RZ, 0x8, R0 ;  /* 0x00000008ff007819 */ /* 0x000fe40000011400 */
[----:B------:R-:W-:-:S03]  /*826e0*/  PRMT R2, R4, 0x9910, RZ ;  /* 0x0000991004027816 */ /* 0x000fc600000000ff */
[----:B----4-:R0:W-:Y:S04]  /*826f0*/  @P0 STG.E.U8 desc[UR20][R6.64], R0 ;  /* 0x0000000006000986 */ /* 0x0101e8000c101114 */
[----:B0-----:R-:W4:Y:S01]  /*82700*/  LDL.LU.64 R6, [R1+0x2700] ;  /* 0x0027000001067983 */ /* 0x001f220000300a00 */
[----:B------:R-:W-:Y:S01]  /*82710*/  IMAD.MOV.U32 R0, RZ, RZ, R2 ;  /* 0x000000ffff007224 */ /* 0x000fe200078e0002 */
[----:B--2---:R-:W-:Y:S01]  /*82720*/  ISETP.LT.AND P3, PT, R5, UR5, !P1 ;  /* 0x0000000505007c0c */ /* 0x004fe2000cf61270 */
[----:B------:R-:W0:Y:S01]  /*82730*/  LDCU UR5, c[0x0][0x39c] ;  /* 0x00007380ff0577ac */ /* 0x000e220008000800 */
[----:B------:R-:W2:Y:S04]  /*82740*/  LDL.LU R2, [R1+0x23d8] ;  /* 0x0023d80001027983 */ /* 0x000ea80000300800 */
[----:B------:R-:W0:Y:S04]  /*82750*/  LDL.LU R5, [R1+0x1eb8] ;  /* 0x001eb80001057983 */ /* 0x000e280000300800 */
[----:B------:R1:W-:Y:S01]  /*82760*/  @P2 STG.E.U8 desc[UR20][R8.64], R4 ;  /* 0x0000000408002986 */ /* 0x0003e2000c101114 */
[----:B----4-:R-:W-:-:S03]  /*82770*/  F2FP.SATFINITE.E4M3.F32.PACK_AB_MERGE_C R6, R7, R6, RZ ;  /* 0x000000060706723e */ /* 0x010fc600048070ff */
[----:B------:R-:W3:Y:S04]  /*82780*/  LDL.LU R7, [R1+0x1ec4] ;  /* 0x001ec40001077983 */ /* 0x000ee80000300800 */
[----:B-1----:R-:W4:Y:S01]  /*82790*/  LDL.LU.64 R8, [R1+0x26f8] ;  /* 0x0026f80001087983 */ /* 0x002f220000300a00 */
[----:B------:R-:W-:Y:S02]  /*827a0*/  SHF.R.S32.HI R0, RZ, 0x8, R0 ;  /* 0x00000008ff007819 */ /* 0x000fe40000011400 */
[----:B------:R-:W-:Y:S01]  /*827b0*/  ISETP.LT.AND P0, PT, R3, UR4, !P1 ;  /* 0x0000000403007c0c */ /* 0x000fe2000cf01270 */
[----:B------:R-:W1:Y:S01]  /*827c0*/  LDCU UR4, c[0x0][0x39c] ;  /* 0x00007380ff0477ac */ /* 0x000e620008000800 */
[----:B------:R-:W1:Y:S01]  /*827d0*/  LDL.LU R3, [R1+0x1ebc] ;  /* 0x001ebc0001037983 */ /* 0x000e620000300800 */
[----:B--2---:R-:W-:-:S02]  /*827e0*/  ISETP.LT.AND P2, PT, R2, UR8, !P1 ;  /* 0x0000000802007c0c */ /* 0x004fc4000cf41270 */
[----:B------:R-:W-:Y:S01]  /*827f0*/  PRMT R2, R6, 0x9910, RZ ;  /* 0x0000991006027816 */ /* 0x000fe200000000ff */
[----:B------:R-:W2:Y:S01]  /*82800*/  LDCU UR8, c[0x0][0x39c] ;  /* 0x00007380ff0877ac */ /* 0x000ea20008000800 */
[----:B----4-:R4:W-:Y:S04]  /*82810*/  @P5 STG.E.U8 desc[UR20][R8.64], R0 ;  /* 0x0000000008005986 */ /* 0x0109e8000c101114 */
[----:B------:R0:W-:Y:S04]  /*82820*/  @P4 STG.E.U8 desc[UR20][R10.64], R6 ;  /* 0x000000060a004986 */ /* 0x0001e8000c101114 */
[----:B----4-:R-:W4:Y:S04]  /*82830*/  LDL.LU.64 R8, [R1+0x26f0] ;  /* 0x0026f00001087983 */ /* 0x010f280000300a00 */
[----:B------:R-:W2:Y:S04]  /*82840*/  LDL.LU R4, [R1+0x1ec0] ;  /* 0x001ec00001047983 */ /* 0x000ea80000300800 */
[----:B0-----:R-:W2:Y:S01]  /*82850*/  LDL.LU.64 R10, [R1+0x26e8] ;  /* 0x0026e800010a7983 */ /* 0x001ea20000300a00 */
[----:B------:R-:W-:Y:S01]  /*82860*/  IMAD.MOV.U32 R0, RZ, RZ, R2 ;  /* 0x000000ffff007224 */ /* 0x000fe200078e0002 */
[----:B---3--:R-:W-:Y:S01]  /*82870*/  ISETP.LT.AND P5, PT, R7, UR6, !P1 ;  /* 0x0000000607007c0c */ /* 0x008fe2000cfa1270 */
[----:B------:R-:W0:Y:S01]  /*82880*/  LDCU UR6, c[0x0][0x39c] ;  /* 0x00007380ff0677ac */ /* 0x000e220008000800 */
[----:B------:R-:W3:Y:S02]  /*82890*/  LDL.LU.64 R6, [R1+0x358] ;  /* 0x0003580001067983 */ /* 0x000ee40000300a00 */
[----:B------:R-:W-:-:S02]  /*828a0*/  SHF.R.S32.HI R0, RZ, 0x8, R0 ;  /* 0x00000008ff007819 */ /* 0x000fc40000011400 */
[----:B------:R-:W-:Y:S01]  /*828b0*/  ISETP.LT.AND P4, PT, R5, UR5, !P1 ;  /* 0x0000000505007c0c */ /* 0x000fe2000cf81270 */
[----:B------:R-:W0:Y:S01]  /*828c0*/  LDCU UR5, c[0x0][0x39c] ;  /* 0x00007380ff0577ac */ /* 0x000e220008000800 */
[----:B----4-:R-:W-:Y:S01]  /*828d0*/  F2FP.SATFINITE.E4M3.F32.PACK_AB_MERGE_C R8, R9, R8, RZ ;  /* 0x000000080908723e */ /* 0x010fe200048070ff */
[----:B--2---:R2:W-:Y:S04]  /*828e0*/  @P3 STG.E.U8 desc[UR20][R10.64], R0 ;  /* 0x000000000a003986 */ /* 0x0045e8000c101114 */
[----:B--2---:R-:W2:Y:S04]  /*828f0*/  LDL.LU.64 R10, [R1+0x26e0] ;  /* 0x0026e000010a7983 */ /* 0x004ea80000300a00 */
[----:B------:R-:W4:Y:S04]  /*82900*/  LDL.LU R5, [R1+0x1ea8] ;  /* 0x001ea80001057983 */ /* 0x000f280000300800 */
[----:B------:R0:W-:Y:S01]  /*82910*/  @P0 STG.E.U8 desc[UR20][R12.64], R8 ;  /* 0x000000080c000986 */ /* 0x0001e2000c101114 */
[----:B-1----:R-:W-:Y:S01]  /*82920*/  ISETP.LT.AND P3, PT, R3, UR4, !P1 ;  /* 0x0000000403007c0c */ /* 0x002fe2000cf61270 */
[----:B------:R-:W1:Y:S02]  /*82930*/  LDCU UR4, c[0x0][0x39c] ;  /* 0x00007380ff0477ac */ /* 0x000e640008000800 */
[----:B0-----:R-:W5:Y:S04]  /*82940*/  LDL.LU.64 R12, [R1+0x26d8] ;  /* 0x0026d800010c7983 */ /* 0x001f680000300a00 */
[----:B------:R-:W1:Y:S01]  /*82950*/  LDL.LU R3, [R1+0x1eb0] ;  /* 0x001eb00001037983 */ /* 0x000e620000300800 */
[----:B------:R-:W-:-:S02]  /*82960*/  PRMT R2, R8, 0x9910, RZ ;  /* 0x0000991008027816 */ /* 0x000fc400000000ff */
[----:B------:R-:W-:Y:S01]  /*82970*/  ISETP.LT.AND P0, PT, R4, UR6, !P1 ;  /* 0x0000000604007c0c */ /* 0x000fe2000cf01270 */
[----:B------:R-:W5:Y:S01]  /*82980*/  LDL.LU.64 R8, [R1+0x338] ;  /* 0x0003380001087983 */ /* 0x000f620000300a00 */
[----:B------:R-:W0:Y:S03]  /*82990*/  LDCU UR6, c[0x0][0x39c] ;  /* 0x00007380ff0677ac */ /* 0x000e260008000800 */
[----:B------:R-:W0:Y:S01]  /*829a0*/  LDL.LU R4, [R1+0x1eb4] ;  /* 0x001eb40001047983 */ /* 0x000e220000300800 */
[----:B------:R-:W-:-:S05]  /*829b0*/  IMAD.MOV.U32 R0, RZ, RZ, R2 ;  /* 0x000000ffff007224 */ /* 0x000fca00078e0002 */
[----:B------:R-:W-:-:S05]  /*829c0*/  SHF.R.S32.HI R0, RZ, 0x8, R0 ;  /* 0x00000008ff007819 */ /* 0x000fca0000011400 */
[----:B---3--:R3:W-:Y:S04]  /*829d0*/  @P2 STG.E.U8 desc[UR20][R6.64], R0 ;  /* 0x0000000006002986 */ /* 0x0087e8000c101114 */
[----:B---3--:R-:W3:Y:S01]  /*829e0*/  LDL.LU.64 R6, [R1+0x328] ;  /* 0x0003280001067983 */ /* 0x008ee20000300a00 */
[----:B--2---:R-:W-:-:S03]  /*829f0*/  F2FP.SATFINITE.E4M3.F32.PACK_AB_MERGE_C R10, R11, R10, RZ ;  /* 0x0000000a0b0a723e */ /* 0x004fc600048070ff */
[----:B------:R-:W2:Y:S01]  /*82a00*/  LDL.LU R11, [R1+0x1e98] ;  /* 0x001e9800010b7983 */ /* 0x000ea20000300800 */
[----:B------:R-:W-:-:S05]  /*82a10*/  PRMT R2, R10, 0x9910, RZ ;  /* 0x000099100a027816 */ /* 0x000fca00000000ff */
[----:B------:R-:W-:Y:S01]  /*82a20*/  IMAD.MOV.U32 R0, RZ, RZ, R2 ;  /* 0x000000ffff007224 */ /* 0x000fe200078e0002 */
[----:B----4-:R-:W-:Y:S01]  /*82a30*/  ISETP.LT.AND P2, PT, R5, UR5, !P1 ;  /* 0x0000000505007c0c */ /* 0x010fe2000cf41270 */
[----:B------:R4:W-:Y:S01]  /*82a40*/  @P5 STG.E.U8 desc[UR20][R14.64], R10 ;  /* 0x0000000a0e005986 */ /* 0x0009e2000c101114 */
[----:B------:R-:W0:Y:S02]  /*82a50*/  LDCU UR5, c[0x0][0x39c] ;  /* 0x00007380ff0577ac */ /* 0x000e240008000800 */
[----:B------:R-:W-:Y:S01]  /*82a60*/  SHF.R.S32.HI R0, RZ, 0x8, R0 ;  /* 0x00000008ff007819 */ /* 0x000fe20000011400 */
[----:B------:R-:W2:Y:S01]  /*82a70*/  LDL.LU R5, [R1+0x1e9c] ;  /* 0x001e9c0001057983 */ /* 0x000ea20000300800 */
[----:B-----5:R-:W-:-:S03]  /*82a80*/  F2FP.SATFINITE.E4M3.F32.PACK_AB_MERGE_C R12, R13, R12, RZ ;  /* 0x0000000c0d0c723e */ /* 0x020fc600048070ff */
[----:B------:R5:W-:Y:S01]  /*82a90*/  @P4 STG.E.U8 desc[UR20][R16.64], R0 ;  /* 0x0000000010004986 */ /* 0x000be2000c101114 */
[----:B------:R-:W-:-:S03]  /*82aa0*/  PRMT R2, R12, 0x9910, RZ ;  /* 0x000099100c027816 */ /* 0x000fc600000000ff */
[----:B----4-:R-:W4:Y:S01]  /*82ab0*/  LDL.LU.64 R14, [R1+0x26d0] ;  /* 0x0026d000010e7983 */ /* 0x010f220000300a00 */
[----:B-1----:R-:W-:Y:S01]  /*82ac0*/  ISETP.LT.AND P5, PT, R3, UR4, !P1 ;  /* 0x0000000403007c0c */ /* 0x002fe2000cfa1270 */
[----:B------:R-:W1:Y:S02]  /*82ad0*/  LDCU UR4, c[0x0][0x39c] ;  /* 0x00007380ff0477ac */ /* 0x000e640008000800 */
[----:B-----5:R-:W5:Y:S01]  /*82ae0*/  LDL.LU.64 R16, [R1+0x26c8] ;  /* 0x0026c80001107983 */ /* 0x020f620000300a00 */
[----:B------:R-:W-:-:S03]  /*82af0*/  IMAD.MOV.U32 R0, RZ, RZ, R2 ;  /* 0x000000ffff007224 */ /* 0x000fc600078e0002 */
[----:B------:R-:W2:Y:S01]  /*82b00*/  LDL.LU.64 R2, [R1+0x340] ;  /* 0x0003400001027983 */ /* 0x000ea20000300a00 */
[----:B0-----:R-:W-:Y:S01]  /*82b10*/  ISETP.LT.AND P4, PT, R4, UR6, !P1 ;  /* 0x0000000604007c0c */ /* 0x001fe2000cf81270 */
[----:B------:R-:W0:Y:S02]  /*82b20*/  LDCU UR6, c[0x0][0x39c] ;  /* 0x00007380ff0677ac */ /* 0x000e240008000800 */
[----:B------:R-:W1:Y:S01]  /*82b30*/  LDL.LU R4, [R1+0x1ea0] ;  /* 0x001ea00001047983 */ /* 0x000e620000300800 */
[----:B------:R-:W-:-:S03]  /*82b40*/  SHF.R.S32.HI R0, RZ, 0x8, R0 ;  /* 0x00000008ff007819 */ /* 0x000fc60000011400 */
[----:B--2---:R2:W-:Y:S04]  /*82b50*/  @P3 STG.E.U8 desc[UR20][R2.64], R12 ;  /* 0x0000000c02003986 */ /* 0x0045e8000c101114 */
[----:B--2---:R-:W0:Y:S01]  /*82b60*/  LDL.LU R3, [R1+0x1e8c] ;  /* 0x001e8c0001037983 */ /* 0x004e220000300800 */
[----:B----4-:R-:W-:-:S03]  /*82b70*/  F2FP.SATFINITE.E4M3.F32.PACK_AB_MERGE_C R14, R15, R14, RZ ;  /* 0x0000000e0f0e723e */ /* 0x010fc600048070ff */
[----:B------:R-:W-:Y:S01]  /*82b80*/  @P0 STG.E.U8 desc[UR20][R8.64], R0 ;  /* 0x0000000008000986 */ /* 0x000fe2000c101114 */
[----:B------:R-:W-:Y:S01]  /*82b90*/  ISETP.LT.AND P0, PT, R5, UR5, !P1 ;  /* 0x0000000505007c0c */ /* 0x000fe2000cf01270 */
[----:B------:R-:W2:Y:S02]  /*82ba0*/  LDCU UR5, c[0x0][0x39c] ;  /* 0x00007380ff0577ac */ /* 0x000ea40008000800 */
[----:B------:R4:W-:Y:S04]  /*82bb0*/  @P2 STG.E.U8 desc[UR20][R18.64], R14 ;  /* 0x0000000e12002986 */ /* 0x0009e8000c101114 */
[----:B----4-:R-:W4:Y:S04]  /*82bc0*/  LDL.LU.64 R18, [R1+0x26c0] ;  /* 0x0026c00001127983 */ /* 0x010f280000300a00 */
[----:B------:R-:W2:Y:S01]  /*82bd0*/  LDL.LU R5, [R1+0x1e90] ;  /* 0x001e900001057983 */ /* 0x000ea20000300800 */
[----:B------:R-:W-:-:S02]  /*82be0*/  PRMT R2, R14, 0x9910, RZ ;  /* 0x000099100e027816 */ /* 0x000fc400000000ff */
[----:B-1----:R-:W-:Y:S01]  /*82bf0*/  ISETP.LT.AND P2, PT, R4, UR4, !P1 ;  /* 0x0000000404007c0c */ /* 0x002fe2000cf41270 */
[----:B------:R-:W4:Y:S01]  /*82c00*/  LDL.LU.64 R14, [R1+0x310] ;  /* 0x00031000010e7983 */ /* 0x000f220000300a00 */
[----:B-----5:R-:W-:Y:S01]  /*82c10*/  F2FP.SATFINITE.E4M3.F32.PACK_AB_MERGE_C R16, R17, R16, RZ ;  /* 0x000000101110723e */ /* 0x020fe200048070ff */
[----:B------:R-:W-:Y:S01]  /*82c20*/  IMAD.MOV.U32 R0, RZ, RZ, R2 ;  /* 0x000000ffff007224 */ /* 0x000fe200078e0002 */
[----:B------:R-:W-:Y:S01]  /*82c30*/  ISETP.LT.AND P3, PT, R11, UR8, !P1 ;  /* 0x000000080b007c0c */ /* 0x000fe2000cf61270 */
[----:B------:R-:W5:Y:S01]  /*82c40*/  LDL.LU R4, [R1+0x1e94] ;  /* 0x001e940001047983 */ /* 0x000f620000300800 */
[----:B------:R-:W-:Y:S01]  /*82c50*/  PRMT R2, R16, 0x9910, RZ ;  /* 0x0000991010027816 */ /* 0x000fe200000000ff */
[----:B------:R-:W5:Y:S01]  /*82c60*/  LDCU UR4, c[0x0][0x39c] ;  /* 0x00007380ff0477ac */ /* 0x000f620008000800 */
[----:B------:R-:W-:Y:S01]  /*82c70*/  SHF.R.S32.HI R0, RZ, 0x8, R0 ;  /* 0x00000008ff007819 */ /* 0x000fe20000011400 */
[----:B------:R-:W4:Y:S01]  /*82c80*/  LDL.LU.64 R12, [R1+0x300] ;  /* 0x00030000010c7983 */ /* 0x000f220000300a00 */
[----:B------:R-:W1:Y:S03]  /*82c90*/  LDCU UR8, c[0x0][0x39c] ;  /* 0x00007380ff0877ac */ /* 0x000e660008000800 */
[----:B---3--:R-:W-:Y:S04]  /*82ca0*/  @P5 STG.E.U8 desc[UR20][R6.64], R0 ;  /* 0x0000000006005986 */ /* 0x008fe8000c101114 */
[----:B------:R-:W3:Y:S04]  /*82cb0*/  LDL.LU.64 R10, [R1+0x2e0] ;  /* 0x0002e000010a7983 */ /* 0x000ee80000300a00 */
[----:B------:R1:W-:Y:S04]  /*82cc0*/  @P4 STG.E.U8 desc[UR20][R20.64], R16 ;  /* 0x0000001014004986 */ /* 0x0003e8000c101114 */
[----:B-1----:R-:W3:Y:S01]  /*82cd0*/  LDL.LU.64 R20, [R1+0x26b8] ;  /* 0x0026b80001147983 */ /* 0x002ee20000300a00 */
[----:B------:R-:W-:-:S05]  /*82ce0*/  IMAD.MOV.U32 R0, RZ, RZ, R2 ;  /* 0x000000ffff007224 */ /* 0x000fca00078e0002 */
[----:B------:R-:W-:-:S05]  /*82cf0*/  SHF.R.S32.HI R0, RZ, 0x8, R0 ;  /* 0x00000008ff007819 */ /* 0x000fca0000011400 */
[----:B------:R1:W-:Y:S01]  /*82d00*/  @P3 STG.E.U8 desc[UR20][R22.64], R0 ;  /* 0x0000000016003986 */ /* 0x0003e2000c101114 */
[----:B0-----:R-:W-:Y:S01]  /*82d10*/  ISETP.LT.AND P5, PT, R3, UR6, !P1 ;  /* 0x0000000603007c0c */ /* 0x001fe2000cfa1270 */
[----:B------:R-:W0:Y:S02]  /*82d20*/  LDCU UR6, c[0x0][0x39c] ;  /* 0x00007380ff0677ac */ /* 0x000e240008000800 */
[----:B------:R-:W0:Y:S04]  /*82d30*/  LDL.LU R3, [R1+0x1e7c] ;  /* 0x001e7c0001037983 */ /* 0x000e280000300800 */
[----:B-1----:R-:W3:Y:S04]  /*82d40*/  LDL.LU.64 R22, [R1+0x26b0] ;  /* 0x0026b00001167983 */ /* 0x002ee80000300a00 */
[----:B------:R-:W3:Y:S01]  /*82d50*/  LDL.LU R9, [R1+0x1e80] ;  /* 0x001e800001097983 */ /* 0x000ee20000300800 */
[----:B--2---:R-:W-:Y:S01]  /*82d60*/  ISETP.LT.AND P4, PT, R5, UR5, !P1 ;  /* 0x0000000505007c0c */ /* 0x004fe2000cf81270 */
[----:B------:R-:W1:Y:S02]  /*82d70*/  LDCU UR5, c[0x0][0x39c] ;  /* 0x00007380ff0577ac */ /* 0x000e640008000800 */
[----:B------:R-:W2:Y:S01]  /*82d80*/  LDL.LU R5, [R1+0x1e88] ;  /* 0x001e880001057983 */ /* 0x000ea20000300800 */
[----:B-----5:R-:W-:Y:S01]  /*82d90*/  ISETP.LT.AND P3, PT, R4, UR4, !P1 ;  /* 0x0000000404007c0c */ /* 0x020fe2000cf61270 */
[----:B------:R-:W5:Y:S02]  /*82da0*/  LDCU UR4, c[0x0][0x39c] ;  /* 0x00007380ff0477ac */ /* 0x000f640008000800 */
[----:B------:R-:W5:Y:S01]  /*82db0*/  LDL.LU R4, [R1+0x1e70] ;  /* 0x001e700001047983 */ /* 0x000f620000300800 */
[----:B----4-:R-:W-:-:S03]  /*82dc0*/  F2FP.SATFINITE.E4M3.F32.PACK_AB_MERGE_C R18, R19, R18, RZ ;  /* 0x000000121312723e */ /* 0x010fc600048070ff */
[----:B------:R-:W4:Y:S01]  /*82dd0*/  LDL.LU.64 R6, [R1+0x2d0] ;  /* 0x0002d00001067983 */ /* 0x000f220000300a00 */
[----:B------:R-:W-:-:S05]  /*82de0*/  PRMT R2, R18, 0x9910, RZ ;  /* 0x0000991012027816 */ /* 0x000fca00000000ff */
[----:B------:R-:W-:Y:S01]  /*82df0*/  IMAD.MOV.U32 R0, RZ, RZ, R2 ;  /* 0x000000ffff007224 */ /* 0x000fe200078e0002 */
[----:B------:R-:W-:Y:S04]  /*82e00*/  @P0 STG.E.U8 desc[UR20][R14.64], R18 ;  /* 0x000000120e000986 */ /* 0x000fe8000c101114 */
[----:B------:R-:W-:-:S05]  /*82e10*/  SHF.R.S32.HI R0, RZ, 0x8, R0 ;  /* 0x00000008ff007819 */ /* 0x000fca0000011400 */
[----:B------:R1:W-:Y:S04]  /*82e20*/  @P2 STG.E.U8 desc[UR20][R24.64], R0 ;  /* 0x0000000018002986 */ /* 0x0003e8000c101114 */
[----:B-1----:R-:W4:Y:S04]  /*82e30*/  LDL.LU.64 R24, [R1+0x26a8] ;  /* 0x0026a80001187983 */ /* 0x002f280000300a00 */
[----:B------:R-:W4:Y:S01]  /*82e40*/  LDL.LU R8, [R1+0x1e74] ;  /* 0x001e740001087983 */ /* 0x000f220000300800 */
[----:B---3--:R-:W-:-:S04]  /*82e50*/  F2FP.SATFINITE.E4M3.F32.PACK_AB_MERGE_C R20, R21, R20, RZ ;  /* 0x000000141514723e */ /* 0x008fc800048070ff */
[----:B------:R-:W-:-:S05]  /*82e60*/  PRMT R2, R20, 0x9910, RZ ;  /* 0x0000991014027816 */ /* 0x000fca00000000ff */
[----:B------:R-:W-:Y:S01]  /*82e70*/  IMAD.MOV.U32 R0, RZ, RZ, R2 ;  /* 0x000000ffff007224 */ /* 0x000fe200078e0002 */
[----:B------:R-:W-:Y:S04]  /*82e80*/  @P5 STG.E.U8 desc[UR20][R12.64], R20 ;  /* 0x000000140c005986 */ /* 0x000fe8000c101114 */
[----:B------:R-:W-:-:S05]  /*82e90*/  SHF.R.S32.HI R0, RZ, 0x8, R0 ;  /* 0x00000008ff007819 */ /* 0x000fca0000011400 */
[----:B------:R-:W-:Y:S01]  /*82ea0*/  @P4 STG.E.U8 desc[UR20][R10.64], R0 ;  /* 0x000000000a004986 */ /* 0x000fe2000c101114 */
[----:B0-----:R-:W-:Y:S01]  /*82eb0*/  ISETP.LT.AND P0, PT, R3, UR6, !P1 ;  /* 0x0000000603007c0c */ /* 0x001fe2000cf01270 */
[----:B------:R-:W0:Y:S02]  /*82ec0*/  LDCU UR6, c[0x0][0x39c] ;  /* 0x00007380ff0677ac */ /* 0x000e240008000800 */
[----:B------:R-:W3:Y:S01]  /*82ed0*/  LDL.LU R3, [R1+0x1e78] ;  /* 0x001e780001037983 */ /* 0x000ee20000300800 */
[----:B------:R-:W-:-:S05]  /*82ee0*/  F2FP.SATFINITE.E4M3.F32.PACK_AB_MERGE_C R22, R23, R22, RZ ;  /* 0x000000161716723e */ /* 0x000fca00048070ff */
[----:B------:R1:W-:Y:S01]  /*82ef0*/  @P3 STG.E.U8 desc[UR20][R26.64], R22 ;  /* 0x000000161a003986 */ /* 0x0003e2000c101114 */
[----:B--2---:R-:W-:Y:S01]  /*82f00*/  ISETP.LT.AND P5, PT, R5, UR8, !P1 ;  /* 0x0000000805007c0c */ /* 0x004fe2000cfa1270 */
[----:B------:R-:W2:Y:S02]  /*82f10*/  LDCU UR8, c[0x0][0x39c] ;  /* 0x00007380ff0877ac */ /* 0x000ea40008000800 */
[----:B------:R-:W2:Y:S04]  /*82f20*/  LDL.LU R5, [R1+0x1e64] ;  /* 0x001e640001057983 */ /* 0x000ea80000300800 */
[----:B-1----:R-:W2:Y:S01]  /*82f30*/  LDL.LU.64 R26, [R1+0x26a0] ;  /* 0x0026a000011a7983 */ /* 0x002ea20000300a00 */
[----:B-----5:R-:W-:Y:S01]  /*82f40*/  ISETP.LT.AND P4, PT, R4, UR4, !P1 ;  /* 0x0000000404007c0c */ /* 0x020fe2000cf81270 */
[----:B------:R-:W1:Y:S02]  /*82f50*/  LDCU UR4, c[0x0][0x39c] ;  /* 0x00007380ff0477ac */ /* 0x000e640008000800 */
[----:B------:R-:W5:Y:S04]  /*82f60*/  LDL.LU R4, [R1+0x1e68] ;  /* 0x001e680001047983 */ /* 0x000f680000300800 */
[----:B------:R-:W5:Y:S01]  /*82f70*/  LDL.LU.64 R16, [R1+0x2b8] ;  /* 0x0002b80001107983 */ /* 0x000f620000300a00 */
[----:B------:R-:W-:Y:S01]  /*82f80*/  ISETP.LT.AND P2, PT, R9, UR5, !P1 ;  /* 0x0000000509007c0c */ /* 0x000fe2000cf41270 */
[----:B------:R-:W3:Y:S01]  /*82f90*/  LDCU UR5, c[0x0][0x39c] ;  /* 0x00007380ff0577ac */ /* 0x000ee20008000800 */
[----:B------:R-:W-:Y:S01]  /*82fa0*/  PRMT R2, R22, 0x9910, RZ ;  /* 0x0000991016027816 */ /* 0x000fe200000000ff */
[----:B------:R-:W5:Y:S04]  /*82fb0*/  LDL.LU R14, [R1+0x1e6c] ;  /* 0x001e6c00010e7983 */ /* 0x000f680000300800 */
[----:B------:R-:W-:-:S05]  /*82fc0*/  IMAD.MOV.U32 R0, RZ, RZ, R2 ;  /* 0x000000ffff007224 */ /* 0x000fca00078e0002 */
[----:B------:R-:W-:-:S05]  /*82fd0*/  SHF.R.S32.HI R0, RZ, 0x8, R0 ;  /* 0x00000008ff007819 */ /* 0x000fca0000011400 */
[----:B----4-:R4:W-:Y:S01]  /*82fe0*/  @P0 STG.E.U8 desc[UR20][R6.64], R0 ;  /* 0x0000000006000986 */ /* 0x0109e2000c101114 */
[----:B------:R-:W-:-:S03]  /*82ff0*/  F2FP.SATFINITE.E4M3.F32.PACK_AB_MERGE_C R24, R25, R24, RZ ;  /* 0x000000181918723e */ /* 0x000fc600048070ff */
[----:B----4-:R-:W4:Y:S01]  /*83000*/  LDL.LU R7, [R1+0x1e54] ;  /* 0x001e540001077983 */ /* 0x010f220000300800 */
[----:B------:R-:W-:-:S03]  /*83010*/  PRMT R2, R24, 0x9910, RZ ;  /* 0x0000991018027816 */ /* 0x000fc600000000ff */
[----:B------:R-:W4:Y:S04]  /*83020*/  LDL.LU.64 R12, [R1+0x2a8] ;  /* 0x0002a800010c7983 */ /* 0x000f280000300a00 */
[----:B------:R0:W-:Y:S01]  /*83030*/  @P2 STG.E.U8 desc[UR20][R28.64], R24 ;  /* 0x000000181c002986 */ /* 0x0001e2000c101114 */
[----:B------:R-:W-:-:S05]  /*83040*/  IMAD.MOV.U32 R0, RZ, RZ, R2 ;  /* 0x000000ffff007224 */ /* 0x000fca00078e0002 */
[----:B------:R-:W-:-:S05]  /*83050*/  SHF.R.S32.HI R0, RZ, 0x8, R0 ;  /* 0x00000008ff007819 */ /* 0x000fca0000011400 */
[----:B------:R1:W-:Y:S01]  /*83060*/  @P5 STG.E.U8 desc[UR20][R30.64], R0 ;  /* 0x000000001e005986 */ /* 0x0003e2000c101114 */
[----:B0-----:R-:W-:Y:S01]  /*83070*/  ISETP.LT.AND P3, PT, R8, UR6, !P1 ;  /* 0x0000000608007c0c */ /* 0x001fe2000cf61270 */
[----:B------:R-:W0:Y:S01]  /*83080*/  LDCU UR6, c[0x0][0x39c] ;  /* 0x00007380ff0677ac */ /* 0x000e220008000800 */
[----:B---3--:R-:W-:Y:S01]  /*83090*/  ISETP.LT.AND P0, PT, R3, UR5, !P1 ;  /* 0x0000000503007c0c */ /* 0x008fe2000cf01270 */
[----:B------:R-:W3:Y:S01]  /*830a0*/  LDCU UR5, c[0x0][0x39c] ;  /* 0x00007380ff0577ac */ /* 0x000ee20008000800 */
[----:B------:R-:W3:Y:S04]  /*830b0*/  LDL.LU R3, [R1+0x1e5c] ;  /* 0x001e5c0001037983 */ /* 0x000ee80000300800 */
[----:B------:R-:W3:Y:S04]  /*830c0*/  LDL.LU.64 R10, [R1+0x2a0] ;  /* 0x0002a000010a7983 */ /* 0x000ee80000300a00 */
[----:B------:R-:W3:Y:S04]  /*830d0*/  LDL.LU.64 R28, [R1+0x2698] ;  /* 0x00269800011c7983 */ /* 0x000ee80000300a00 */
[----:B------:R-:W3:Y:S04]  /*830e0*/  LDL.LU R6, [R1+0x1e60] ;  /* 0x001e600001067983 */ /* 0x000ee80000300800 */
[----:B-1----:R-:W3:Y:S01]  /*830f0*/  LDL.LU.64 R30, [R1+0x2690] ;  /* 0x00269000011e7983 */ /* 0x002ee20000300a00 */
[----:B--2---:R-:W-:-:S04]  /*83100*/  F2FP.SATFINITE.E4M3.F32.PACK_AB_MERGE_C R26, R27, R26, RZ ;  /* 0x0000001a1b1a723e */ /* 0x004fc800048070ff */
[----:B------:R-:W-:-:S05]  /*83110*/  PRMT R2, R26, 0x9910, RZ ;  /* 0x000099101a027816 */ /* 0x000fca00000000ff */
[----:B------:R-:W-:Y:S01]  /*83120*/  IMAD.MOV.U32 R0, RZ, RZ, R2 ;  /* 0x000000ffff007224 */ /* 0x000fe200078e0002 */
[----:B------:R-:W-:Y:S01]  /*83130*/  ISETP.LT.AND P2, PT, R5, UR4, !P1 ;  /* 0x0000000405007c0c */ /* 0x000fe2000cf41270 */
[----:B-----5:R-:W-:Y:S01]  /*83140*/  @P4 STG.E.U8 desc[UR20][R16.64], R26 ;  /* 0x0000001a10004986 */ /* 0x020fe2000c101114 */
[----:B0-----:R-:W-:Y:S01]  /*83150*/  ISETP.LT.AND P5, PT, R4, UR6, !P1 ;  /* 0x0000000604007c0c */ /* 0x001fe2000cfa1270 */
[----:B------:R-:W4:Y:S01]  /*83160*/  LDCU UR4, c[0x0][0x39c] ;  /* 0x00007380ff0477ac */ /* 0x000f220008000800 */
[----:B------:R-:W-:Y:S01]  /*83170*/  SHF.R.S32.HI R0, RZ, 0x8, R0 ;  /* 0x00000008ff007819 */ /* 0x000fe20000011400 */
[----:B------:R-:W2:Y:S01]  /*83180*/  LDL.LU R5, [R1+0x1e48] ;  /* 0x001e480001057983 */ /* 0x000ea20000300800 */
[----:B------:R-:W0:Y:S03]  /*83190*/  LDCU UR6, c[0x0][0x39c] ;  /* 0x00007380ff0677ac */ /* 0x000e260008000800 */
[----:B------:R-:W5:Y:S04]  /*831a0*/  LDL.LU.64 R8, [R1+0x290] ;  /* 0x0002900001087983 */ /* 0x000f680000300a00 */
[----:B------:R-:W2:Y:S04]  /*831b0*/  LDL.LU R4, [R1+0x1e4c] ;  /* 0x001e4c0001047983 */ /* 0x000ea80000300800 */
[----:B------:R1:W-:Y:S04]  /*831c0*/  @P3 STG.E.U8 desc[UR20][R32.64], R0 ;  /* 0x0000000020003986 */ /* 0x0003e8000c101114 */
[----:B-1----:R-:W2:Y:S01]  /*831d0*/  LDL.LU.64 R32, [R1+0x2688] ;  /* 0x0026880001207983 */ /* 0x002ea20000300a00 */
[----:B----4-:R-:W-:Y:S01]  /*831e0*/  ISETP.LT.AND P3, PT, R7, UR4, !P1 ;  /* 0x0000000407007c0c */ /* 0x010fe2000cf61270 */
[----:B------:R-:W1:Y:S02]  /*831f0*/  LDCU UR4, c[0x0][0x39c] ;  /* 0x00007380ff0477ac */ /* 0x000e640008000800 */
[----:B------:R-:W4:Y:S01]  /*83200*/  LDL.LU R7, [R1+0x1e50] ;  /* 0x001e500001077983 */ /* 0x000f220000300800 */
[----:B---3--:R-:W-:Y:S01]  /*83210*/  ISETP.LT.AND P4, PT, R14, UR5, !P1 ;  /* 0x000000050e007c0c */ /* 0x008fe2000cf81270 */
[----:B------:R-:W3:Y:S01]  /*83220*/  LDCU UR5, c[0x0][0x39c] ;  /* 0x00007380ff0577ac */ /* 0x000ee20008000800 */
[----:B------:R-:W-:-:S04]  /*83230*/  F2FP.SATFINITE.E4M3.F32.PACK_AB_MERGE_C R28, R29, R28, RZ ;  /* 0x0000001c1d1c723e */ /* 0x000fc800048070ff */
[----:B------:R-:W-:-:S05]  /*83240*/  PRMT R2, R28, 0x9910, RZ ;  /* 0x000099101c027816 */ /* 0x000fca00000000ff */
[----:B------:R-:W-:Y:S01]  /*83250*/  IMAD.MOV.U32 R0, RZ, RZ, R2 ;  /* 0x000000ffff007224 */ /* 0x000fe200078e0002 */
[----:B------:R-:W-:-:S04]  /*83260*/  F2FP.SATFINITE.E4M3.F32.PACK_AB_MERGE_C R30, R31, R30, RZ ;  /* 0x0000001e1f1e723e */ /* 0x000fc800048070ff */
[----:B------:R-:W-:Y:S01]  /*83270*/  SHF.R.S32.HI R0, RZ, 0x8, R0 ;  /* 0x00000008ff007819 */ /* 0x000fe20000011400 */
[----:B------:R-:W-:Y:S01]  /*83280*/  @P0 STG.E.U8 desc[UR20][R12.64], R28 ;  /* 0x0000001c0c000986 */ /* 0x000fe2000c101114 */
[----:B------:R-:W-:Y:S01]  /*83290*/  ISETP.LT.AND P0, PT, R3, UR8, !P1 ;  /* 0x0000000803007c0c */ /* 0x000fe2000cf01270 */
[----:B------:R-:W0:Y:S02]  /*832a0*/  LDCU UR8, c[0x0][0x39c] ;  /* 0x00007380ff0877ac */ /* 0x000e240008000800 */
[----:B------:R-:W-:Y:S04]  /*832b0*/  @P2 STG.E.U8 desc[UR20][R10.64], R0 ;  /* 0x000000000a002986 */ /* 0x000fe8000c101114 */
[----:B------:R-:W4:Y:S04]  /*832c0*/  LDL.LU R3, [R1+0x1e38] ;  /* 0x001e380001037983 */ /* 0x000f280000300800 */
[----:B------:R0:W-:Y:S04]  /*832d0*/  @P5 STG.E.U8 desc[UR20][R34.64], R30 ;  /* 0x0000001e22005986 */ /* 0x0001e8000c101114 */
[----:B0-----:R-:W4:Y:S01]  /*832e0*/  LDL.LU.64 R34, [R1+0x2680] ;  /* 0x0026800001227983 */ /* 0x001f220000300a00 */
[----:B------:R-:W-:-:S03]  /*832f0*/  PRMT R2, R30, 0x9910, RZ ;  /* 0x000099101e027816 */ /* 0x000fc600000000ff */
[----:B------:R-:W4:Y:S02]  /*83300*/  LDL.LU.64 R16, [R1+0x558] ;  /* 0x0005580001107983 */ /* 0x000f240000300a00 */
[----:B------:R-:W-:Y:S01]  /*83310*/  IMAD.MOV.U32 R0, RZ, RZ, R2 ;  /* 0x000000ffff007224 */ /* 0x000fe200078e0002 */
[----:B------:R-:W-:Y:S01]  /*83320*/  ISETP.LT.AND P2, PT, R6, UR6, !P1 ;  /* 0x0000000606007c0c */ /* 0x000fe2000cf41270 */
[----:B------:R-:W4:Y:S01]  /*83330*/  LDL.LU R14, [R1+0x1e40] ;  /* 0x001e4000010e7983 */ /* 0x000f220000300800 */
[----:B--2---:R-:W-:-:S03]  /*83340*/  F2FP.SATFINITE.E4M3.F32.PACK_AB_MERGE_C R32, R33, R32, RZ ;  /* 0x000000202120723e */ /* 0x004fc600048070ff */
[----:B------:R-:W2:Y:S01]  /*83350*/  LDL.LU R6, [R1+0x1e44] ;  /* 0x001e440001067983 */ /* 0x000ea20000300800 */
[----:B------:R-:W-:Y:S01]  /*83360*/  SHF.R.S32.HI R0, RZ, 0x8, R0 ;  /* 0x00000008ff007819 */ /* 0x000fe20000011400 */
[----:B------:R-:W4:Y:S02]  /*83370*/  LDCU UR6, c[0x0][0x39c] ;  /* 0x00007380ff0677ac */ /* 0x000f240008000800 */
[----:B------:R-:W2:Y:S04]  /*83380*/  LDL.LU.64 R12, [R1+0x568] ;  /* 0x00056800010c7983 */ /* 0x000ea80000300a00 */
[----:B-----5:R0:W-:Y:S01]  /*83390*/  @P4 STG.E.U8 desc[UR20][R8.64], R0 ;  /* 0x0000000008004986 */ /* 0x0201e2000c101114 */
[----:B-1----:R-:W-:Y:S01]  /*833a0*/  ISETP.LT.AND P4, PT, R4, UR4, !P1 ;  /* 0x0000000404007c0c */ /* 0x002fe2000cf81270 */
[----:B------:R-:W1:Y:S02]  /*833b0*/  LDCU UR4, c[0x0][0x39c] ;  /* 0x00007380ff0477ac */ /* 0x000e640008000800 */
[----:B------:R-:W5:Y:S01]  /*833c0*/  LDL.LU R4, [R1+0x1e28] ;  /* 0x001e280001047983 */ /* 0x000f620000300800 */
[----:B------:R-:W-:-:S03]  /*833d0*/  PRMT R2, R32, 0x9910, RZ ;  /* 0x0000991020027816 */ /* 0x000fc600000000ff */
[----:B------:R-:W5:Y:S04]  /*833e0*/  LDL.LU.64 R10, [R1+0x560] ;  /* 0x00056000010a7983 */ /* 0x000f680000300a00 */
[----:B------:R1:W-:Y:S01]  /*833f0*/  @P3 STG.E.U8 desc[UR20][R36.64], R32 ;  /* 0x0000002024003986 */ /* 0x0003e2000c101114 */
[----:B0-----:R-:W-:-:S03]  /*83400*/  IMAD.MOV.U32 R0, RZ, RZ, R2 ;  /* 0x000000ffff007224 */ /* 0x001fc600078e0002 */
[----:B-1----:R-:W5:Y:S02]  /*83410*/  LDL.LU.64 R36, [R1+0x2678] ;  /* 0x0026780001247983 */ /* 0x002f640000300a00 */
[----:B------:R-:W-:Y:S02]  /*83420*/  SHF.R.S32.HI R0, RZ, 0x8, R0 ;  /* 0x00000008ff007819 */ /* 0x000fe40000011400 */
[----:B---3--:R-:W-:Y:S01]  /*83430*/  ISETP.LT.AND P5, PT, R5, UR5, !P1 ;  /* 0x0000000505007c0c */ /* 0x008fe2000cfa1270 */
[----:B------:R-:W0:Y:S01]  /*83440*/  LDCU UR5, c[0x0][0x39c] ;  /* 0x00007380ff0577ac */ /* 0x000e220008000800 */
[----:B------:R-:W3:Y:S04]  /*83450*/  LDL.LU R5, [R1+0x1e2c] ;  /* 0x001e2c0001057983 */ /* 0x000ee80000300800 */
[----:B------:R1:W-:Y:S04]  /*83460*/  @P0 STG.E.U8 desc[UR20][R38.64], R0 ;  /* 0x0000000026000986 */ /* 0x0003e8000c101114 */
[----:B-1----:R-:W3:Y:S01]  /*83470*/  LDL.LU.64 R38, [R1+0x2670] ;  /* 0x0026700001267983 */ /* 0x002ee20000300a00 */
[----:B----4-:R-:W-:Y:S01]  /*83480*/  ISETP.LT.AND P3, PT, R7, UR6, !P1 ;  /* 0x0000000607007c0c */ /* 0x010fe2000cf61270 */
[----:B------:R-:W2:Y:S02]  /*83490*/  LDCU UR6, c[0x0][0x39c] ;  /* 0x00007380ff0677ac */ /* 0x000ea40008000800 */
[----:B------:R-:W4:Y:S04]  /*834a0*/  LDL.LU R7, [R1+0x1e34] ;  /* 0x001e340001077983 */ /* 0x000f280000300800 */
[----:B------:R-:W4:Y:S01]  /*834b0*/  LDL.LU.64 R8, [R1+0x278] ;  /* 0x0002780001087983 */ /* 0x000f220000300a00 */
[----:B------:R-:W-:-:S04]  /*834c0*/  F2FP.SATFINITE.E4M3.F32.PACK_AB_MERGE_C R34, R35, R34, RZ ;  /* 0x000000222322723e */ /* 0x000fc800048070ff */
[----:B------:R-:W-:-:S05]  /*834d0*/  PRMT R2, R34, 0x9910, RZ ;  /* 0x0000991022027816 */ /* 0x000fca00000000ff */
[----:B------:R-:W-:Y:S01]  /*834e0*/  IMAD.MOV.U32 R0, RZ, RZ, R2 ;  /* 0x000000ffff007224 */ /* 0x000fe200078e0002 */
[----:B0-----:R-:W-:Y:S01]  /*834f0*/  ISETP.LT.AND P0, PT, R3, UR5, !P1 ;  /* 0x0000000503007c0c */ /* 0x001fe2000cf01270 */
[----:B------:R-:W-:Y:S01]  /*83500*/  @P2 STG.E.U8 desc[UR20][R16.64], R34 ;  /* 0x0000002210002986 */ /* 0x000fe2000c101114 */
[----:B------:R-:W0:Y:S02]  /*83510*/  LDCU UR5, c[0x0][0x39c] ;  /* 0x00007380ff0577ac */ /* 0x000e240008000800 */
[----:B------:R-:W-:Y:S01]  /*83520*/  SHF.R.S32.HI R0, RZ, 0x8, R0 ;  /* 0x00000008ff007819 */ /* 0x000fe20000011400 */
[----:B------:R-:W4:Y:S04]  /*83530*/  LDL.LU R3, [R1+0x1e14] ;  /* 0x001e140001037983 */ /* 0x000f280000300800 */
[----:B------:R1:W-:Y:S04]  /*83540*/  @P5 STG.E.U8 desc[UR20][R40.64], R0 ;  /* 0x0000000028005986 */ /* 0x0003e8000c101114 */
[----:B-1----:R-:W4:Y:S01]  /*83550*/  LDL.LU.64 R40, [R1+0x2668] ;  /* 0x0026680001287983 */ /* 0x002f220000300a00 */
[----:B--2---:R-:W-:Y:S01]  /*83560*/  ISETP.LT.AND P5, PT, R6, UR6, !P1 ;  /* 0x0000000606007c0c */ /* 0x004fe2000cfa1270 */
[----:B------:R-:W1:Y:S01]  /*83570*/  LDCU UR6, c[0x0][0x39c] ;  /* 0x00007380ff0677ac */ /* 0x000e620008000800 */
[----:B-----5:R-:W-:Y:S01]  /*83580*/  F2FP.SATFINITE.E4M3.F32.PACK_AB_MERGE_C R36, R37, R36, RZ ;  /* 0x000000242524723e */ /* 0x020fe200048070ff */
[----:B------:R-:W2:Y:S03]  /*83590*/  LDL.LU R6, [R1+0x1e1c] ;  /* 0x001e1c0001067983 */ /* 0x000ea60000300800 */
[----:B------:R-:W-:-:S05]  /*835a0*/  PRMT R2, R36, 0x9910, RZ ;  /* 0x0000991024027816 */ /* 0x000fca00000000ff */
[----:B------:R-:W-:Y:S01]  /*835b0*/  IMAD.MOV.U32 R0, RZ, RZ, R2 ;  /* 0x000000ffff007224 */ /* 0x000fe200078e0002 */
[----:B------:R-:W-:Y:S04]  /*835c0*/  @P4 STG.E.U8 desc[UR20][R12.64], R36 ;  /* 0x000000240c004986 */ /* 0x000fe8000c101114 */
[----:B------:R-:W-:Y:S02]  /*835d0*/  SHF.R.S32.HI R0, RZ, 0x8, R0 ;  /* 0x00000008ff007819 */ /* 0x000fe40000011400 */
[----:B------:R-:W-:Y:S01]  /*835e0*/  ISETP.LT.AND P4, PT, R4, UR8, !P1 ;  /* 0x0000000804007c0c */ /* 0x000fe2000cf81270 */
[----:B------:R-:W5:Y:S01]  /*835f0*/  LDCU UR8, c[0x0][0x39c] ;  /* 0x00007380ff0877ac */ /* 0x000f620008000800 */
[----:B------:R-:W-:Y:S02]  /*83600*/  ISETP.LT.AND P2, PT, R14, UR4, !P1 ;  /* 0x000000040e007c0c */ /* 0x000fe4000cf41270 */
[----:B---3--:R-:W-:Y:S01]  /*83610*/  F2FP.SATFINITE.E4M3.F32.PACK_AB_MERGE_C R38, R39, R38, RZ ;  /* 0x000000262726723e */ /* 0x008fe200048070ff */
[----:B------:R-:W-:Y:S01]  /*83620*/  @P3 STG.E.U8 desc[UR20][R10.64], R0 ;  /* 0x000000000a003986 */ /* 0x000fe2000c101114 */
[----:B0-----:R-:W-:Y:S01]  /*83630*/  ISETP.LT.AND P3, PT, R5, UR5, !P1 ;  /* 0x0000000505007c0c */ /* 0x001fe2000cf61270 */
[----:B------:R-:W4:Y:S02]  /*83640*/  LDCU UR4, c[0x0][0x39c] ;  /* 0x00007380ff0477ac */ /* 0x000f240008000800 */
[----:B------:R-:W3:Y:S01]  /*83650*/  LDL.LU R4, [R1+0x1e24] ;  /* 0x001e240001047983 */ /* 0x000ee20000300800 */
[----:B------:R-:W-:Y:S01]  /*83660*/  PRMT R2, R38, 0x9910, RZ ;  /* 0x0000991026027816 */ /* 0x000fe200000000ff */
[----:B------:R-:W2:Y:S02]  /*83670*/  LDCU UR5, c[0x0][0x39c] ;  /* 0x00007380ff0577ac */ /* 0x000ea40008000800 */
[----:B------:R-:W5:Y:S04]  /*83680*/  LDL.LU.64 R14, [R1+0x260] ;  /* 0x00026000010e7983 */ /* 0x000f680000300a00 */
[----:B------:R-:W5:Y:S04]  /*83690*/  LDL.LU R5, [R1+0x1e08] ;  /* 0x001e080001057983 */ /* 0x000f680000300800 */
[----:B------:R0:W-:Y:S04]  /*836a0*/  @P0 STG.E.U8 desc[UR20][R42.64], R38 ;  /* 0x000000262a000986 */ /* 0x0001e8000c101114 */
[----:B0-----:R-:W5:Y:S01]  /*836b0*/  LDL.LU.64 R42, [R1+0x2660] ;  /* 0x00266000012a7983 */ /* 0x001f620000300a00 */
[----:B------:R-:W-:-:S03]  /*836c0*/  SHF.R.S32.HI R2, RZ, 0x8, R2 ;  /* 0x00000008ff027819 */ /* 0x000fc60000011402 */
[----:B------:R-:W5:Y:S01]  /*836d0*/  LDL.LU R12, [R1+0x1e10] ;  /* 0x001e1000010c7983 */ /* 0x000f620000300800 */
[----:B----4-:R-:W-:Y:S01]  /*836e0*/  ISETP.LT.AND P0, PT, R7, UR4, !P1 ;  /* 0x0000000407007c0c */ /* 0x010fe2000cf01270 */
[----:B------:R-:W3:Y:S02]  /*836f0*/  LDCU UR4, c[0x0][0x39c] ;  /* 0x00007380ff0477ac */ /* 0x000ee40008000800 */
[----:B------:R0:W-:Y:S04]  /*83700*/  @P2 STG.E.U8 desc[UR20][R8.64], R2 ;  /* 0x0000000208002986 */ /* 0x0001e8000c101114 */
[----:B0-----:R-:W4:Y:S01]  /*83710*/  LDL.LU.64 R8, [R1+0x250] ;  /* 0x0002500001087983 */ /* 0x001f220000300a00 */
[----:B-1----:R-:W-:Y:S01]  /*83720*/  ISETP.LT.AND P2, PT, R3, UR6, !P1 ;  /* 0x0000000603007c0c */ /* 0x002fe2000cf41270 */
[----:B------:R-:W0:Y:S02]  /*83730*/  LDCU UR6, c[0x0][0x39c] ;  /* 0x00007380ff0677ac */ /* 0x000e240008000800 */
[----:B------:R-:W4:Y:S04]  /*83740*/  LDL.LU R3, [R1+0x1e0c] ;  /* 0x001e0c0001037983 */ /* 0x000f280000300800 */
[----:B------:R-:W4:Y:S04]  /*83750*/  LDL.LU.64 R10, [R1+0x248] ;  /* 0x00024800010a7983 */ /* 0x000f280000300a00 */
[----:B------:R-:W4:Y:S01]  /*83760*/  LDL.LU R7, [R1+0x1e00] ;  /* 0x001e000001077983 */ /* 0x000f220000300800 */
[----:B------:R-:W-:-:S04]  /*83770*/  F2FP.SATFINITE.E4M3.F32.PACK_AB_MERGE_C R40, R41, R40, RZ ;  /* 0x000000282928723e */ /* 0x000fc800048070ff */
[----:B------:R-:W-:Y:S01]  /*83780*/  PRMT R0, R40, 0x9910, RZ ;  /* 0x0000991028007816 */ /* 0x000fe200000000ff */
[----:B------:R1:W-:Y:S03]  /*83790*/  @P5 STG.E.U8 desc[UR20][R44.64], R40 ;  /* 0x000000282c005986 */ /* 0x0003e6000c101114 */
[----:B------:R-:W-:Y:S01]  /*837a0*/  SHF.R.S32.HI R0, RZ, 0x8, R0 ;  /* 0x00000008ff007819 */ /* 0x000fe20000011400 */
[----:B-1----:R-:W4:Y:S04]  /*837b0*/  LDL.LU.64 R44, [R1+0x2658] ;  /* 0x00265800012c7983 */ /* 0x002f280000300a00 */
[----:B------:R1:W-:Y:S04]  /*837c0*/  @P4 STG.E.U8 desc[UR20][R46.64], R0 ;  /* 0x000000002e004986 */ /* 0x0003e8000c101114 */
[----:B-1----:R-:W4:Y:S01]  /*837d0*/  LDL.LU.64 R46, [R1+0x2650] ;  /* 0x00265000012e7983 */ /* 0x002f220000300a00 */
[----:B--2---:R-:W-:Y:S01]  /*837e0*/  ISETP.LT.AND P5, PT, R6, UR5, !P1 ;  /* 0x0000000506007c0c */ /* 0x004fe2000cfa1270 */
[----:B------:R-:W1:Y:S02]  /*837f0*/  LDCU UR5, c[0x0][0x39c] ;  /* 0x00007380ff0577ac */ /* 0x000e640008000800 */
[----:B------:R-:W2:Y:S01]  /*83800*/  LDL.LU R6, [R1+0x1dfc] ;  /* 0x001dfc0001067983 */ /* 0x000ea20000300800 */
[----:B---3--:R-:W-:Y:S01]  /*83810*/  ISETP.LT.AND P4, PT, R4, UR4, !P1 ;  /* 0x0000000404007c0c */ /* 0x008fe2000cf81270 */
[----:B------:R-:W3:Y:S02]  /*83820*/  LDCU UR4, c[0x0][0x39c] ;  /* 0x00007380ff0477ac */ /* 0x000ee40008000800 */
[----:B------:R-:W2:Y:S01]  /*83830*/  LDL.LU R4, [R1+0x1df8] ;  /* 0x001df80001047983 */ /* 0x000ea20000300800 */
[----:B-----5:R-:W-:-:S04]  /*83840*/  F2FP.SATFINITE.E4M3.F32.PACK_AB_MERGE_C R42, R43, R42, RZ ;  /* 0x0000002a2b2a723e */ /* 0x020fc800048070ff */
[----:B------:R-:W-:-:S04]  /*83850*/  PRMT R2, R42, 0x9910, RZ ;  /* 0x000099102a027816 */ /* 0x000fc800000000ff */
[----:B------:R-:W-:Y:S01]  /*83860*/  SHF.R.S32.HI R2, RZ, 0x8, R2 ;  /* 0x00000008ff027819 */ /* 0x000fe20000011402 */
[----:B------:R-:W-:Y:S04]  /*83870*/  @P3 STG.E.U8 desc[UR20][R14.64], R42 ;  /* 0x0000002a0e003986 */ /* 0x000fe8000c101114 */
[----:B------:R5:W-:Y:S04]  /*83880*/  @P0 STG.E.U8 desc[UR20][R48.64], R2 ;  /* 0x0000000230000986 */ /* 0x000be8000c101114 */
[----:B-----5:R-:W5:Y:S01]  /*83890*/  LDL.LU.64 R48, [R1+0x2648] ;  /* 0x0026480001307983 */ /* 0x020f620000300a00 */
[----:B0-----:R-:W-:Y:S01]  /*838a0*/  ISETP.LT.AND P3, PT, R5, UR6, !P1 ;  /* 0x0000000605007c0c */ /* 0x001fe2000cf61270 */
[----:B------:R-:W2:Y:S02]  /*838b0*/  LDCU UR6, c[0x0][0x39c] ;  /* 0x00007380ff0677ac */ /* 0x000ea40008000800 */
[----:B------:R-:W5:Y:S01]  /*838c0*/  LDL.LU R5, [R1+0x1dec] ;  /* 0x001dec0001057983 */ /* 0x000f620000300800 */
[----:B-1----:R-:W-:Y:S01]  /*838d0*/  ISETP.LT.AND P0, PT, R12, UR5, !P1 ;  /* 0x000000050c007c0c */ /* 0x002fe2000cf01270 */
[----:B------:R-:W0:Y:S01]  /*838e0*/  LDCU UR5, c[0x0][0x39c] ;  /* 0x00007380ff0577ac */ /* 0x000e220008000800 */
[----:B----4-:R-:W-:-:S04]  /*838f0*/  F2FP.SATFINITE.E4M3.F32.PACK_AB_MERGE_C R44, R45, R44, RZ ;  /* 0x0000002c2d2c723e */ /* 0x010fc800048070ff */
[----:B------:R-:W-:-:S04]  /*83900*/  PRMT R0, R44, 0x9910, RZ ;  /* 0x000099102c007816 */ /* 0x000fc800000000ff */
[----:B------:R-:W-:Y:S01]  /*83910*/  SHF.R.S32.HI R0, RZ, 0x8, R0 ;  /* 0x00000008ff007819 */ /* 0x000fe20000011400 */
[----:B------:R1:W-:Y:S01]  /*83920*/  @P2 STG.E.U8 desc[UR20][R8.64], R44 ;  /* 0x0000002c08002986 */ /* 0x0003e2000c101114 */
[----:B------:R-:W-:Y:S01]  /*83930*/  ISETP.LT.AND P2, PT, R3, UR8, !P1 ;  /* 0x0000000803007c0c */ /* 0x000fe2000cf41270 */
[----:B------:R-:W4:Y:S01]  /*83940*/  LDCU UR8, c[0x0][0x39c] ;  /* 0x00007380ff0877ac */ /* 0x000f220008000800 */
[----:B------:R-:W-:Y:S01]  /*83950*/  F2FP.SATFINITE.E4M3.F32.PACK_AB_MERGE_C R46, R47, R46, RZ ;  /* 0x0000002e2f2e723e */ /* 0x000fe200048070ff */
[----:B------:R-:W-:Y:S04]  /*83960*/  @P5 STG.E.U8 desc[UR20][R10.64], R0 ;  /* 0x000000000a005986 */ /* 0x000fe8000c101114 */
[----:B-1----:R-:W4:Y:S01]  /*83970*/  LDL.LU R9, [R1+0x1de8] ;  /* 0x001de80001097983 */ /* 0x002f220000300800 */
[----:B------:R-:W-:-:S03]  /*83980*/  PRMT R3, R46, 0x9910, RZ ;  /* 0x000099102e037816 */ /* 0x000fc600000000ff */
[----:B------:R-:W4:Y:S04]  /*83990*/  LDL.LU R8, [R1+0x1de4] ;  /* 0x001de40001087983 */ /* 0x000f280000300800 */
[----:B------:R1:W-:Y:S01]  /*839a0*/  @P4 STG.E.U8 desc[UR20][R50.64], R46 ;  /* 0x0000002e32004986 */ /* 0x0003e2000c101114 */
[----:B------:R-:W-:-:S03]  /*839b0*/  IMAD.MOV.U32 R2, RZ, RZ, R3 ;  /* 0x000000ffff027224 */ /* 0x000fc600078e0003 */
[----:B-1----:R-:W4:Y:S02]  /*839c0*/  LDL.LU.64 R50, [R1+0x2640] ;  /* 0x0026400001327983 */ /* 0x002f240000300a00 */
[----:B------:R-:W-:Y:S02]  /*839d0*/  SHF.R.S32.HI R2, RZ, 0x8, R2 ;  /* 0x00000008ff027819 */ /* 0x000fe40000011402 */
[----:B---3--:R-:W-:Y:S01]  /*839e0*/  ISETP.LT.AND P5, PT, R7, UR4, !P1 ;  /* 0x0000000407007c0c */ /* 0x008fe2000cfa1270 */
[----:B------:R-:W1:Y:S01]  /*839f0*/  LDCU UR4, c[0x0][0x39c] ;  /* 0x00007380ff0477ac */ /* 0x000e620008000800 */
[----:B------:R-:W3:Y:S04]  /*83a00*/  LDL.LU R7, [R1+0x1ddc] ;  /* 0x001ddc0001077983 */ /* 0x000ee80000300800 */
[----:B------:R0:W-:Y:S04]  /*83a10*/  @P3 STG.E.U8 desc[UR20][R52.64], R2 ;  /* 0x0000000234003986 */ /* 0x0001e8000c101114 */
[----:B0-----:R-:W3:Y:S01]  /*83a20*/  LDL.LU.64 R52, [R1+0x2638] ;  /* 0x0026380001347983 */ /* 0x001ee20000300a00 */
[----:B--2---:R-:W-:Y:S01]  /*83a30*/  ISETP.LT.AND P4, PT, R6, UR6, !P1 ;  /* 0x0000000606007c0c */ /* 0x004fe2000cf81270 */
[----:B------:R-:W4:Y:S02]  /*83a40*/  LDCU UR6, c[0x0][0x39c] ;  /* 0x00007380ff0677ac */ /* 0x000f240008000800 */
[----:B------:R-:W2:Y:S01]  /*83a50*/  LDL.LU R6, [R1+0x1dd8] ;  /* 0x001dd80001067983 */ /* 0x000ea20000300800 */
[----:B------:R-:W-:Y:S01]  /*83a60*/  ISETP.LT.AND P3, PT, R4, UR5, !P1 ;  /* 0x0000000504007c0c */ /* 0x000fe2000cf61270 */
[----:B------:R-:W0:Y:S01]  /*83a70*/  LDCU UR5, c[0x0][0x39c] ;  /* 0x00007380ff0577ac */ /* 0x000e220008000800 */
[----:B-----5:R-:W-:-:S05]  /*83a80*/  F2FP.SATFINITE.E4M3.F32.PACK_AB_MERGE_C R48, R49, R48, RZ ;  /* 0x000000303130723e */ /* 0x020fca00048070ff */
[----:B------:R5:W-:Y:S04]  /*83a90*/  @P0 STG.E.U8 desc[UR20][R54.64], R48 ;  /* 0x0000003036000986 */ /* 0x000be8000c101114 */
[----:B-----5:R-:W5:Y:S04]  /*83aa0*/  LDL.LU.64 R54, [R1+0x2630] ;  /* 0x0026300001367983 */ /* 0x020f680000300a00 */
[----:B------:R-:W2:Y:S01]  /*83ab0*/  LDL.LU R4, [R1+0x1dd4] ;  /* 0x001dd40001047983 */ /* 0x000ea20000300800 */
[----:B------:R-:W-:-:S05]  /*83ac0*/  PRMT R3, R48, 0x9910, RZ ;  /* 0x0000991030037816 */ /* 0x000fca00000000ff */
[----:B------:R-:W-:-:S05]  /*83ad0*/  IMAD.MOV.U32 R0, RZ, RZ, R3 ;  /* 0x000000ffff007224 */ /* 0x000fca00078e0003 */
[----:B------:R-:W-:Y:S02]  /*83ae0*/  SHF.R.S32.HI R0, RZ, 0x8, R0 ;  /* 0x00000008ff007819 */ /* 0x000fe40000011400 */
[----:B-1----:R-:W-:Y:S01]  /*83af0*/  ISETP.LT.AND P0, PT, R5, UR4, !P1 ;  /* 0x0000000405007c0c */ /* 0x002fe2000cf01270 */
[----:B------:R-:W2:Y:S02]  /*83b00*/  LDCU UR4, c[0x0][0x39c] ;  /* 0x00007380ff0477ac */ /* 0x000ea40008000800 */
[----:B------:R1:W-:Y:S04]  /*83b10*/  @P2 STG.E.U8 desc[UR20][R56.64], R0 ;  /* 0x0000000038002986 */ /* 0x0003e8000c101114 */
[----:B-1----:R-:W2:Y:S04]  /*83b20*/  LDL.LU.64 R56, [R1+0x2628] ;  /* 0x0026280001387983 */ /* 0x002ea80000300a00 */
[----:B------:R-:W2:Y:S01]  /*83b30*/  LDL.LU R5, [R1+0x1dc4] ;  /* 0x001dc40001057983 */ /* 0x000ea20000300800 */
[----:B----4-:R-:W-:Y:S01]  /*83b40*/  ISETP.LT.AND P2, PT, R9, UR6, !P1 ;  /* 0x0000000609007c0c */ /* 0x010fe2000cf41270 */
[----:B------:R-:W1:Y:S01]  /*83b50*/  LDCU UR6, c[0x0][0x39c] ;  /* 0x00007380ff0677ac */ /* 0x000e620008000800 */
[----:B------:R-:W-:-:S04]  /*83b60*/  F2FP.SATFINITE.E4M3.F32.PACK_AB_MERGE_C R50, R51, R50, RZ ;  /* 0x000000323332723e */ /* 0x000fc800048070ff */
[----:B------:R-:W-:-:S05]  /*83b70*/  PRMT R3, R50, 0x9910, RZ ;  /* 0x0000991032037816 */ /* 0x000fca00000000ff */
[----:B------:R-:W-:Y:S01]  /*83b80*/  IMAD.MOV.U32 R2, RZ, RZ, R3 ;  /* 0x000000ffff027224 */ /* 0x000fe200078e0003 */
[----:B------:R4:W-:Y:S04]  /*83b90*/  @P5 STG.E.U8 desc[UR20][R58.64], R50 ;  /* 0x000000323a005986 */ /* 0x0009e8000c101114 */
[----:B------:R-:W-:Y:S02]  /*83ba0*/  SHF.R.S32.HI R2, RZ, 0x8, R2 ;  /* 0x00000008ff027819 */ /* 0x000fe40000011402 */
[----:B---3--:R-:W-:Y:S01]  /*83bb0*/  F2FP.SATFINITE.E4M3.F32.PACK_AB_MERGE_C R52, R53, R52, RZ ;  /* 0x000000343534723e */ /* 0x008fe200048070ff */
[----:B----4-:R-:W3:Y:S03]  /*83bc0*/  LDL.LU.64 R58, [R1+0x2620] ;  /* 0x00262000013a7983 */ /* 0x010ee60000300a00 */
[----:B------:R-:W-:Y:S01]  /*83bd0*/  PRMT R3, R52, 0x9910, RZ ;  /* 0x0000991034037816 */ /* 0x000fe200000000ff */
[----:B------:R-:W4:Y:S04]  /*83be0*/  LDL.LU R10, [R1+0x1dc0] ;  /* 0x001dc000010a7983 */ /* 0x000f280000300800 */
[----:B------:R0:W-:Y:S01]  /*83bf0*/  @P4 STG.E.U8 desc[UR20][R60.64], R2 ;  /* 0x000000023c004986 */ /* 0x0001e2000c101114 */
[----:B------:R-:W-:-:S03]  /*83c00*/  IMAD.MOV.U32 R0, RZ, RZ, R3 ;  /* 0x000000ffff007224 */ /* 0x000fc600078e0003 */
[----:B0-----:R-:W4:Y:S04]  /*83c10*/  LDL.LU.64 R60, [R1+0x2618] ;  /* 0x00261800013c7983 */ /* 0x001f280000300a00 */
[----:B------:R-:W4:Y:S01]  /*83c20*/  LDL.LU R9, [R1+0x1dbc] ;  /* 0x001dbc0001097983 */ /* 0x000f220000300800 */
[----:B------:R-:W-:Y:S02]  /*83c30*/  SHF.R.S32.HI R0, RZ, 0x8, R0 ;  /* 0x00000008ff007819 */ /* 0x000fe40000011400 */
[----:B------:R-:W-:Y:S01]  /*83c40*/  ISETP.LT.AND P5, PT, R8, UR5, !P1 ;  /* 0x0000000508007c0c */ /* 0x000fe2000cfa1270 */
[----:B------:R0:W-:Y:S01]  /*83c50*/  @P3 STG.E.U8 desc[UR20][R62.64], R52 ;  /* 0x000000343e003986 */ /* 0x0001e2000c101114 */
[----:B------:R-:W-:Y:S01]  /*83c60*/  ISETP.LT.AND P4, PT, R7, UR8, !P1 ;  /* 0x0000000807007c0c */ /* 0x000fe2000cf81270 */
[----:B------:R-:W2:Y:S01]  /*83c70*/  LDCU UR5, c[0x0][0x39c] ;  /* 0x00007380ff0577ac */ /* 0x000ea20008000800 */
[----:B-----5:R-:W-:Y:S01]  /*83c80*/  F2FP.SATFINITE.E4M3.F32.PACK_AB_MERGE_C R54, R55, R54, RZ ;  /* 0x000000363736723e */ /* 0x020fe200048070ff */
[----:B------:R5:W-:Y:S01]  /*83c90*/  @P0 STG.E.U8 desc[UR20][R64.64], R0 ;  /* 0x0000000040000986 */ /* 0x000be2000c101114 */
[----:B--2---:R-:W-:Y:S01]  /*83ca0*/  ISETP.LT.AND P3, PT, R6, UR4, !P1 ;  /* 0x0000000406007c0c */ /* 0x004fe2000cf61270 */
[----:B------:R-:W4:Y:S02]  /*83cb0*/  LDCU UR8, c[0x0][0x39c] ;  /* 0x00007380ff0877ac */ /* 0x000f240008000800 */
[----:B0-----:R-:W2:Y:S01]  /*83cc0*/  LDL.LU.64 R62, [R1+0x2610] ;  /* 0x00261000013e7983 */ /* 0x001ea20000300a00 */
[----:B-1----:R-:W-:Y:S01]  /*83cd0*/  ISETP.LT.AND P0, PT, R4, UR6, !P1 ;  /* 0x0000000604007c0c */ /* 0x002fe2000cf01270 */
[----:B------:R-:W0:Y:S02]  /*83ce0*/  LDCU UR4, c[0x0][0x39c] ;  /* 0x00007380ff0477ac */ /* 0x000e240008000800 */
[----:B------:R-:W2:Y:S01]  /*83cf0*/  LDL.LU R8, [R1+0x1dac] ;  /* 0x001dac0001087983 */ /* 0x000ea20000300800 */
[----:B------:R-:W-:Y:S01]  /*83d00*/  PRMT R3, R54, 0x9910, RZ ;  /* 0x0000991036037816 */ /* 0x000fe200000000ff */
[----:B------:R-:W1:Y:S02]  /*83d10*/  LDCU UR6, c[0x0][0x39c] ;  /* 0x00007380ff0677ac */ /* 0x000e640008000800 */
[----:B------:R-:W1:Y:S04]  /*83d20*/  LDL.LU R7, [R1+0x1b9c] ;  /* 0x001b9c0001077983 */ /* 0x000e680000300800 */
[----:B-----5:R-:W5:Y:S04]  /*83d30*/  LDL.LU.64 R64, [R1+0x2608] ;  /* 0x0026080001407983 */ /* 0x020f680000300a00 */
[----:B------:R-:W5:Y:S04]  /*83d40*/  LDL.LU R6, [R1+0x1b7c] ;  /* 0x001b7c0001067983 */ /* 0x000f680000300800 */
[----:B------:R0:W-:Y:S04]  /*83d50*/  @P2 STG.E.U8 desc[UR20][R66.64], R54 ;  /* 0x0000003642002986 */ /* 0x0001e8000c101114 */
[----:B0-----:R-:W5:Y:S04]  /*83d60*/  LDL.LU.64 R66, [R1+0x2600] ;  /* 0x0026000001427983 */ /* 0x001f680000300a00 */
[----:B------:R-:W5:Y:S04]  /*83d70*/  LDL.LU R4, [R1+0x1b60] ;  /* 0x001b600001047983 */ /* 0x000f680000300800 */
[----:B------:R-:W5:Y:S01]  /*83d80*/  LDL.LU R2, [R1+0x1b40] ;  /* 0x001b400001027983 */ /* 0x000f620000300800 */
[----:B------:R-:W-:-:S02]  /*83d90*/  SHF.R.S32.HI R3, RZ, 0x8, R3 ;  /* 0x00000008ff037819 */ /* 0x000fc40000011403 */
[----:B------:R-:W-:Y:S02]  /*83da0*/  F2FP.SATFINITE.E4M3.F32.PACK_AB_MERGE_C R57, R57, R56, RZ ;  /* 0x000000383939723e */ /* 0x000fe400048070ff */
[----:B------:R-:W-:Y:S01]  /*83db0*/  ISETP.LT.AND P2, PT, R5, UR5, !P1 ;  /* 0x0000000505007c0c */ /* 0x000fe2000cf41270 */
[----:B------:R0:W-:Y:S01]  /*83dc0*/  @P5 STG.E.U8 desc[UR20][R92.64], R3 ;  /* 0x000000035c005986 */ /* 0x0001e2000c101114 */
[----:B------:R-:W2:Y:S03]  /*83dd0*/  LDCU UR5, c[0x0][0x39c] ;  /* 0x00007380ff0577ac */ /* 0x000ea60008000800 */
[----:B------:R-:W-:Y:S01]  /*83de0*/  @P4 STG.E.U8 desc[UR20][R90.64], R57 ;  /* 0x000000395a004986 */ /* 0x000fe2000c101114 */
[----:B------:R-:W-:-:S04]  /*83df0*/  PRMT R5, R57, 0x9910, RZ ;  /* 0x0000991039057816 */ /* 0x000fc800000000ff */
[----:B------:R-:W-:-:S05]  /*83e00*/  SHF.R.S32.HI R5, RZ, 0x8, R5 ;  /* 0x00000008ff057819 */ /* 0x000fca0000011405 */
[----:B------:R0:W-:Y:S01]  /*83e10*/  @P3 STG.E.U8 desc[UR20][R88.64], R5 ;  /* 0x0000000558003986 */ /* 0x0001e2000c101114 */
[----:B---3--:R-:W-:Y:S02]  /*83e20*/  F2FP.SATFINITE.E4M3.F32.PACK_AB_MERGE_C R59, R59, R58, RZ ;  /* 0x0000003a3b3b723e */ /* 0x008fe400048070ff */
[----:B----4-:R-:W-:Y:S01]  /*83e30*/  ISETP.LT.AND P5, PT, R10, UR8, !P1 ;  /* 0x000000080a007c0c */ /* 0x010fe2000cfa1270 */
[----:B------:R-:W5:Y:S01]  /*83e40*/  LDCU UR8, c[0x0][0x39c] ;  /* 0x00007380ff0877ac */ /* 0x000f620008000800 */
[----:B------:R-:W-:-:S05]  /*83e50*/  PRMT R0, R59, 0x9910, RZ ;  /* 0x000099103b007816 */ /* 0x000fca00000000ff */
[----:B0-----:R-:W-:Y:S01]  /*83e60*/  IMAD.MOV.U32 R3, RZ, RZ, R0 ;  /* 0x000000ffff037224 */ /* 0x001fe200078e0000 */
[----:B------:R-:W-:Y:S01]  /*83e70*/  ISETP.LT.AND P4, PT, R9, UR4, !P1 ;  /* 0x0000000409007c0c */ /* 0x000fe2000cf81270 */
[----:B------:R-:W0:Y:S03]  /*83e80*/  LDCU UR4, c[0x0][0x39c] ;  /* 0x00007380ff0477ac */ /* 0x000e260008000800 */
[----:B------:R-:W-:Y:S02]  /*83e90*/  SHF.R.S32.HI R3, RZ, 0x8, R3 ;  /* 0x00000008ff037819 */ /* 0x000fe40000011403 */
[----:B------:R-:W-:Y:S01]  /*83ea0*/  F2FP.SATFINITE.E4M3.F32.PACK_AB_MERGE_C R61, R61, R60, RZ ;  /* 0x0000003c3d3d723e */ /* 0x000fe200048070ff */
[----:B------:R-:W-:Y:S04]  /*83eb0*/  @P0 STG.E.U8 desc[UR20][R86.64], R59 ;  /* 0x0000003b56000986 */ /* 0x000fe8000c101114 */
[----:B------:R3:W-:Y:S04]  /*83ec0*/  @P2 STG.E.U8 desc[UR20][R84.64], R3 ;  /* 0x0000000354002986 */ /* 0x0007e8000c101114 */
[----:B------:R-:W-:Y:S01]  /*83ed0*/  @P5 STG.E.U8 desc[UR20][R82.64], R61 ;  /* 0x0000003d52005986 */ /* 0x000fe2000c101114 */
[----:B--2---:R-:W-:-:S02]  /*83ee0*/  ISETP.LT.AND P3, PT, R8, UR5, !P1 ;  /* 0x0000000508007c0c */ /* 0x004fc4000cf61270 */
[----:B-1----:R-:W-:Y:S02]  /*83ef0*/  ISETP.LT.AND P0, PT, R7, UR6, !P1 ;  /* 0x0000000607007c0c */ /* 0x002fe4000cf01270 */
[----:B-----5:R-:W-:Y:S02]  /*83f00*/  ISETP.LT.AND P2, PT, R6, UR8, !P1 ;  /* 0x0000000806007c0c */ /* 0x020fe4000cf41270 */
[----:B------:R-:W-:Y:S02]  /*83f10*/  ISETP.LT.AND P5, PT, R4, UR9, !P1 ;  /* 0x0000000904007c0c */ /* 0x000fe4000cfa1270 */
[----:B0-----:R-:W-:Y:S02]  /*83f20*/  ISETP.LT.AND P1, PT, R2, UR4, !P1 ;  /* 0x0000000402007c0c */ /* 0x001fe4000cf21270 */
[----:B------:R-:W2:Y:S01]  /*83f30*/  LDL.LU R2, [R1+0x828] ;  /* 0x0008280001027983 */ /* 0x000ea20000300800 */
[----:B------:R-:W-:Y:S02]  /*83f40*/  PRMT R0, R61, 0x9910, RZ ;  /* 0x000099103d007816 */ /* 0x000fe400000000ff */
[----:B------:R-:W-:-:S03]  /*83f50*/  F2FP.SATFINITE.E4M3.F32.PACK_AB_MERGE_C R63, R63, R62, RZ ;  /* 0x0000003e3f3f723e */ /* 0x000fc600048070ff */
[----:B------:R-:W-:Y:S01]  /*83f60*/  IMAD.MOV.U32 R5, RZ, RZ, R0 ;  /* 0x000000ffff057224 */ /* 0x000fe200078e0000 */
[----:B------:R-:W-:Y:S02]  /*83f70*/  PRMT R0, R63, 0x9910, RZ ;  /* 0x000099103f007816 */ /* 0x000fe400000000ff */
[----:B------:R-:W-:Y:S02]  /*83f80*/  F2FP.SATFINITE.E4M3.F32.PACK_AB_MERGE_C R65, R65, R64, RZ ;  /* 0x000000404141723e */ /* 0x000fe400048070ff */
[----:B------:R-:W-:Y:S01]  /*83f90*/  F2FP.SATFINITE.E4M3.F32.PACK_AB_MERGE_C R67, R67, R66, RZ ;  /* 0x000000424343723e */ /* 0x000fe200048070ff */
[----:B---3--:R-:W-:Y:S01]  /*83fa0*/  IMAD.MOV.U32 R3, RZ, RZ, R0 ;  /* 0x000000ffff037224 */ /* 0x008fe200078e0000 */
[----:B------:R-:W-:Y:S02]  /*83fb0*/  SHF.R.S32.HI R5, RZ, 0x8, R5 ;  /* 0x00000008ff057819 */ /* 0x000fe40000011405 */
[----:B------:R-:W-:Y:S02]  /*83fc0*/  PRMT R7, R65, 0x9910, RZ ;  /* 0x0000991041077816 */ /* 0x000fe400000000ff */
[----:B------:R-:W-:-:S02]  /*83fd0*/  SHF.R.S32.HI R3, RZ, 0x8, R3 ;  /* 0x00000008ff037819 */ /* 0x000fc40000011403 */
[----:B------:R-:W-:Y:S01]  /*83fe0*/  PRMT R0, R67, 0x9910, RZ ;  /* 0x0000991043007816 */ /* 0x000fe200000000ff */
[----:B------:R0:W-:Y:S01]  /*83ff0*/  @P4 STG.E.U8 desc[UR20][R80.64], R5 ;  /* 0x0000000550004986 */ /* 0x0001e2000c101114 */
[----:B------:R-:W-:-:S03]  /*84000*/  SHF.R.S32.HI R7, RZ, 0x8, R7 ;  /* 0x00000008ff077819 */ /* 0x000fc60000011407 */
[----:B------:R1:W-:Y:S04]  /*84010*/  @P3 STG.E.U8 desc[UR20][R78.64], R63 ;  /* 0x0000003f4e003986 */ /* 0x0003e8000c101114 */
[----:B------:R1:W-:Y:S01]  /*84020*/  @P0 STG.E.U8 desc[UR20][R76.64], R3 ;  /* 0x000000034c000986 */ /* 0x0003e2000c101114 */
[----:B0-----:R-:W-:-:S03]  /*84030*/  SHF.R.S32.HI R5, RZ, 0x8, R0 ;  /* 0x00000008ff057819 */ /* 0x001fc60000011400 */
[----:B------:R1:W-:Y:S04]  /*84040*/  @P2 STG.E.U8 desc[UR20][R74.64], R65 ;  /* 0x000000414a002986 */ /* 0x0003e8000c101114 */
[----:B------:R1:W-:Y:S04]  /*84050*/  @P5 STG.E.U8 desc[UR20][R72.64], R7 ;  /* 0x0000000748005986 */ /* 0x0003e8000c101114 */
[----:B------:R1:W-:Y:S01]  /*84060*/  @P1 STG.E.U8 desc[UR20][R68.64], R67 ;  /* 0x0000004344001986 */ /* 0x0003e2000c101114 */
[----:B--2---:R-:W-:-:S13]  /*84070*/  ISETP.NE.AND P6, PT, R2, RZ, PT ;  /* 0x000000ff0200720c */ /* 0x004fda0003fc5270 */
[----:B------:R1:W-:Y:S01]  /*84080*/  @P6 STG.E.U8 desc[UR20][R70.64], R5 ;  /* 0x0000000546006986 */ /* 0x0003e2000c101114 */
[----:B------:R-:W-:Y:S06]  /*84090*/  BAR.SYNC.DEFER_BLOCKING 0x0 ;  /* 0x0000000000007b1d */ /* 0x000fec0000010000 */
[----:B------:R-:W-:Y:S05]  /*840a0*/  BRA.U UP0, `(.L_x_13) ;  /* 0x0000000100a07547 */ /* 0x000fea000b800000 */
[----:B------:R-:W0:Y:S01]  /*840b0*/  S2UR UR5, SR_CgaCtaId ;  /* 0x00000000000579c3 */ /* 0x000e220000008800 */
[----:B------:R-:W-:Y:S01]  /*840c0*/  NOP ;  /* 0x0000000000007918 */ /* 0x000fe20000000000 */
[----:B------:R-:W-:Y:S01]  /*840d0*/  UMOV UR4, 0x50 ;  /* 0x0000005000047882 */ /* 0x000fe20000000000 */
[----:B------:R-:W-:Y:S02]  /*840e0*/  IMAD.U32 R0, RZ, RZ, UR7 ;  /* 0x00000007ff007e24 */ /* 0x000fe4000f8e00ff */
[----:B-1----:R-:W-:Y:S02]  /*840f0*/  IMAD.MOV.U32 R3, RZ, RZ, 0xffff ;  /* 0x0000ffffff037424 */ /* 0x002fe400078e00ff */
[----:B------:R-:W-:Y:S01]  /*84100*/  IMAD.MOV.U32 R7, RZ, RZ, 0x1 ;  /* 0x00000001ff077424 */ /* 0x000fe200078e00ff */
[----:B------:R-:W-:-:S04]  /*84110*/  LOP3.LUT R0, R0, 0xffff, RZ, 0xc0, !PT ;  /* 0x0000ffff00007812 */ /* 0x000fc800078ec0ff */
[----:B------:R-:W-:-:S05]  /*84120*/  SHF.R.U32.HI R0, RZ, 0x5, R0 ;  /* 0x00000005ff007819 */ /* 0x000fca0000011600 */
[----:B------:R-:W-:Y:S01]  /*84130*/  VIADD R2, R0, 0x10 ;  /* 0x0000001000027836 */ /* 0x000fe20000000000 */
[----:B------:R-:W-:Y:S01]  /*84140*/  SHF.L.U32 R0, R3, R0, RZ ;  /* 0x0000000003007219 */ /* 0x000fe200000006ff */
[----:B0-----:R-:W-:-:S03]  /*84150*/  ULEA UR6, UR5, UR4, 0x18 ;  /* 0x0000000405067291 */ /* 0x001fc6000f8ec0ff */
[----:B------:R-:W-:-:S04]  /*84160*/  SHF.L.U32 R3, R7, R2, RZ ;  /* 0x0000000207037219 */ /* 0x000fc800000006ff */
[----:B------:R-:W-:Y:S02]  /*84170*/  LOP3.LUT R0, R3, R0, RZ, 0xfc, !PT ;  /* 0x0000000003007212 */ /* 0x000fe400078efcff */
[----:B------:R-:W0:Y:S02]  /*84180*/  LDS R5, [UR6] ;  /* 0x00000006ff057984 */ /* 0x000e240008000800 */
[C---:B------:R-:W-:Y:S02]  /*84190*/  LOP3.LUT R2, R0.reuse, 0xffff, RZ, 0xc0, !PT ;  /* 0x0000ffff00027812 */ /* 0x040fe400078ec0ff */
[----:B0-----:R-:W-:-:S04]  /*841a0*/  LOP3.LUT R3, R0, 0xffff, R5, 0x80, !PT ;  /* 0x0000ffff00037812 */ /* 0x001fc800078e8005 */
[----:B------:R-:W-:-:S13]  /*841b0*/  ISETP.NE.AND P0, PT, R3, R2, PT ;  /* 0x000000020300720c */ /* 0x000fda0003f05270 */
[----:B------:R-:W-:Y:S05]  /*841c0*/  @P0 BRA `(.L_x_14) ;  /* 0x0000000000500947 */ /* 0x000fea0003800000 */
[----:B------:R-:W-:Y:S02]  /*841d0*/  SHF.R.U32.HI R5, RZ, 0x10, R5 ;  /* 0x00000010ff057819 */ /* 0x000fe40000011605 */
[----:B------:R-:W-:-:S04]  /*841e0*/  SHF.R.U32.HI R2, RZ, 0x10, R0 ;  /* 0x00000010ff027819 */ /* 0x000fc80000011600 */
[----:B------:R-:W-:-:S04]  /*841f0*/  LOP3.LUT R5, R5, R2, RZ, 0xc0, !PT ;  /* 0x0000000205057212 */ /* 0x000fc800078ec0ff */
[----:B------:R-:W-:-:S13]  /*84200*/  ISETP.NE.AND P0, PT, R5, R2, PT ;  /* 0x000000020500720c */ /* 0x000fda0003f05270 */
[----:B------:R-:W-:Y:S05]  /*84210*/  @P0 BRA `(.L_x_15) ;  /* 0x0000000000300947 */ /* 0x000fea0003800000 */
[----:B------:R-:W-:Y:S01]  /*84220*/  R2UR UR4, R0 ;  /* 0x00000000000472ca */ /* 0x000fe200000e0000 */
[----:B------:R-:W-:Y:S01]  /*84230*/  VOTEU.ANY UR5, UPT, PT ;  /* 0x0000000000057886 */ /* 0x000fe200038e0100 */
[----:B------:R-:W0:Y:S01]  /*84240*/  S2R R0, SR_LANEID ;  /* 0x0000000000007919 */ /* 0x000e220000000000 */
[----:B------:R-:W-:-:S10]  /*84250*/  UFLO.U32 UR5, UR5 ;  /* 0x00000005000572bd */ /* 0x000fd400080e0000 */
[----:B------:R-:W-:-:S06]  /*84260*/  ULOP3.LUT UR4, URZ, UR4, URZ, 0x33, !UPT ;  /* 0x00000004ff047292 */ /* 0x000fcc000f8e33ff */
[----:B------:R-:W-:-:S04]  /*84270*/  IMAD.U32 R2, RZ, RZ, UR4 ;  /* 0x00000004ff027e24 */ /* 0x000fc8000f8e00ff */
[----:B------:R-:W1:Y:S02]  /*84280*/  REDUX UR7, R2 ;  /* 0x00000000020773c4 */ /* 0x000e640000000000 */
[----:B------:R2:W-:Y:S01]  /*84290*/  UTCATOMSWS.AND URZ, UR4 ;  /* 0x0000000400ff79e3 */ /* 0x0005e20008000000 */
[----:B0-----:R-:W-:Y:S01]  /*842a0*/  ISETP.EQ.U32.AND P0, PT, R0, UR5, PT ;  /* 0x0000000500007c0c */ /* 0x001fe2000bf02070 */
[----:B-1----:R-:W-:-:S12]  /*842b0*/  IMAD.U32 R0, RZ, RZ, UR7 ;  /* 0x00000007ff007e24 */ /* 0x002fd8000f8e00ff */
[----:B------:R2:W-:Y:S01]  /*842c0*/  @P0 ATOMS.AND RZ, [UR6], R0 ;  /* 0x00000000ffff098c */ /* 0x0005e2000a800006 */
[----:B------:R-:W-:Y:S05]  /*842d0*/  BRA `(.L_x_13) ;  /* 0x0000000000147947 */ /* 0x000fea0003800000 */
.L_x_15:
[----:B------:R-:W-:-:S07]  /*842e0*/  MOV R2, 0x84300 ;  /* 0x0008430000027802 */ /* 0x000fce0000000f00 */
[----:B------:R-:W-:Y:S05]  /*842f0*/  CALL.REL.NOINC `($__internal_0_$__cuda_sm10x_tcgen05_guardrail_trap_col_being_dealloced_not_returned_by_alloc) ;  /* 0x00000000002c7944 */ /* 0x000fea0003c00000 */
[----:B------:R-:W-:Y:S05]  /*84300*/  BRA `(.L_x_13) ;  /* 0x0000000000087947 */ /* 0x000fea0003800000 */
.L_x_14:
[----:B------:R-:W-:-:S07]  /*84310*/  MOV R2, 0x84330 ;  /* 0x0008433000027802 */ /* 0x000fce0000000f00 */
[----:B------:R-:W-:Y:S05]  /*84320*/  CALL.REL.NOINC `($__internal_2_$__cuda_sm10x_tcgen05_guardrail_trap_unallocated_columns_being_dealloced) ;  /* 0x0000000000387944 */ /* 0x000fea0003c00000 */
.L_x_13:
[----:B------:R-:W-:Y:S01]  /*84330*/  NOP ;  /* 0x0000000000007918 */ /* 0x000fe20000000000 */
[----:B--2---:R-:W-:Y:S05]  /*84340*/  EXIT ;  /* 0x000000000000794d */ /* 0x004fea0003800000 */
.L_x_8:
[----:B------:R-:W0:Y:S02]  /*84350*/  SYNCS.PHASECHK.TRANS64.TRYWAIT P0, [UR10], R12 ;  /* 0x0000000cff0075a7 */ /* 0x000e24000800110a */
[----:B0-----:R-:W-:Y:S05]  /*84360*/  @!P0 BRA `(.L_x_8) ;  /* 0xfffffffc00f88947 */ /* 0x001fea000383ffff */
[----:B------:R-:W-:Y:S05]  /*84370*/  BRA `(.L_x_16) ;  /* 0xfffffc18004c7947 */ /* 0x000fea000383ffff */
.L_x_12:
[----:B------:R-:W1:Y:S02]  /*84380*/  SYNCS.PHASECHK.TRANS64.TRYWAIT P0, [UR10], R8 ;  /* 0x00000008ff0075a7 */ /* 0x000e64000800110a */
[----:B-1----:R-:W-:Y:S05]  /*84390*/  @!P0 BRA `(.L_x_12) ;  /* 0xfffffffc00f88947 */ /* 0x002fea000383ffff */
[----:B------:R-:W-:Y:S05]  /*843a0*/  BRA `(.L_x_11) ;  /* 0xfffffe8000407947 */ /* 0x000fea000383ffff */
        .weak           $__internal_0_$__cuda_sm10x_tcgen05_guardrail_trap_col_being_dealloced_not_returned_by_alloc
        .type           $__internal_0_$__cuda_sm10x_tcgen05_guardrail_trap_col_being_dealloced_not_returned_by_alloc,@function
        .size           $__internal_0_$__cuda_sm10x_tcgen05_guardrail_trap_col_being_dealloced_not_returned_by_alloc,($__internal_1_$__cuda_sm10x_tcgen05_guardrail_trap_phase_invalid_during_alloc - $__internal_0_$__cuda_sm10x_tcgen05_guardrail_trap_col_being_dealloced_not_returned_by_alloc)
$__internal_0_$__cuda_sm10x_tcgen05_guardrail_trap_col_being_dealloced_not_returned_by_alloc:
[----:B------:R-:W-:Y:S05]  /*843b0*/  BPT.TRAP 0x1 ;  /* 0x000000040000795c */ /* 0x000fea0000300000 */
[----:B------:R-:W-:-:S04]  /*843c0*/  IMAD.MOV.U32 R3, RZ, RZ, 0x0 ;  /* 0x00000000ff037424 */ /* 0x000fc800078e00ff */
[----:B------:R-:W-:Y:S05]  /*843d0*/  RET.REL.NODEC R2 `(matmul_kernel) ;  /* 0xfffff7bc02087950 */ /* 0x000fea0003c3ffff */
        .weak           $__internal_1_$__cuda_sm10x_tcgen05_guardrail_trap_phase_invalid_during_alloc
        .type           $__internal_1_$__cuda_sm10x_tcgen05_guardrail_trap_phase_invalid_during_alloc,@function
        .size           $__internal_1_$__cuda_sm10x_tcgen05_guardrail_trap_phase_invalid_during_alloc,($__internal_2_$__cuda_sm10x_tcgen05_guardrail_trap_unallocated_columns_being_dealloced - $__internal_1_$__cuda_sm10x_tcgen05_guardrail_trap_phase_invalid_during_alloc)
$__internal_1_$__cuda_sm10x_tcgen05_guardrail_trap_phase_invalid_during_alloc:
[----:B------:R-:W-:Y:S05]  /*843e0*/  BPT.TRAP 0x1 ;  /* 0x000000040000795c */ /* 0x000fea0000300000 */
[----:B------:R-:W-:-:S04]  /*843f0*/  IMAD.MOV.U32 R5, RZ, RZ, 0x0 ;  /* 0x00000000ff057424 */ /* 0x000fc800078e00ff */
[----:B------:R-:W-:Y:S05]  /*84400*/  RET.REL.NODEC R4 `(matmul_kernel) ;  /* 0xfffff7b804fc7950 */ /* 0x000fea0003c3ffff */
        .weak           $__internal_2_$__cuda_sm10x_tcgen05_guardrail_trap_unallocated_columns_being_dealloced
        .type           $__internal_2_$__cuda_sm10x_tcgen05_guardrail_trap_unallocated_columns_being_dealloced,@function
        .size           $__internal_2_$__cuda_sm10x_tcgen05_guardrail_trap_unallocated_columns_being_dealloced,(.L_x_20 - $__internal_2_$__cuda_sm10x_tcgen05_guardrail_trap_unallocated_columns_being_dealloced)
$__internal_2_$__cuda_sm10x_tcgen05_guardrail_trap_unallocated_columns_being_dealloced:
[----:B------:R-:W-:Y:S05]  /*84410*/  BPT.TRAP 0x1 ;  /* 0x000000040000795c */ /* 0x000fea0000300000 */
[----:B------:R-:W-:-:S04]  /*84420*/  IMAD.MOV.U32 R3, RZ, RZ, 0x0 ;  /* 0x00000000ff037424 */ /* 0x000fc800078e00ff */
[----:B------:R-:W-:Y:S05]  /*84430*/  RET.REL.NODEC R2 `(matmul_kernel) ;  /* 0xfffff7b802f07950 */ /* 0x000fea0003c3ffff */
.L_x_17:
[----:B------:R-:W-:-:S00]  /*84440*/  BRA `(.L_x_17) ;  /* 0xfffffffc00fc7947 */ /* 0x000fc0000383ffff */
[----:B------:R-:W-:-:S00]  /*84450*/  NOP ;  /* 0x0000000000007918 */ /* 0x000fc00000000000 */
        /* <DEDUP_REMOVED lines=10> */
.L_x_20:


//--------------------- .nv.shared.matmul_kernel  --------------------------
	.section	.nv.shared.matmul_kernel,"aw",@nobits
	.sectionflags	@""
	.align	16
	.zero		1024


//--------------------- .nv.shared.reserved.0     --------------------------
	.section	.nv.shared.reserved.0,"aw",@nobits
	.align	8
	.weak		__nv_reservedSMEM_offset_0_alias
	.size		__nv_reservedSMEM_offset_0_alias, 0, 64
	.other		__nv_reservedSMEM_offset_0_alias,@"STO_CUDA_RESERVED_SHARED STV_DEFAULT"
__nv_reservedSMEM_offset_0_alias:
	.zero		0
.nv.shared.reserved.0:
	.zero		64
	.weak		__nv_reservedSMEM_allocation_phase
	.type		__nv_reservedSMEM_allocation_phase,@object
	.size		__nv_reservedSMEM_allocation_phase,(.L_0 - __nv_reservedSMEM_allocation_phase)
__nv_reservedSMEM_allocation_phase:
	.zero		1
.L_0:
	.zero		7
	.weak		__nv_reservedSMEM_devtool_atexit_pc
	.type		__nv_reservedSMEM_devtool_atexit_pc,@object
	.size		__nv_reservedSMEM_devtool_atexit_pc,(__nv_reservedSMEM_allocation_mask - __nv_reservedSMEM_devtool_atexit_pc)
__nv_reservedSMEM_devtool_atexit_pc:
	.zero		8
	.weak		__nv_reservedSMEM_allocation_mask
	.type		__nv_reservedSMEM_allocation_mask,@object
	.size		__nv_reservedSMEM_allocation_mask,(.L_2 - __nv_reservedSMEM_allocation_mask)
__nv_reservedSMEM_allocation_mask:
	.zero		4
.L_2:


//--------------------- .nv.constant0.matmul_kernel --------------------------
	.section	.nv.constant0.matmul_kernel,"a",@progbits
	.sectionflags	@""
	.align	4
.nv.constant0.matmul_kernel:
	.zero		976


//--------------------- SYMBOLS --------------------------

	.type		.nv.reservedSmem.offset0,@object
	.size		.nv.reservedSmem.offset0,0x4
	.type		.nv.reservedSmem.cap,@object
	.size		.nv.reservedSmem.cap,0x4
